	.target	sm_90a

	.elftype	@"ET_EXEC"


//--------------------- .note.nv.tkinfo           --------------------------
	.section	.note.nv.tkinfo,"",@"SHT_NOTE"
	.sectionflags	@"SHF_NOTE_NV_TKINFO"
	.tkinfo
        /*0018*/ 	.word	0x00000002
        /*0030*/ 	.string	""
        /*0030*/ 	.string	"ptxas"
        /*0030*/ 	.string	"Cuda compilation tools, release 13.0, V13.0.88"
        /*0030*/ 	.string	"Build cuda_13.0.r13.0/compiler.36424714_0"
        /*0030*/ 	.string	"-v  -suppress-debug-info  -lineinfo  -arch sm_90a "



//--------------------- .note.nv.cuinfo           --------------------------
	.section	.note.nv.cuinfo,"",@"SHT_NOTE"
	.sectionflags	@"SHF_NOTE_NV_CUINFO"
        /*0018*/ 	.short	0x0002
        /*001a*/ 	.short	0x005a
        /*001c*/ 	.short	0x0082
	.zero		2


//--------------------- .nv.info                  --------------------------
	.section	.nv.info,"",@"SHT_CUDA_INFO"
	.align	4


	//----- nvinfo : EIATTR_REGCOUNT
	.align		4
        /*0000*/ 	.byte	0x04, 0x2f
        /*0002*/ 	.short	(.L_1 - .L_0)
	.align		4
.L_0:
        /*0004*/ 	.word	index@(matmul_kernel)
        /*0008*/ 	.word	0x000000ff


	//----- nvinfo : EIATTR_FRAME_SIZE
	.align		4
.L_1:
        /*000c*/ 	.byte	0x04, 0x11
        /*000e*/ 	.short	(.L_3 - .L_2)
	.align		4
.L_2:
        /*0010*/ 	.word	index@(matmul_kernel)
        /*0014*/ 	.word	0x000008e0


	//----- nvinfo : EIATTR_MIN_STACK_SIZE
	.align		4
.L_3:
        /*0018*/ 	.byte	0x04, 0x12
        /*001a*/ 	.short	(.L_5 - .L_4)
	.align		4
.L_4:
        /*001c*/ 	.word	index@(matmul_kernel)
        /*0020*/ 	.word	0x000008e0
.L_5:


//--------------------- .nv.compat                --------------------------
	.section	.nv.compat,"",@"SHT_CUDA_COMPAT_INFO"
	.align	4
        /*0000*/ 	.byte	0x02, 0x09, 0x01, 0x00, 0x02, 0x02, 0x04, 0x00, 0x02, 0x05, 0x05, 0x00, 0x03, 0x07, 0x01, 0x01
        /*0010*/ 	.byte	0x02, 0x03, 0x00, 0x00, 0x02, 0x06, 0x01, 0x00, 0x04, 0x0b, 0x08, 0x00, 0x00, 0x00, 0x00, 0x00
        /*0020*/ 	.byte	0x00, 0x00, 0x00, 0x00


//--------------------- .nv.info.matmul_kernel    --------------------------
	.section	.nv.info.matmul_kernel,"",@"SHT_CUDA_INFO"
	.sectionflags	@""
	.align	4


	//----- nvinfo : EIATTR_CUDA_API_VERSION
	.align		4
        /*0000*/ 	.byte	0x04, 0x37
        /*0002*/ 	.short	(.L_7 - .L_6)
.L_6:
        /*0004*/ 	.word	0x00000082


	//----- nvinfo : EIATTR_KPARAM_INFO
	.align		4
.L_7:
        /*0008*/ 	.byte	0x04, 0x17
        /*000a*/ 	.short	(.L_9 - .L_8)
.L_8:
        /*000c*/ 	.word	0x00000000
        /*0010*/ 	.short	0x000d
        /*0012*/ 	.short	0x0048
        /*0014*/ 	.byte	0x00, 0xf4, 0x21, 0x00


	//----- nvinfo : EIATTR_KPARAM_INFO
	.align		4
.L_9:
        /*0018*/ 	.byte	0x04, 0x17
        /*001a*/ 	.short	(.L_11 - .L_10)
.L_10:
        /*001c*/ 	.word	0x00000000
        /*0020*/ 	.short	0x000c
        /*0022*/ 	.short	0x0040
        /*0024*/ 	.byte	0x00, 0xf4, 0x21, 0x00


	//----- nvinfo : EIATTR_KPARAM_INFO
	.align		4
.L_11:
        /*0028*/ 	.byte	0x04, 0x17
        /*002a*/ 	.short	(.L_13 - .L_12)
.L_12:
        /*002c*/ 	.word	0x00000000
        /*0030*/ 	.short	0x000b
        /*0032*/ 	.short	0x0038
        /*0034*/ 	.byte	0x00, 0xf0, 0x11, 0x00


	//----- nvinfo : EIATTR_KPARAM_INFO
	.align		4
.L_13:
        /*0038*/ 	.byte	0x04, 0x17
        /*003a*/ 	.short	(.L_15 - .L_14)
.L_14:
        /*003c*/ 	.word	0x00000000
        /*0040*/ 	.short	0x000a
        /*0042*/ 	.short	0x0034
        /*0044*/ 	.byte	0x00, 0xf0, 0x11, 0x00


	//----- nvinfo : EIATTR_KPARAM_INFO
	.align		4
.L_15:
        /*0048*/ 	.byte	0x04, 0x17
        /*004a*/ 	.short	(.L_17 - .L_16)
.L_16:
        /*004c*/ 	.word	0x00000000
        /*0050*/ 	.short	0x0009
        /*0052*/ 	.short	0x0030
        /*0054*/ 	.byte	0x00, 0xf0, 0x11, 0x00


	//----- nvinfo : EIATTR_KPARAM_INFO
	.align		4
.L_17:
        /*0058*/ 	.byte	0x04, 0x17
        /*005a*/ 	.short	(.L_19 - .L_18)
.L_18:
        /*005c*/ 	.word	0x00000000
        /*0060*/ 	.short	0x0008
        /*0062*/ 	.short	0x002c
        /*0064*/ 	.byte	0x00, 0xf0, 0x11, 0x00


	//----- nvinfo : EIATTR_KPARAM_INFO
	.align		4
.L_19:
        /*0068*/ 	.byte	0x04, 0x17
        /*006a*/ 	.short	(.L_21 - .L_20)
.L_20:
        /*006c*/ 	.word	0x00000000
        /*0070*/ 	.short	0x0007
        /*0072*/ 	.short	0x0028
        /*0074*/ 	.byte	0x00, 0xf0, 0x11, 0x00


	//----- nvinfo : EIATTR_KPARAM_INFO
	.align		4
.L_21:
        /*0078*/ 	.byte	0x04, 0x17
        /*007a*/ 	.short	(.L_23 - .L_22)
.L_22:
        /*007c*/ 	.word	0x00000000
        /*0080*/ 	.short	0x0006
        /*0082*/ 	.short	0x0024
        /*0084*/ 	.byte	0x00, 0xf0, 0x11, 0x00


	//----- nvinfo : EIATTR_KPARAM_INFO
	.align		4
.L_23:
        /*0088*/ 	.byte	0x04, 0x17
        /*008a*/ 	.short	(.L_25 - .L_24)
.L_24:
        /*008c*/ 	.word	0x00000000
        /*0090*/ 	.short	0x0005
        /*0092*/ 	.short	0x0020
        /*0094*/ 	.byte	0x00, 0xf0, 0x11, 0x00


	//----- nvinfo : EIATTR_KPARAM_INFO
	.align		4
.L_25:
        /*0098*/ 	.byte	0x04, 0x17
        /*009a*/ 	.short	(.L_27 - .L_26)
.L_26:
        /*009c*/ 	.word	0x00000000
        /*00a0*/ 	.short	0x0004
        /*00a2*/ 	.short	0x001c
        /*00a4*/ 	.byte	0x00, 0xf0, 0x11, 0x00


	//----- nvinfo : EIATTR_KPARAM_INFO
	.align		4
.L_27:
        /*00a8*/ 	.byte	0x04, 0x17
        /*00aa*/ 	.short	(.L_29 - .L_28)
.L_28:
        /*00ac*/ 	.word	0x00000000
        /*00b0*/ 	.short	0x0003
        /*00b2*/ 	.short	0x0018
        /*00b4*/ 	.byte	0x00, 0xf0, 0x11, 0x00


	//----- nvinfo : EIATTR_KPARAM_INFO
	.align		4
.L_29:
        /*00b8*/ 	.byte	0x04, 0x17
        /*00ba*/ 	.short	(.L_31 - .L_30)
.L_30:
        /*00bc*/ 	.word	0x00000000
        /*00c0*/ 	.short	0x0002
        /*00c2*/ 	.short	0x0010
        /*00c4*/ 	.byte	0x00, 0xf4, 0x21, 0x00


	//----- nvinfo : EIATTR_KPARAM_INFO
	.align		4
.L_31:
        /*00c8*/ 	.byte	0x04, 0x17
        /*00ca*/ 	.short	(.L_33 - .L_32)
.L_32:
        /*00cc*/ 	.word	0x00000000
        /*00d0*/ 	.short	0x0001
        /*00d2*/ 	.short	0x0008
        /*00d4*/ 	.byte	0x00, 0xf4, 0x21, 0x00


	//----- nvinfo : EIATTR_KPARAM_INFO
	.align		4
.L_33:
        /*00d8*/ 	.byte	0x04, 0x17
        /*00da*/ 	.short	(.L_35 - .L_34)
.L_34:
        /*00dc*/ 	.word	0x00000000
        /*00e0*/ 	.short	0x0000
        /*00e2*/ 	.short	0x0000
        /*00e4*/ 	.byte	0x00, 0xf4, 0x21, 0x00


	//----- nvinfo : EIATTR_SPARSE_MMA_MASK
	.align		4
.L_35:
        /*00e8*/ 	.byte	0x03, 0x50
        /*00ea*/ 	.short	0x0000


	//----- nvinfo : EIATTR_MAXREG_COUNT
	.align		4
        /*00ec*/ 	.byte	0x03, 0x1b
        /*00ee*/ 	.short	0x00ff


	//----- nvinfo : EIATTR_NUM_BARRIERS
	.align		4
        /*00f0*/ 	.byte	0x02, 0x4c
        /*00f2*/ 	.byte	0x01
	.zero		1


	//----- nvinfo : EIATTR_ANNOTATIONS
	.align		4
        /*00f4*/ 	.byte	0x04, 0x55
        /*00f6*/ 	.short	(.L_37 - .L_36)


	//   ....[0]....
.L_36:
        /*00f8*/ 	.word	0x00000001
        /*00fc*/ 	.byte	0x40, 0x05, 0x00, 0x00, 0x01, 0x00, 0x00, 0x00, 0x80, 0x0d, 0x00, 0x00, 0x01, 0x00, 0x00, 0x00
        /* <DEDUP_REMOVED lines=1064> */
        /*438c*/ 	.byte	0xd0, 0xac, 0x01, 0x00


	//----- nvinfo : EIATTR_MERCURY_ISA_VERSION
	.align		4
.L_37:
        /*4390*/ 	.byte	0x03, 0x5f
        /*4392*/ 	.short	0x0101


	//----- nvinfo : EIATTR_EXIT_INSTR_OFFSETS
	.align		4
        /*4394*/ 	.byte	0x04, 0x1c
        /*4396*/ 	.short	(.L_39 - .L_38)


	//   ....[0]....
.L_38:
        /*4398*/ 	.word	0x0001f5a0


	//   ....[1]....
        /*439c*/ 	.word	0x0001f5c0


	//----- nvinfo : EIATTR_REQNTID
	.align		4
.L_39:
        /*43a0*/ 	.byte	0x04, 0x10
        /*43a2*/ 	.short	(.L_41 - .L_40)
.L_40:
        /*43a4*/ 	.word	0x00000080
        /*43a8*/ 	.word	0x00000001
        /*43ac*/ 	.word	0x00000001


	//----- nvinfo : EIATTR_CBANK_PARAM_SIZE
	.align		4
.L_41:
        /*43b0*/ 	.byte	0x03, 0x19
        /*43b2*/ 	.short	0x0050


	//----- nvinfo : EIATTR_PARAM_CBANK
	.align		4
        /*43b4*/ 	.byte	0x04, 0x0a
        /*43b6*/ 	.short	(.L_43 - .L_42)
	.align		4
.L_42:
        /*43b8*/ 	.word	index@(.nv.constant0.matmul_kernel)
        /*43bc*/ 	.short	0x0210
        /*43be*/ 	.short	0x0050


	//----- nvinfo : EIATTR_SW_WAR
	.align		4
.L_43:
        /*43c0*/ 	.byte	0x04, 0x36
        /*43c2*/ 	.short	(.L_45 - .L_44)
.L_44:
        /*43c4*/ 	.word	0x00000008
.L_45:


//--------------------- .nv.callgraph             --------------------------
	.section	.nv.callgraph,"",@"SHT_CUDA_CALLGRAPH"
	.align	4
	.sectionentsize	8
	.align		4
        /*0000*/ 	.word	0x00000000
	.align		4
        /*0004*/ 	.word	0xffffffff
	.align		4
        /*0008*/ 	.word	0x00000000
	.align		4
        /*000c*/ 	.word	0xfffffffe
	.align		4
        /*0010*/ 	.word	0x00000000
	.align		4
        /*0014*/ 	.word	0xfffffffd
	.align		4
        /*0018*/ 	.word	0x00000000
	.align		4
        /*001c*/ 	.word	0xfffffffc


//--------------------- .text.matmul_kernel       --------------------------
	.section	.text.matmul_kernel,"ax",@progbits
	.align	128
        .global         matmul_kernel
        .type           matmul_kernel,@function
        .size           matmul_kernel,(.L_x_4 - matmul_kernel)
        .other          matmul_kernel,@"STO_CUDA_ENTRY STV_DEFAULT"
matmul_kernel:
.text.matmul_kernel:
[----:B------:R-:W0:Y:S08]  /*0000*/  LDC R1, c[0x0][0x28] ;  /* 0x00000a00ff017b82 */ /* 0x000e300000000800 */
[----:B------:R-:W1:Y:S01]  /*0010*/  LDC.64 R18, c[0x0][0x228] ;  /* 0x00008a00ff127b82 */ /* 0x000e620000000a00 */
[----:B------:R-:W2:Y:S01]  /*0020*/  S2R R5, SR_CTAID.X ;  /* 0x0000000000057919 */ /* 0x000ea20000002500 */
[----:B0-----:R-:W-:Y:S01]  /*0030*/  VIADD R1, R1, 0xfffff720 ;  /* 0xfffff72001017836 */ /* 0x001fe20000000000 */
[----:B------:R-:W-:Y:S01]  /*0040*/  UMOV UR8, 0x400 ;  /* 0x0000040000087882 */ /* 0x000fe20000000000 */
[----:B------:R-:W-:Y:S01]  /*0050*/  ULDC.64 UR40, c[0x0][0x208] ;  /* 0x0000820000287ab9 */ /* 0x000fe20000000a00 */
[----:B------:R-:W0:Y:S03]  /*0060*/  S2R R24, SR_TID.X ;  /* 0x0000000000187919 */ /* 0x000e260000002100 */
[----:B------:R-:W3:Y:S08]  /*0070*/  LDC R21, c[0x0][0x230] ;  /* 0x00008c00ff157b82 */ /* 0x000ef00000000800 */
[----:B------:R-:W4:Y:S01]  /*0080*/  S2UR UR4, SR_CgaCtaId ;  /* 0x00000000000479c3 */ /* 0x000f220000008800 */
[----:B-1----:R-:W-:-:S05]  /*0090*/  VIADD R0, R19, 0x7f ;  /* 0x0000007f13007836 */ /* 0x002fca0000000000 */
[----:B------:R-:W-:Y:S01]  /*00a0*/  SHF.R.S32.HI R3, RZ, 0x1f, R0 ;  /* 0x0000001fff037819 */ /* 0x000fe20000011400 */
[----:B---3--:R-:W-:-:S03]  /*00b0*/  VIADD R21, R21, 0x7f ;  /* 0x0000007f15157836 */ /* 0x008fc60000000000 */
[----:B------:R-:W-:Y:S02]  /*00c0*/  LEA.HI R3, R3, R0, RZ, 0x7 ;  /* 0x0000000003037211 */ /* 0x000fe400078f38ff */
[----:B--2---:R-:W-:Y:S02]  /*00d0*/  IABS R8, R5 ;  /* 0x0000000500087213 */ /* 0x004fe40000000000 */
[----:B------:R-:W-:Y:S02]  /*00e0*/  SHF.R.S32.HI R3, RZ, 0x7, R3 ;  /* 0x00000007ff037819 */ /* 0x000fe40000011403 */
[----:B0-----:R-:W-:Y:S01]  /*00f0*/  LOP3.LUT R231, R24, 0x7f, RZ, 0xc0, !PT ;  /* 0x0000007f18e77812 */ /* 0x001fe200078ec0ff */
[----:B----4-:R-:W-:Y:S02]  /*0100*/  ULEA UR8, UR4, UR8, 0x18 ;  /* 0x0000000804087291 */ /* 0x010fe4000f8ec03f */
[----:B------:R-:W-:-:S05]  /*0110*/  IMAD.SHL.U32 R4, R3, 0x8, RZ ;  /* 0x0000000803047824 */ /* 0x000fca00078e00ff */
[-C--:B------:R-:W-:Y:S02]  /*0120*/  IABS R7, R4.reuse ;  /* 0x0000000400077213 */ /* 0x080fe40000000000 */
[----:B------:R-:W-:Y:S02]  /*0130*/  IABS R10, R4 ;  /* 0x00000004000a7213 */ /* 0x000fe40000000000 */
[----:B------:R-:W0:Y:S08]  /*0140*/  I2F.RP R0, R7 ;  /* 0x0000000700007306 */ /* 0x000e300000209400 */
[----:B0-----:R-:W0:Y:S02]  /*0150*/  MUFU.RCP R0, R0 ;  /* 0x0000000000007308 */ /* 0x001e240000001000 */
[----:B0-----:R-:W-:-:S02]  /*0160*/  VIADD R2, R0, 0xffffffe ;  /* 0x0ffffffe00027836 */ /* 0x001fc40000000000 */
[----:B------:R-:W-:-:S04]  /*0170*/  IMAD.MOV R0, RZ, RZ, -R10 ;  /* 0x000000ffff007224 */ /* 0x000fc800078e0a0a */
[----:B------:R0:W1:Y:S02]  /*0180*/  F2I.FTZ.U32.TRUNC.NTZ R3, R2 ;  /* 0x0000000200037305 */ /* 0x000064000021f000 */
[----:B0-----:R-:W-:Y:S02]  /*0190*/  IMAD.MOV.U32 R2, RZ, RZ, RZ ;  /* 0x000000ffff027224 */ /* 0x001fe400078e00ff */
[----:B-1----:R-:W-:-:S04]  /*01a0*/  IMAD.MOV R6, RZ, RZ, -R3 ;  /* 0x000000ffff067224 */ /* 0x002fc800078e0a03 */
[----:B------:R-:W-:Y:S02]  /*01b0*/  IMAD R9, R6, R7, RZ ;  /* 0x0000000706097224 */ /* 0x000fe400078e02ff */
[----:B------:R-:W-:Y:S02]  /*01c0*/  IMAD.MOV.U32 R6, RZ, RZ, R8 ;  /* 0x000000ffff067224 */ /* 0x000fe400078e0008 */
[----:B------:R-:W-:-:S06]  /*01d0*/  IMAD.HI.U32 R3, R3, R9, R2 ;  /* 0x0000000903037227 */ /* 0x000fcc00078e0002 */
[----:B------:R-:W-:-:S04]  /*01e0*/  IMAD.HI.U32 R3, R3, R6, RZ ;  /* 0x0000000603037227 */ /* 0x000fc800078e00ff */
[----:B------:R-:W-:-:S05]  /*01f0*/  IMAD R0, R3, R0, R6 ;  /* 0x0000000003007224 */ /* 0x000fca00078e0206 */
[----:B------:R-:W-:-:S13]  /*0200*/  ISETP.GT.U32.AND P1, PT, R7, R0, PT ;  /* 0x000000000700720c */ /* 0x000fda0003f24070 */
[----:B------:R-:W-:Y:S02]  /*0210*/  @!P1 IMAD.IADD R0, R0, 0x1, -R7 ;  /* 0x0000000100009824 */ /* 0x000fe400078e0a07 */
[----:B------:R-:W-:Y:S01]  /*0220*/  @!P1 VIADD R3, R3, 0x1 ;  /* 0x0000000103039836 */ /* 0x000fe20000000000 */
[----:B------:R-:W-:Y:S02]  /*0230*/  ISETP.NE.AND P1, PT, R4, RZ, PT ;  /* 0x000000ff0400720c */ /* 0x000fe40003f25270 */
[----:B------:R-:W-:Y:S02]  /*0240*/  ISETP.GE.U32.AND P0, PT, R0, R7, PT ;  /* 0x000000070000720c */ /* 0x000fe40003f06070 */
[----:B------:R-:W-:-:S04]  /*0250*/  LOP3.LUT R0, R5, R4, RZ, 0x3c, !PT ;  /* 0x0000000405007212 */ /* 0x000fc800078e3cff */
[----:B------:R-:W-:Y:S01]  /*0260*/  ISETP.GE.AND P2, PT, R0, RZ, PT ;  /* 0x000000ff0000720c */ /* 0x000fe20003f46270 */
[----:B------:R-:W-:-:S06]  /*0270*/  VIADD R0, R18, 0x7f ;  /* 0x0000007f12007836 */ /* 0x000fcc0000000000 */
[----:B------:R-:W-:-:S04]  /*0280*/  @P0 VIADD R3, R3, 0x1 ;  /* 0x0000000103030836 */ /* 0x000fc80000000000 */
[----:B------:R-:W-:Y:S01]  /*0290*/  IMAD.MOV.U32 R2, RZ, RZ, R3 ;  /* 0x000000ffff027224 */ /* 0x000fe200078e0003 */
[----:B------:R-:W-:-:S03]  /*02a0*/  SHF.R.S32.HI R3, RZ, 0x1f, R0 ;  /* 0x0000001fff037819 */ /* 0x000fc60000011400 */
[----:B------:R-:W-:Y:S01]  /*02b0*/  @!P2 IMAD.MOV R2, RZ, RZ, -R2 ;  /* 0x000000ffff02a224 */ /* 0x000fe200078e0a02 */
[----:B------:R-:W-:Y:S02]  /*02c0*/  @!P1 LOP3.LUT R2, RZ, R4, RZ, 0x33, !PT ;  /* 0x00000004ff029212 */ /* 0x000fe400078e33ff */
[----:B------:R-:W-:-:S03]  /*02d0*/  LEA.HI R3, R3, R0, RZ, 0x7 ;  /* 0x0000000003037211 */ /* 0x000fc600078f38ff */
[----:B------:R-:W-:Y:S02]  /*02e0*/  IMAD.SHL.U32 R6, R2, 0x8, RZ ;  /* 0x0000000802067824 */ /* 0x000fe400078e00ff */
[----:B------:R-:W-:-:S03]  /*02f0*/  IMAD.MOV R2, RZ, RZ, -R2 ;  /* 0x000000ffff027224 */ /* 0x000fc600078e0a02 */
[----:B------:R-:W-:Y:S01]  /*0300*/  LEA.HI.SX32 R3, R3, -R6, 0x19 ;  /* 0x8000000603037211 */ /* 0x000fe200078fcaff */
[----:B------:R-:W-:-:S03]  /*0310*/  IMAD R4, R4, R2, R5 ;  /* 0x0000000204047224 */ /* 0x000fc600078e0205 */
[----:B------:R-:W-:Y:S02]  /*0320*/  VIMNMX R11, R3, 0x8, PT ;  /* 0x00000008030b7848 */ /* 0x000fe40003fe0100 */
[----:B------:R-:W-:Y:S02]  /*0330*/  IABS R9, R4 ;  /* 0x0000000400097213 */ /* 0x000fe40000000000 */
[----:B------:R-:W-:-:S04]  /*0340*/  IABS R7, R11 ;  /* 0x0000000b00077213 */ /* 0x000fc80000000000 */
[----:B------:R-:W0:Y:S08]  /*0350*/  I2F.RP R0, R7 ;  /* 0x0000000700007306 */ /* 0x000e300000209400 */
[----:B0-----:R-:W0:Y:S02]  /*0360*/  MUFU.RCP R0, R0 ;  /* 0x0000000000007308 */ /* 0x001e240000001000 */
[----:B0-----:R-:W-:-:S06]  /*0370*/  VIADD R3, R0, 0xffffffe ;  /* 0x0ffffffe00037836 */ /* 0x001fcc0000000000 */
[----:B------:R-:W0:Y:S02]  /*0380*/  F2I.FTZ.U32.TRUNC.NTZ R3, R3 ;  /* 0x0000000300037305 */ /* 0x000e24000021f000 */
[----:B0-----:R-:W-:-:S04]  /*0390*/  IMAD.MOV R8, RZ, RZ, -R3 ;  /* 0x000000ffff087224 */ /* 0x001fc800078e0a03 */
[----:B------:R-:W-:Y:S01]  /*03a0*/  IMAD.MOV.U32 R2, RZ, RZ, R8 ;  /* 0x000000ffff027224 */ /* 0x000fe200078e0008 */
[----:B------:R-:W-:-:S03]  /*03b0*/  IABS R8, R11 ;  /* 0x0000000b00087213 */ /* 0x000fc60000000000 */
[----:B------:R-:W-:Y:S02]  /*03c0*/  IMAD R5, R2, R7, RZ ;  /* 0x0000000702057224 */ /* 0x000fe400078e02ff */
[----:B------:R-:W-:Y:S02]  /*03d0*/  IMAD.MOV.U32 R2, RZ, RZ, RZ ;  /* 0x000000ffff027224 */ /* 0x000fe400078e00ff */
[----:B------:R-:W-:Y:S02]  /*03e0*/  IMAD.MOV R0, RZ, RZ, -R8 ;  /* 0x000000ffff007224 */ /* 0x000fe400078e0a08 */
        /* <DEDUP_REMOVED lines=9> */
[----:B------:R-:W-:-:S07]  /*0480*/  ISETP.GE.AND P2, PT, R0, RZ, PT ;  /* 0x000000ff0000720c */ /* 0x000fce0003f46270 */
[----:B------:R-:W-:Y:S01]  /*0490*/  @P0 VIADD R2, R2, 0x1 ;  /* 0x0000000102020836 */ /* 0x000fe20000000000 */
[----:B------:R-:W-:-:S05]  /*04a0*/  ISETP.GT.AND P0, PT, R21, 0x7f, PT ;  /* 0x0000007f1500780c */ /* 0x000fca0003f04270 */
[----:B------:R-:W-:Y:S01]  /*04b0*/  @!P2 IMAD.MOV R2, RZ, RZ, -R2 ;  /* 0x000000ffff02a224 */ /* 0x000fe200078e0a02 */
[----:B------:R-:W-:-:S05]  /*04c0*/  @!P1 LOP3.LUT R2, RZ, R11, RZ, 0x33, !PT ;  /* 0x0000000bff029212 */ /* 0x000fca00078e33ff */
[----:B------:R-:W-:-:S04]  /*04d0*/  IMAD.MOV R0, RZ, RZ, -R2 ;  /* 0x000000ffff007224 */ /* 0x000fc800078e0a02 */
[----:B------:R-:W-:-:S04]  /*04e0*/  IMAD R0, R11, R0, R4 ;  /* 0x000000000b007224 */ /* 0x000fc800078e0204 */
[----:B------:R-:W-:Y:S02]  /*04f0*/  IMAD.IADD R3, R6, 0x1, R0 ;  /* 0x0000000106037824 */ /* 0x000fe400078e0200 */
[----:B------:R-:W-:Y:S02]  /*0500*/  IMAD.SHL.U32 R0, R2, 0x80, RZ ;  /* 0x0000008002007824 */ /* 0x000fe400078e00ff */
[----:B------:R-:W-:Y:S02]  /*0510*/  IMAD R152, R3, 0x80, R231 ;  /* 0x0000008003987824 */ /* 0x000fe400078e02e7 */
[C---:B------:R-:W-:Y:S02]  /*0520*/  VIADD R31, R0.reuse, 0x1 ;  /* 0x00000001001f7836 */ /* 0x040fe40000000000 */
[C---:B------:R-:W-:Y:S01]  /*0530*/  VIADD R29, R0.reuse, 0x2 ;  /* 0x00000002001d7836 */ /* 0x040fe20000000000 */
[----:B------:R0:W-:Y:S01]  /*0540*/  STL [R1+0x87c], R152 ;  /* 0x00087c9801007387 */ /* 0x0001e20000100800 */
[----:B------:R-:W-:-:S02]  /*0550*/  VIADD R27, R0, 0x3 ;  /* 0x00000003001b7836 */ /* 0x000fc40000000000 */
[C---:B------:R-:W-:Y:S02]  /*0560*/  VIADD R25, R0.reuse, 0x4 ;  /* 0x0000000400197836 */ /* 0x040fe40000000000 */
[C---:B------:R-:W-:Y:S02]  /*0570*/  VIADD R23, R0.reuse, 0x5 ;  /* 0x0000000500177836 */ /* 0x040fe40000000000 */
[C---:B------:R-:W-:Y:S02]  /*0580*/  VIADD R17, R0.reuse, 0x6 ;  /* 0x0000000600117836 */ /* 0x040fe40000000000 */
[C---:B------:R-:W-:Y:S02]  /*0590*/  VIADD R33, R0.reuse, 0x7 ;  /* 0x0000000700217836 */ /* 0x040fe40000000000 */
[C---:B------:R-:W-:Y:S02]  /*05a0*/  VIADD R43, R0.reuse, 0x8 ;  /* 0x00000008002b7836 */ /* 0x040fe40000000000 */
        /* <DEDUP_REMOVED lines=118> */
[----:B------:R-:W-:Y:S01]  /*0d10*/  VIADD R50, R0, 0x7f ;  /* 0x0000007f00327836 */ /* 0x000fe20000000000 */
[----:B0-----:R-:W-:Y:S06]  /*0d20*/  @P0 BRA `(.L_x_0) ;  /* 0x00000004000c0947 */ /* 0x001fec0003800000 */
[----:B------:R-:W-:Y:S01]  /*0d30*/  IMAD.SHL.U32 R2, R24, 0x10, RZ ;  /* 0x0000001018027824 */ /* 0x000fe200078e00ff */
[----:B------:R-:W-:Y:S02]  /*0d40*/  CS2R R88, SRZ ;  /* 0x0000000000587805 */ /* 0x000fe4000001ff00 */
[----:B------:R-:W-:Y:S02]  /*0d50*/  CS2R R90, SRZ ;  /* 0x00000000005a7805 */ /* 0x000fe4000001ff00 */
[----:B------:R-:W-:Y:S02]  /*0d60*/  CS2R R92, SRZ ;  /* 0x00000000005c7805 */ /* 0x000fe4000001ff00 */
[----:B------:R-:W-:Y:S01]  /*0d70*/  CS2R R94, SRZ ;  /* 0x00000000005e7805 */ /* 0x000fe2000001ff00 */
[----:B------:R0:W-:Y:S01]  /*0d80*/  STL [R1+0x880], R2 ;  /* 0x0008800201007387 */ /* 0x0001e20000100800 */
[----:B------:R-:W-:Y:S02]  /*0d90*/  CS2R R96, SRZ ;  /* 0x0000000000607805 */ /* 0x000fe4000001ff00 */
[----:B------:R-:W-:-:S02]  /*0da0*/  CS2R R98, SRZ ;  /* 0x0000000000627805 */ /* 0x000fc4000001ff00 */
[----:B------:R-:W-:Y:S02]  /*0db0*/  CS2R R100, SRZ ;  /* 0x0000000000647805 */ /* 0x000fe4000001ff00 */
[----:B------:R-:W-:Y:S02]  /*0dc0*/  CS2R R102, SRZ ;  /* 0x0000000000667805 */ /* 0x000fe4000001ff00 */
[----:B------:R-:W-:Y:S02]  /*0dd0*/  CS2R R104, SRZ ;  /* 0x0000000000687805 */ /* 0x000fe4000001ff00 */
[----:B------:R-:W-:Y:S02]  /*0de0*/  CS2R R106, SRZ ;  /* 0x00000000006a7805 */ /* 0x000fe4000001ff00 */
        /* <DEDUP_REMOVED lines=53> */
[----:B------:R-:W-:Y:S01]  /*1140*/  CS2R R86, SRZ ;  /* 0x0000000000567805 */ /* 0x000fe2000001ff00 */
[----:B0-----:R-:W-:Y:S06]  /*1150*/  BRA `(.L_x_1) ;  /* 0x0000019800c87947 */ /* 0x001fec0003800000 */
.L_x_0:
[----:B------:R-:W-:Y:S01]  /*1160*/  IABS R48, R18 ;  /* 0x0000001200307213 */ /* 0x000fe20000000000 */
[----:B------:R-:W-:Y:S01]  /*1170*/  ULDC UR9, c[0x0][0x23c] ;  /* 0x00008f0000097ab9 */ /* 0x000fe20000000800 */
[----:B------:R-:W-:Y:S01]  /*1180*/  IABS R2, R19 ;  /* 0x0000001300027213 */ /* 0x000fe20000000000 */
[----:B------:R-:W-:Y:S01]  /*1190*/  ULDC.64 UR4, c[0x0][0x218] ;  /* 0x0000860000047ab9 */ /* 0x000fe20000000a00 */
[----:B------:R-:W0:Y:S01]  /*11a0*/  I2F.RP R3, R48 ;  /* 0x0000003000037306 */ /* 0x000e220000209400 */
[----:B------:R-:W-:Y:S01]  /*11b0*/  IABS R134, R0 ;  /* 0x0000000000867213 */ /* 0x000fe20000000000 */
[----:B------:R-:W-:Y:S01]  /*11c0*/  ULDC.64 UR6, c[0x0][0x210] ;  /* 0x0000840000067ab9 */ /* 0x000fe20000000a00 */
[----:B------:R-:W-:Y:S01]  /*11d0*/  IABS R42, R50 ;  /* 0x00000032002a7213 */ /* 0x000fe20000000000 */
[----:B------:R-:W-:Y:S01]  /*11e0*/  USHF.R.U32.HI UR12, URZ, 0x4, UR8 ;  /* 0x000000043f0c7899 */ /* 0x000fe20008011608 */
[----:B------:R-:W-:Y:S01]  /*11f0*/  ISETP.GE.AND P1, PT, R44, RZ, PT ;  /* 0x000000ff2c00720c */ /* 0x000fe20003f26270 */
[----:B------:R-:W-:Y:S01]  /*1200*/  UMOV UR15, 0x40000040 ;  /* 0x40000040000f7882 */ /* 0x000fe20000000000 */
[----:B------:R-:W-:Y:S01]  /*1210*/  IABS R44, R44 ;  /* 0x0000002c002c7213 */ /* 0x000fe20000000000 */
[----:B------:R-:W1:Y:S01]  /*1220*/  I2F.RP R5, R2 ;  /* 0x0000000200057306 */ /* 0x000e620000209400 */
[----:B------:R-:W-:Y:S01]  /*1230*/  IABS R132, R46 ;  /* 0x0000002e00847213 */ /* 0x000fe20000000000 */
[----:B------:R-:W-:Y:S01]  /*1240*/  USGXT.U32 UR12, UR12, 0xe ;  /* 0x0000000e0c0c789a */ /* 0x000fe20008000000 */
[----:B------:R-:W-:-:S02]  /*1250*/  ISETP.GE.AND P2, PT, R152, RZ, PT ;  /* 0x000000ff9800720c */ /* 0x000fc40003f46270 */
[----:B------:R-:W-:Y:S02]  /*1260*/  ISETP.GE.AND P4, PT, R46, RZ, PT ;  /* 0x000000ff2e00720c */ /* 0x000fe40003f86270 */
[----:B------:R-:W-:Y:S01]  /*1270*/  IABS R130, R150 ;  /* 0x0000009600827213 */ /* 0x000fe20000000000 */
[----:B0-----:R-:W0:Y:S01]  /*1280*/  MUFU.RCP R3, R3 ;  /* 0x0000000300037308 */ /* 0x001e220000001000 */
[----:B------:R-:W-:Y:S02]  /*1290*/  IABS R46, R122 ;  /* 0x0000007a002e7213 */ /* 0x000fe40000000000 */
[----:B------:R-:W-:Y:S02]  /*12a0*/  IABS R128, R120 ;  /* 0x0000007800807213 */ /* 0x000fe40000000000 */
[----:B------:R-:W-:Y:S02]  /*12b0*/  ISETP.GE.AND P3, PT, R50, RZ, PT ;  /* 0x000000ff3200720c */ /* 0x000fe40003f66270 */
[----:B------:R-:W-:Y:S01]  /*12c0*/  IABS R50, R114 ;  /* 0x0000007200327213 */ /* 0x000fe20000000000 */
[----:B-1----:R-:W1:Y:S01]  /*12d0*/  MUFU.RCP R5, R5 ;  /* 0x0000000500057308 */ /* 0x002e620000001000 */
[----:B------:R-:W-:-:S02]  /*12e0*/  IABS R126, R116 ;  /* 0x00000074007e7213 */ /* 0x000fc40000000000 */
[----:B------:R-:W-:Y:S02]  /*12f0*/  IABS R124, R112 ;  /* 0x00000070007c7213 */ /* 0x000fe40000000000 */
[----:B------:R-:W-:Y:S02]  /*1300*/  IABS R52, R110 ;  /* 0x0000006e00347213 */ /* 0x000fe40000000000 */
[----:B------:R-:W-:Y:S01]  /*1310*/  IABS R252, R144 ;  /* 0x0000009000fc7213 */ /* 0x000fe20000000000 */
[----:B0-----:R-:W-:Y:S01]  /*1320*/  VIADD R14, R3, 0xffffffe ;  /* 0x0ffffffe030e7836 */ /* 0x001fe20000000000 */
[----:B------:R-:W-:Y:S02]  /*1330*/  IABS R250, R139 ;  /* 0x0000008b00fa7213 */ /* 0x000fe40000000000 */
[----:B------:R-:W-:Y:S01]  /*1340*/  IABS R246, R138 ;  /* 0x0000008a00f67213 */ /* 0x000fe20000000000 */
[----:B------:R0:W2:Y:S01]  /*1350*/  F2I.FTZ.U32.TRUNC.NTZ R15, R14 ;  /* 0x0000000e000f7305 */ /* 0x0000a2000021f000 */
[----:B------:R-:W-:-:S02]  /*1360*/  IABS R248, R140 ;  /* 0x0000008c00f87213 */ /* 0x000fc40000000000 */
[----:B------:R-:W-:Y:S01]  /*1370*/  IABS R244, R137 ;  /* 0x0000008900f47213 */ /* 0x000fe20000000000 */
[----:B-1----:R-:W-:Y:S01]  /*1380*/  VIADD R12, R5, 0xffffffe ;  /* 0x0ffffffe050c7836 */ /* 0x002fe20000000000 */
[----:B------:R-:W-:Y:S02]  /*1390*/  IABS R5, R152 ;  /* 0x0000009800057213 */ /* 0x000fe40000000000 */
[----:B------:R-:W-:Y:S01]  /*13a0*/  IABS R242, R135 ;  /* 0x0000008700f27213 */ /* 0x000fe20000000000 */
[----:B------:R1:W3:Y:S01]  /*13b0*/  F2I.FTZ.U32.TRUNC.NTZ R13, R12 ;  /* 0x0000000c000d7305 */ /* 0x0002e2000021f000 */
[----:B0-----:R-:W-:Y:S01]  /*13c0*/  IMAD.MOV.U32 R14, RZ, RZ, RZ ;  /* 0x000000ffff0e7224 */ /* 0x001fe200078e00ff */
[----:B------:R-:W-:Y:S02]  /*13d0*/  IABS R240, R136 ;  /* 0x0000008800f07213 */ /* 0x000fe40000000000 */
[----:B------:R-:W-:Y:S02]  /*13e0*/  IABS R236, R131 ;  /* 0x0000008300ec7213 */ /* 0x000fe40000000000 */
[----:B------:R-:W-:Y:S01]  /*13f0*/  IABS R232, R133 ;  /* 0x0000008500e87213 */ /* 0x000fe20000000000 */
[----:B--2---:R-:W-:Y:S01]  /*1400*/  IMAD.MOV R9, RZ, RZ, -R15 ;  /* 0x000000ffff097224 */ /* 0x004fe200078e0a0f */
[----:B------:R-:W-:Y:S01]  /*1410*/  IABS R238, R127 ;  /* 0x0000007f00ee7213 */ /* 0x000fe20000000000 */
[----:B-1----:R-:W-:Y:S01]  /*1420*/  IMAD.MOV.U32 R12, RZ, RZ, RZ ;  /* 0x000000ffff0c7224 */ /* 0x002fe200078e00ff */
[----:B------:R-:W-:Y:S01]  /*1430*/  IABS R234, R129 ;  /* 0x0000008100ea7213 */ /* 0x000fe20000000000 */
[----:B------:R-:W-:Y:S01]  /*1440*/  IMAD R9, R9, R48, RZ ;  /* 0x0000003009097224 */ /* 0x000fe200078e02ff */
[----:B------:R-:W-:-:S02]  /*1450*/  IABS R230, R125 ;  /* 0x0000007d00e67213 */ /* 0x000fc40000000000 */
[----:B------:R-:W-:Y:S01]  /*1460*/  IABS R228, R123 ;  /* 0x0000007b00e47213 */ /* 0x000fe20000000000 */
[----:B------:R-:W-:Y:S01]  /*1470*/  IMAD.HI.U32 R15, R15, R9, R14 ;  /* 0x000000090f0f7227 */ /* 0x000fe200078e000e */
[----:B------:R-:W-:Y:S02]  /*1480*/  IABS R226, R8 ;  /* 0x0000000800e27213 */ /* 0x000fe40000000000 */
[----:B------:R-:W-:Y:S01]  /*1490*/  IABS R224, R10 ;  /* 0x0000000a00e07213 */ /* 0x000fe20000000000 */
[----:B---3--:R-:W-:Y:S01]  /*14a0*/  IMAD.MOV R3, RZ, RZ, -R13 ;  /* 0x000000ffff037224 */ /* 0x008fe200078e0a0d */
[----:B------:R-:W-:Y:S01]  /*14b0*/  IABS R222, R121 ;  /* 0x0000007900de7213 */ /* 0x000fe20000000000 */
[----:B------:R-:W-:Y:S01]  /*14c0*/  IMAD.HI.U32 R15, R15, R5, RZ ;  /* 0x000000050f0f7227 */ /* 0x000fe200078e00ff */
[----:B------:R-:W-:Y:S02]  /*14d0*/  IABS R220, R115 ;  /* 0x0000007300dc7213 */ /* 0x000fe40000000000 */
[----:B------:R-:W-:Y:S01]  /*14e0*/  IABS R218, R117 ;  /* 0x0000007500da7213 */ /* 0x000fe20000000000 */
[----:B------:R-:W-:Y:S01]  /*14f0*/  IMAD.MOV R15, RZ, RZ, -R15 ;  /* 0x000000ffff0f7224 */ /* 0x000fe200078e0a0f */
[----:B------:R-:W-:Y:S01]  /*1500*/  IABS R216, R119 ;  /* 0x0000007700d87213 */ /* 0x000fe20000000000 */
[----:B------:R-:W-:Y:S01]  /*1510*/  IMAD R3, R3, R2, RZ ;  /* 0x0000000203037224 */ /* 0x000fe200078e02ff */
[----:B------:R-:W-:Y:S01]  /*1520*/  IABS R214, R111 ;  /* 0x0000006f00d67213 */ /* 0x000fe20000000000 */
[----:B------:R-:W-:Y:S01]  /*1530*/  IMAD R5, R48, R15, R5 ;  /* 0x0000000f30057224 */ /* 0x000fe200078e0205 */
[----:B------:R-:W-:Y:S01]  /*1540*/  IABS R210, R105 ;  /* 0x0000006900d27213 */ /* 0x000fe20000000000 */
[----:B------:R-:W-:Y:S01]  /*1550*/  IMAD.HI.U32 R3, R13, R3, R12 ;  /* 0x000000030d037227 */ /* 0x000fe200078e000c */
[----:B------:R-:W-:-:S02]  /*1560*/  IABS R212, R107 ;  /* 0x0000006b00d47213 */ /* 0x000fc40000000000 */
[----:B------:R-:W-:Y:S02]  /*1570*/  ISETP.GT.U32.AND P0, PT, R48, R5, PT ;  /* 0x000000053000720c */ /* 0x000fe40003f04070 */
[----:B------:R-:W-:Y:S01]  /*1580*/  IABS R208, R109 ;  /* 0x0000006d00d07213 */ /* 0x000fe20000000000 */
[C---:B------:R-:W-:Y:S01]  /*1590*/  IMAD.HI.U32 R12, R3.reuse, R134, RZ ;  /* 0x00000086030c7227 */ /* 0x040fe200078e00ff */
[----:B------:R-:W-:Y:S02]  /*15a0*/  IABS R206, R64 ;  /* 0x0000004000ce7213 */ /* 0x000fe40000000000 */
[----:B------:R-:W-:Y:S01]  /*15b0*/  IABS R204, R103 ;  /* 0x0000006700cc7213 */ /* 0x000fe20000000000 */
[----:B------:R-:W-:Y:S01]  /*15c0*/  IMAD.HI.U32 R9, R3, R42, RZ ;  /* 0x0000002a03097227 */ /* 0x000fe200078e00ff */
[----:B------:R-:W-:Y:S02]  /*15d0*/  IABS R202, R6 ;  /* 0x0000000600ca7213 */ /* 0x000fe40000000000 */
[----:B------:R-:W-:Y:S01]  /*15e0*/  IABS R200, R101 ;  /* 0x0000006500c87213 */ /* 0x000fe20000000000 */
[----:B------:R-:W-:Y:S01]  /*15f0*/  IMAD.MOV R13, RZ, RZ, -R12 ;  /* 0x000000ffff0d7224 */ /* 0x000fe200078e0a0c */
[----:B------:R-:W-:Y:S01]  /*1600*/  IABS R198, R99 ;  /* 0x0000006300c67213 */ /* 0x000fe20000000000 */
[----:B------:R-:W-:Y:S01]  /*1610*/  @!P0 IMAD.IADD R5, R5, 0x1, -R48 ;  /* 0x0000000105058824 */ /* 0x000fe200078e0a30 */
[----:B------:R-:W-:Y:S01]  /*1620*/  IABS R196, R97 ;  /* 0x0000006100c47213 */ /* 0x000fe20000000000 */
[----:B------:R-:W-:Y:S01]  /*1630*/  IMAD.MOV R9, RZ, RZ, -R9 ;  /* 0x000000ffff097224 */ /* 0x000fe200078e0a09 */
[----:B------:R-:W-:Y:S01]  /*1640*/  IABS R194, R95 ;  /* 0x0000005f00c27213 */ /* 0x000fe20000000000 */
[----:B------:R-:W-:Y:S01]  /*1650*/  IMAD R134, R2, R13, R134 ;  /* 0x0000000d02867224 */ /* 0x000fe200078e0286 */
[----:B------:R-:W-:Y:S01]  /*1660*/  ISETP.GT.U32.AND P6, PT, R48, R5, PT ;  /* 0x000000053000720c */ /* 0x000fe20003fc4070 */
[C---:B------:R-:W-:Y:S01]  /*1670*/  IMAD R42, R2.reuse, R9, R42 ;  /* 0x00000009022a7224 */ /* 0x040fe200078e022a */
[----:B------:R-:W-:Y:S01]  /*1680*/  IABS R192, R89 ;  /* 0x0000005900c07213 */ /* 0x000fe20000000000 */
[----:B------:R-:W-:Y:S01]  /*1690*/  IMAD.HI.U32 R9, R3, R44, RZ ;  /* 0x0000002c03097227 */ /* 0x000fe200078e00ff */
[----:B------:R-:W-:-:S02]  /*16a0*/  ISETP.GT.U32.AND P0, PT, R2, R134, PT ;  /* 0x000000860200720c */ /* 0x000fc40003f04070 */
[----:B------:R-:W-:Y:S01]  /*16b0*/  ISETP.GT.U32.AND P5, PT, R2, R42, PT ;  /* 0x0000002a0200720c */ /* 0x000fe20003fa4070 */
[----:B------:R-:W-:Y:S01]  /*16c0*/  IMAD.HI.U32 R11, R3, R132, RZ ;  /* 0x00000084030b7227 */ /* 0x000fe200078e00ff */
[----:B------:R-:W-:Y:S02]  /*16d0*/  IABS R190, R91 ;  /* 0x0000005b00be7213 */ /* 0x000fe40000000000 */
[----:B------:R-:W-:Y:S01]  /*16e0*/  IABS R188, R93 ;  /* 0x0000005d00bc7213 */ /* 0x000fe20000000000 */
[----:B------:R-:W-:Y:S01]  /*16f0*/  IMAD.MOV R13, RZ, RZ, -R9 ;  /* 0x000000ffff0d7224 */ /* 0x000fe200078e0a09 */
[----:B------:R-:W-:Y:S01]  /*1700*/  IABS R186, R77 ;  /* 0x0000004d00ba7213 */ /* 0x000fe20000000000 */
[----:B------:R-:W-:Y:S01]  /*1710*/  @!P6 IMAD.IADD R5, R5, 0x1, -R48 ;  /* 0x000000010505e824 */ /* 0x000fe200078e0a30 */
[----:B------:R-:W-:Y:S01]  /*1720*/  ISETP.NE.AND P6, PT, R18, RZ, PT ;  /* 0x000000ff1200720c */ /* 0x000fe20003fc5270 */
[----:B------:R-:W-:Y:S01]  /*1730*/  IMAD.MOV R11, RZ, RZ, -R11 ;  /* 0x000000ffff0b7224 */ /* 0x000fe200078e0a0b */
[----:B------:R-:W-:Y:S01]  /*1740*/  IABS R48, R118 ;  /* 0x0000007600307213 */ /* 0x000fe20000000000 */
[--C-:B------:R-:W-:Y:S01]  /*1750*/  @!P0 IMAD.IADD R134, R134, 0x1, -R2.reuse ;  /* 0x0000000186868824 */ /* 0x100fe200078e0a02 */
[----:B------:R-:W-:Y:S01]  /*1760*/  IABS R184, R79 ;  /* 0x0000004f00b87213 */ /* 0x000fe20000000000 */
[----:B------:R-:W-:Y:S01]  /*1770*/  @!P5 IMAD.IADD R42, R42, 0x1, -R2 ;  /* 0x000000012a2ad824 */ /* 0x000fe200078e0a02 */
[----:B------:R-:W-:Y:S01]  /*1780*/  IABS R182, R81 ;  /* 0x0000005100b67213 */ /* 0x000fe20000000000 */
[C---:B------:R-:W-:Y:S01]  /*1790*/  IMAD R44, R2.reuse, R13, R44 ;  /* 0x0000000d022c7224 */ /* 0x040fe200078e022c */
[C---:B------:R-:W-:Y:S01]  /*17a0*/  ISETP.GT.U32.AND P5, PT, R2.reuse, R134, PT ;  /* 0x000000860200720c */ /* 0x040fe20003fa4070 */
[C---:B------:R-:W-:Y:S01]  /*17b0*/  IMAD R132, R2.reuse, R11, R132 ;  /* 0x0000000b02847224 */ /* 0x040fe200078e0284 */
[----:B------:R-:W-:Y:S01]  /*17c0*/  ISETP.GT.U32.AND P0, PT, R2, R42, PT ;  /* 0x0000002a0200720c */ /* 0x000fe20003f04070 */
[----:B------:R-:W-:Y:S01]  /*17d0*/  IMAD.HI.U32 R11, R3, R130, RZ ;  /* 0x00000082030b7227 */ /* 0x000fe200078e00ff */
[----:B------:R-:W-:-:S02]  /*17e0*/  IABS R180, R75 ;  /* 0x0000004b00b47213 */ /* 0x000fc40000000000 */
[----:B------:R-:W-:Y:S01]  /*17f0*/  IABS R178, R83 ;  /* 0x0000005300b27213 */ /* 0x000fe20000000000 */
[C---:B------:R-:W-:Y:S01]  /*1800*/  IMAD.HI.U32 R12, R3.reuse, R46, RZ ;  /* 0x0000002e030c7227 */ /* 0x040fe200078e00ff */
[----:B------:R-:W-:Y:S02]  /*1810*/  IABS R172, R73 ;  /* 0x0000004900ac7213 */ /* 0x000fe40000000000 */
[----:B------:R-:W-:Y:S01]  /*1820*/  IABS R176, R69 ;  /* 0x0000004500b07213 */ /* 0x000fe20000000000 */
[----:B------:R-:W-:Y:S01]  /*1830*/  @!P2 IMAD.MOV R5, RZ, RZ, -R5 ;  /* 0x000000ffff05a224 */ /* 0x000fe200078e0a05 */
[----:B------:R-:W-:Y:S01]  /*1840*/  @!P6 LOP3.LUT R5, RZ, R18, RZ, 0x33, !PT ;  /* 0x00000012ff05e212 */ /* 0x000fe200078e33ff */
[----:B------:R-:W-:Y:S01]  /*1850*/  IMAD.MOV R11, RZ, RZ, -R11 ;  /* 0x000000ffff0b7224 */ /* 0x000fe200078e0a0b */
[C---:B------:R-:W-:Y:S01]  /*1860*/  ISETP.GT.U32.AND P6, PT, R2.reuse, R44, PT ;  /* 0x0000002c0200720c */ /* 0x040fe20003fc4070 */
[----:B------:R-:W-:Y:S01]  /*1870*/  IMAD.HI.U32 R9, R3, R128, RZ ;  /* 0x0000008003097227 */ /* 0x000fe200078e00ff */
[----:B------:R-:W-:-:S02]  /*1880*/  ISETP.GT.U32.AND P2, PT, R2, R132, PT ;  /* 0x000000840200720c */ /* 0x000fc40003f44070 */
[----:B------:R-:W-:Y:S01]  /*1890*/  IABS R174, R71 ;  /* 0x0000004700ae7213 */ /* 0x000fe20000000000 */
[----:B------:R-:W-:Y:S01]  /*18a0*/  IMAD.MOV R15, RZ, RZ, -R12 ;  /* 0x000000ffff0f7224 */ /* 0x000fe200078e0a0c */
[----:B------:R-:W-:Y:S01]  /*18b0*/  IABS R12, R74 ;  /* 0x0000004a000c7213 */ /* 0x000fe20000000000 */
[C---:B------:R-:W-:Y:S01]  /*18c0*/  IMAD R130, R2.reuse, R11, R130 ;  /* 0x0000000b02827224 */ /* 0x040fe200078e0282 */
[----:B------:R-:W-:Y:S01]  /*18d0*/  IABS R170, R4 ;  /* 0x0000000400aa7213 */ /* 0x000fe20000000000 */
[----:B------:R-:W-:Y:S01]  /*18e0*/  IMAD.MOV R9, RZ, RZ, -R9 ;  /* 0x000000ffff097224 */ /* 0x000fe200078e0a09 */
[----:B------:R-:W-:Y:S01]  /*18f0*/  IABS R168, R67 ;  /* 0x0000004300a87213 */ /* 0x000fe20000000000 */
[C---:B------:R-:W-:Y:S01]  /*1900*/  IMAD R46, R2.reuse, R15, R46 ;  /* 0x0000000f022e7224 */ /* 0x040fe200078e022e */
[----:B------:R-:W-:Y:S01]  /*1910*/  IABS R166, R65 ;  /* 0x0000004100a67213 */ /* 0x000fe20000000000 */
[----:B------:R-:W-:Y:S01]  /*1920*/  IMAD R128, R2, R9, R128 ;  /* 0x0000000902807224 */ /* 0x000fe200078e0280 */
[----:B------:R-:W-:Y:S01]  /*1930*/  IABS R164, R61 ;  /* 0x0000003d00a47213 */ /* 0x000fe20000000000 */
[--C-:B------:R-:W-:Y:S01]  /*1940*/  @!P5 IMAD.IADD R134, R134, 0x1, -R2.reuse ;  /* 0x000000018686d824 */ /* 0x100fe200078e0a02 */
[----:B------:R-:W-:Y:S01]  /*1950*/  ISETP.GT.U32.AND P5, PT, R2, R130, PT ;  /* 0x000000820200720c */ /* 0x000fe20003fa4070 */
[--C-:B------:R-:W-:Y:S01]  /*1960*/  @!P0 IMAD.IADD R42, R42, 0x1, -R2.reuse ;  /* 0x000000012a2a8824 */ /* 0x100fe200078e0a02 */
[----:B------:R-:W-:Y:S01]  /*1970*/  ISETP.GT.U32.AND P0, PT, R2, R46, PT ;  /* 0x0000002e0200720c */ /* 0x000fe20003f04070 */
[--C-:B------:R-:W-:Y:S01]  /*1980*/  @!P6 IMAD.IADD R44, R44, 0x1, -R2.reuse ;  /* 0x000000012c2ce824 */ /* 0x100fe200078e0a02 */
[----:B------:R-:W-:Y:S01]  /*1990*/  ISETP.GT.U32.AND P6, PT, R2, R128, PT ;  /* 0x000000800200720c */ /* 0x000fe20003fc4070 */
[----:B------:R-:W-:Y:S01]  /*19a0*/  @!P2 IMAD.IADD R132, R132, 0x1, -R2 ;  /* 0x000000018484a824 */ /* 0x000fe200078e0a02 */
[----:B------:R-:W-:Y:S01]  /*19b0*/  ISETP.GE.AND P2, PT, R0, RZ, PT ;  /* 0x000000ff0000720c */ /* 0x000fe20003f46270 */
[----:B------:R-:W-:Y:S01]  /*19c0*/  IMAD.HI.U32 R9, R3, R48, RZ ;  /* 0x0000003003097227 */ /* 0x000fe200078e00ff */
[----:B------:R-:W-:-:S02]  /*19d0*/  IABS R162, R38 ;  /* 0x0000002600a27213 */ /* 0x000fc40000000000 */
[----:B------:R-:W-:Y:S01]  /*19e0*/  IABS R160, R36 ;  /* 0x0000002400a07213 */ /* 0x000fe20000000000 */
[----:B------:R-:W-:Y:S01]  /*19f0*/  IMAD.MOV R13, RZ, RZ, -R9 ;  /* 0x000000ffff0d7224 */ /* 0x000fe200078e0a09 */
[----:B------:R-:W-:Y:S01]  /*1a00*/  IABS R158, R32 ;  /* 0x00000020009e7213 */ /* 0x000fe20000000000 */
[--C-:B------:R-:W-:Y:S01]  /*1a10*/  @!P5 IMAD.IADD R130, R130, 0x1, -R2.reuse ;  /* 0x000000018282d824 */ /* 0x100fe200078e0a02 */
[----:B------:R-:W-:Y:S01]  /*1a20*/  ISETP.GT.U32.AND P5, PT, R2, R132, PT ;  /* 0x000000840200720c */ /* 0x000fe20003fa4070 */
[--C-:B------:R-:W-:Y:S01]  /*1a30*/  @!P0 IMAD.IADD R46, R46, 0x1, -R2.reuse ;  /* 0x000000012e2e8824 */ /* 0x100fe200078e0a02 */
[----:B------:R-:W-:Y:S01]  /*1a40*/  IABS R156, R51 ;  /* 0x00000033009c7213 */ /* 0x000fe20000000000 */
[----:B------:R-:W-:Y:S01]  /*1a50*/  @!P6 IMAD.IADD R128, R128, 0x1, -R2 ;  /* 0x000000018080e824 */ /* 0x000fe200078e0a02 */
[C---:B------:R-:W-:Y:S01]  /*1a60*/  ISETP.GT.U32.AND P0, PT, R2.reuse, R130, PT ;  /* 0x000000820200720c */ /* 0x040fe20003f04070 */
[----:B------:R-:W-:Y:S01]  /*1a70*/  @!P2 IMAD.MOV R134, RZ, RZ, -R134 ;  /* 0x000000ffff86a224 */ /* 0x000fe200078e0a86 */
[C---:B------:R-:W-:Y:S01]  /*1a80*/  ISETP.GT.U32.AND P6, PT, R2.reuse, R46, PT ;  /* 0x0000002e0200720c */ /* 0x040fe20003fc4070 */
[----:B------:R-:W-:Y:S01]  /*1a90*/  IMAD.HI.U32 R9, R3, R50, RZ ;  /* 0x0000003203097227 */ /* 0x000fe200078e00ff */
[----:B------:R-:W-:-:S02]  /*1aa0*/  ISETP.GT.U32.AND P2, PT, R2, R44, PT ;  /* 0x0000002c0200720c */ /* 0x000fc40003f44070 */
[----:B------:R-:W-:Y:S01]  /*1ab0*/  IABS R154, R30 ;  /* 0x0000001e009a7213 */ /* 0x000fe20000000000 */
[----:B------:R-:W-:Y:S01]  /*1ac0*/  IMAD.HI.U32 R11, R3, R126, RZ ;  /* 0x0000007e030b7227 */ /* 0x000fe200078e00ff */
[----:B------:R-:W-:Y:S02]  /*1ad0*/  IABS R152, R49 ;  /* 0x0000003100987213 */ /* 0x000fe40000000000 */
[----:B------:R-:W-:Y:S01]  /*1ae0*/  IABS R18, R20 ;  /* 0x0000001400127213 */ /* 0x000fe20000000000 */
[C---:B------:R-:W-:Y:S02]  /*1af0*/  IMAD R48, R2.reuse, R13, R48 ;  /* 0x0000000d02307224 */ /* 0x040fe400078e0230 */
[----:B------:R-:W-:Y:S02]  /*1b00*/  IMAD.MOV R9, RZ, RZ, -R9 ;  /* 0x000000ffff097224 */ /* 0x000fe400078e0a09 */
[----:B------:R-:W-:Y:S02]  /*1b10*/  IMAD.MOV R11, RZ, RZ, -R11 ;  /* 0x000000ffff0b7224 */ /* 0x000fe400078e0a0b */
[----:B------:R-:W-:Y:S01]  /*1b20*/  @!P3 IMAD.MOV R42, RZ, RZ, -R42 ;  /* 0x000000ffff2ab224 */ /* 0x000fe200078e0a2a */
[C---:B------:R-:W-:Y:S01]  /*1b30*/  ISETP.GT.U32.AND P3, PT, R2.reuse, R128, PT ;  /* 0x000000800200720c */ /* 0x040fe20003f64070 */
[----:B------:R-:W-:-:S02]  /*1b40*/  IMAD R50, R2, R9, R50 ;  /* 0x0000000902327224 */ /* 0x000fc400078e0232 */
[----:B------:R-:W-:Y:S01]  /*1b50*/  @!P5 IMAD.IADD R132, R132, 0x1, -R2 ;  /* 0x000000018484d824 */ /* 0x000fe200078e0a02 */
[C---:B------:R-:W-:Y:S01]  /*1b60*/  ISETP.GT.U32.AND P5, PT, R2.reuse, R48, PT ;  /* 0x000000300200720c */ /* 0x040fe20003fa4070 */
[----:B------:R-:W-:Y:S02]  /*1b70*/  IMAD R126, R2, R11, R126 ;  /* 0x0000000b027e7224 */ /* 0x000fe400078e027e */
[--C-:B------:R-:W-:Y:S01]  /*1b80*/  @!P6 IMAD.IADD R46, R46, 0x1, -R2.reuse ;  /* 0x000000012e2ee824 */ /* 0x100fe200078e0a02 */
[----:B------:R-:W-:Y:S01]  /*1b90*/  ISETP.GT.U32.AND P6, PT, R2, R50, PT ;  /* 0x000000320200720c */ /* 0x000fe20003fc4070 */
[----:B------:R-:W-:Y:S01]  /*1ba0*/  @!P2 IMAD.IADD R44, R44, 0x1, -R2 ;  /* 0x000000012c2ca824 */ /* 0x000fe200078e0a02 */
[----:B------:R-:W-:Y:S01]  /*1bb0*/  ISETP.GT.U32.AND P2, PT, R2, R126, PT ;  /* 0x0000007e0200720c */ /* 0x000fe20003f44070 */
[----:B------:R-:W-:-:S04]  /*1bc0*/  IMAD.HI.U32 R9, R3, R124, RZ ;  /* 0x0000007c03097227 */ /* 0x000fc800078e00ff */
[--C-:B------:R-:W-:Y:S01]  /*1bd0*/  @!P3 IMAD.IADD R128, R128, 0x1, -R2.reuse ;  /* 0x000000018080b824 */ /* 0x100fe200078e0a02 */
[----:B------:R-:W-:Y:S01]  /*1be0*/  ISETP.GE.AND P3, PT, R122, RZ, PT ;  /* 0x000000ff7a00720c */ /* 0x000fe20003f66270 */
[--C-:B------:R-:W-:Y:S01]  /*1bf0*/  @!P0 IMAD.IADD R130, R130, 0x1, -R2.reuse ;  /* 0x0000000182828824 */ /* 0x100fe200078e0a02 */
[----:B------:R-:W-:Y:S01]  /*1c00*/  ISETP.GE.AND P0, PT, R150, RZ, PT ;  /* 0x000000ff9600720c */ /* 0x000fe20003f06270 */
[--C-:B------:R-:W-:Y:S01]  /*1c10*/  @!P5 IMAD.IADD R48, R48, 0x1, -R2.reuse ;  /* 0x000000013030d824 */ /* 0x100fe200078e0a02 */
[----:B------:R-:W-:Y:S01]  /*1c20*/  ISETP.GE.AND P5, PT, R120, RZ, PT ;  /* 0x000000ff7800720c */ /* 0x000fe20003fa6270 */
[----:B------:R-:W-:Y:S01]  /*1c30*/  IMAD.MOV R9, RZ, RZ, -R9 ;  /* 0x000000ffff097224 */ /* 0x000fe200078e0a09 */
[----:B------:R-:W-:Y:S01]  /*1c40*/  IABS R122, R56 ;  /* 0x00000038007a7213 */ /* 0x000fe20000000000 */
[--C-:B------:R-:W-:Y:S01]  /*1c50*/  @!P6 IMAD.IADD R50, R50, 0x1, -R2.reuse ;  /* 0x000000013232e824 */ /* 0x100fe200078e0a02 */
[----:B------:R-:W-:Y:S01]  /*1c60*/  ISETP.GT.U32.AND P6, PT, R2, R48, PT ;  /* 0x000000300200720c */ /* 0x000fe20003fc4070 */
[----:B------:R-:W-:Y:S01]  /*1c70*/  @!P2 IMAD.IADD R126, R126, 0x1, -R2 ;  /* 0x000000017e7ea824 */ /* 0x000fe200078e0a02 */
[----:B------:R-:W-:Y:S01]  /*1c80*/  ISETP.GE.AND P2, PT, R118, RZ, PT ;  /* 0x000000ff7600720c */ /* 0x000fe20003f46270 */
[----:B------:R-:W-:Y:S01]  /*1c90*/  IMAD R124, R2, R9, R124 ;  /* 0x00000009027c7224 */ /* 0x000fe200078e027c */
[----:B------:R-:W-:Y:S01]  /*1ca0*/  IABS R120, R60 ;  /* 0x0000003c00787213 */ /* 0x000fe20000000000 */
[----:B------:R-:W-:Y:S01]  /*1cb0*/  IMAD.HI.U32 R11, R3, R52, RZ ;  /* 0x00000034030b7227 */ /* 0x000fe200078e00ff */
[----:B------:R-:W-:-:S02]  /*1cc0*/  IABS R118, R108 ;  /* 0x0000006c00767213 */ /* 0x000fc40000000000 */
[----:B------:R-:W-:Y:S01]  /*1cd0*/  IABS R150, R47 ;  /* 0x0000002f00967213 */ /* 0x000fe20000000000 */
[----:B------:R-:W-:Y:S01]  /*1ce0*/  @!P4 IMAD.MOV R132, RZ, RZ, -R132 ;  /* 0x000000ffff84c224 */ /* 0x000fe200078e0a84 */
[C---:B------:R-:W-:Y:S01]  /*1cf0*/  ISETP.GT.U32.AND P4, PT, R2.reuse, R126, PT ;  /* 0x0000007e0200720c */ /* 0x040fe20003f84070 */
[----:B------:R-:W-:Y:S01]  /*1d00*/  @!P1 IMAD.MOV R44, RZ, RZ, -R44 ;  /* 0x000000ffff2c9224 */ /* 0x000fe200078e0a2c */
[----:B------:R-:W-:Y:S01]  /*1d10*/  ISETP.GT.U32.AND P1, PT, R2, R124, PT ;  /* 0x0000007c0200720c */ /* 0x000fe20003f24070 */
[----:B------:R-:W-:Y:S02]  /*1d20*/  IMAD.MOV R11, RZ, RZ, -R11 ;  /* 0x000000ffff0b7224 */ /* 0x000fe400078e0a0b */
[----:B------:R-:W-:Y:S01]  /*1d30*/  @!P3 IMAD.MOV R46, RZ, RZ, -R46 ;  /* 0x000000ffff2eb224 */ /* 0x000fe200078e0a2e */
[----:B------:R-:W-:Y:S01]  /*1d40*/  ISETP.GE.AND P3, PT, R116, RZ, PT ;  /* 0x000000ff7400720c */ /* 0x000fe20003f66270 */
[----:B------:R-:W-:Y:S01]  /*1d50*/  @!P0 IMAD.MOV R130, RZ, RZ, -R130 ;  /* 0x000000ffff828224 */ /* 0x000fe200078e0a82 */
[C---:B------:R-:W-:Y:S01]  /*1d60*/  ISETP.GT.U32.AND P0, PT, R2.reuse, R50, PT ;  /* 0x000000320200720c */ /* 0x040fe20003f04070 */
[----:B------:R-:W-:Y:S01]  /*1d70*/  IMAD R52, R2, R11, R52 ;  /* 0x0000000b02347224 */ /* 0x000fe200078e0234 */
[----:B------:R-:W-:Y:S01]  /*1d80*/  IABS R116, R106 ;  /* 0x0000006a00747213 */ /* 0x000fe20000000000 */
[----:B------:R-:W-:Y:S01]  /*1d90*/  @!P6 IMAD.IADD R48, R48, 0x1, -R2 ;  /* 0x000000013030e824 */ /* 0x000fe200078e0a02 */
[----:B------:R-:W-:Y:S01]  /*1da0*/  ISETP.GE.AND P6, PT, R114, RZ, PT ;  /* 0x000000ff7200720c */ /* 0x000fe20003fc6270 */
[----:B------:R-:W-:Y:S01]  /*1db0*/  IMAD.HI.U32 R9, R3, R122, RZ ;  /* 0x0000007a03097227 */ /* 0x000fe200078e00ff */
[----:B------:R-:W-:-:S03]  /*1dc0*/  IABS R114, R102 ;  /* 0x0000006600727213 */ /* 0x000fc60000000000 */
[----:B------:R-:W-:Y:S01]  /*1dd0*/  @!P5 IMAD.MOV R128, RZ, RZ, -R128 ;  /* 0x000000ffff80d224 */ /* 0x000fe200078e0a80 */
[----:B------:R-:W-:Y:S01]  /*1de0*/  ISETP.GT.U32.AND P5, PT, R2, R52, PT ;  /* 0x000000340200720c */ /* 0x000fe20003fa4070 */
[--C-:B------:R-:W-:Y:S01]  /*1df0*/  @!P4 IMAD.IADD R126, R126, 0x1, -R2.reuse ;  /* 0x000000017e7ec824 */ /* 0x100fe200078e0a02 */
[----:B------:R-:W-:Y:S01]  /*1e00*/  ISETP.GE.AND P4, PT, R112, RZ, PT ;  /* 0x000000ff7000720c */ /* 0x000fe20003f86270 */
[----:B------:R-:W-:Y:S01]  /*1e10*/  IMAD.MOV R9, RZ, RZ, -R9 ;  /* 0x000000ffff097224 */ /* 0x000fe200078e0a09 */
[----:B------:R-:W-:Y:S01]  /*1e20*/  IABS R112, R100 ;  /* 0x0000006400707213 */ /* 0x000fe20000000000 */
[----:B------:R-:W-:Y:S01]  /*1e30*/  @!P1 IMAD.IADD R124, R124, 0x1, -R2 ;  /* 0x000000017c7c9824 */ /* 0x000fe200078e0a02 */
[----:B------:R-:W-:Y:S01]  /*1e40*/  ISETP.GE.AND P1, PT, R56, RZ, PT ;  /* 0x000000ff3800720c */ /* 0x000fe20003f26270 */
[----:B------:R-:W-:Y:S01]  /*1e50*/  @!P3 IMAD.MOV R126, RZ, RZ, -R126 ;  /* 0x000000ffff7eb224 */ /* 0x000fe200078e0a7e */
[----:B------:R-:W-:Y:S01]  /*1e60*/  ISETP.GE.AND P3, PT, R54, RZ, PT ;  /* 0x000000ff3600720c */ /* 0x000fe20003f66270 */
[----:B------:R-:W-:Y:S01]  /*1e70*/  @!P0 IMAD.IADD R50, R50, 0x1, -R2 ;  /* 0x0000000132328824 */ /* 0x000fe200078e0a02 */
[----:B------:R-:W-:Y:S01]  /*1e80*/  IABS R54, R54 ;  /* 0x0000003600367213 */ /* 0x000fe20000000000 */
[C---:B------:R-:W-:Y:S01]  /*1e90*/  IMAD R122, R2.reuse, R9, R122 ;  /* 0x00000009027a7224 */ /* 0x040fe200078e027a */
[----:B------:R-:W-:Y:S01]  /*1ea0*/  IABS R56, R58 ;  /* 0x0000003a00387213 */ /* 0x000fe20000000000 */
[----:B------:R-:W-:Y:S01]  /*1eb0*/  @!P2 IMAD.MOV R48, RZ, RZ, -R48 ;  /* 0x000000ffff30a224 */ /* 0x000fe200078e0a30 */
[C---:B------:R-:W-:Y:S01]  /*1ec0*/  ISETP.GT.U32.AND P2, PT, R2.reuse, R124, PT ;  /* 0x0000007c0200720c */ /* 0x040fe20003f44070 */
[----:B------:R-:W-:Y:S01]  /*1ed0*/  @!P6 IMAD.MOV R50, RZ, RZ, -R50 ;  /* 0x000000ffff32e224 */ /* 0x000fe200078e0a32 */
[----:B------:R-:W-:Y:S01]  /*1ee0*/  ISETP.GT.U32.AND P6, PT, R2, R122, PT ;  /* 0x0000007a0200720c */ /* 0x000fe20003fc4070 */
[----:B------:R-:W-:Y:S01]  /*1ef0*/  @!P5 IMAD.IADD R52, R52, 0x1, -R2 ;  /* 0x000000013434d824 */ /* 0x000fe200078e0a02 */
[----:B------:R-:W-:Y:S01]  /*1f00*/  ISETP.GE.AND P0, PT, R110, RZ, PT ;  /* 0x000000ff6e00720c */ /* 0x000fe20003f06270 */
[----:B------:R-:W-:Y:S01]  /*1f10*/  IMAD.HI.U32 R9, R3, R54, RZ ;  /* 0x0000003603097227 */ /* 0x000fe200078e00ff */
[----:B------:R-:W-:-:S02]  /*1f20*/  IABS R110, R78 ;  /* 0x0000004e006e7213 */ /* 0x000fc40000000000 */
[----:B------:R-:W-:Y:S01]  /*1f30*/  ISETP.GT.U32.AND P5, PT, R2, R52, PT ;  /* 0x000000340200720c */ /* 0x000fe20003fa4070 */
[----:B------:R-:W-:Y:S02]  /*1f40*/  IMAD.MOV R13, RZ, RZ, -R9 ;  /* 0x000000ffff0d7224 */ /* 0x000fe400078e0a09 */
[----:B------:R-:W-:-:S04]  /*1f50*/  IMAD.HI.U32 R9, R3, R56, RZ ;  /* 0x0000003803097227 */ /* 0x000fc800078e00ff */
[----:B------:R-:W-:Y:S01]  /*1f60*/  @!P2 IMAD.IADD R124, R124, 0x1, -R2 ;  /* 0x000000017c7ca824 */ /* 0x000fe200078e0a02 */
[----:B------:R-:W-:Y:S01]  /*1f70*/  ISETP.GE.AND P2, PT, R60, RZ, PT ;  /* 0x000000ff3c00720c */ /* 0x000fe20003f46270 */
[----:B------:R-:W-:Y:S01]  /*1f80*/  IMAD R54, R2, R13, R54 ;  /* 0x0000000d02367224 */ /* 0x000fe200078e0236 */
[----:B------:R-:W-:Y:S01]  /*1f90*/  IABS R60, R104 ;  /* 0x00000068003c7213 */ /* 0x000fe20000000000 */
[----:B------:R-:W-:Y:S02]  /*1fa0*/  IMAD.MOV R9, RZ, RZ, -R9 ;  /* 0x000000ffff097224 */ /* 0x000fe400078e0a09 */
[----:B------:R-:W-:-:S04]  /*1fb0*/  IMAD.HI.U32 R11, R3, R120, RZ ;  /* 0x00000078030b7227 */ /* 0x000fc800078e00ff */
[----:B------:R-:W-:Y:S02]  /*1fc0*/  @!P6 IMAD.IADD R122, R122, 0x1, -R2 ;  /* 0x000000017a7ae824 */ /* 0x000fe400078e0a02 */
[----:B------:R-:W-:Y:S01]  /*1fd0*/  @!P4 IMAD.MOV R124, RZ, RZ, -R124 ;  /* 0x000000ffff7cc224 */ /* 0x000fe200078e0a7c */
[C---:B------:R-:W-:Y:S01]  /*1fe0*/  ISETP.GT.U32.AND P4, PT, R2.reuse, R54, PT ;  /* 0x000000360200720c */ /* 0x040fe20003f84070 */
[C---:B------:R-:W-:Y:S01]  /*1ff0*/  IMAD R56, R2.reuse, R9, R56 ;  /* 0x0000000902387224 */ /* 0x040fe200078e0238 */
[----:B------:R-:W-:Y:S01]  /*2000*/  ISETP.GT.U32.AND P6, PT, R2, R122, PT ;  /* 0x0000007a0200720c */ /* 0x000fe20003fc4070 */
[----:B------:R-:W-:Y:S02]  /*2010*/  IMAD.MOV R11, RZ, RZ, -R11 ;  /* 0x000000ffff0b7224 */ /* 0x000fe400078e0a0b */
[----:B------:R-:W-:-:S04]  /*2020*/  IMAD.HI.U32 R9, R3, R118, RZ ;  /* 0x0000007603097227 */ /* 0x000fc800078e00ff */
[----:B------:R-:W-:Y:S01]  /*2030*/  @!P5 IMAD.IADD R52, R52, 0x1, -R2 ;  /* 0x000000013434d824 */ /* 0x000fe200078e0a02 */
[----:B------:R-:W-:Y:S01]  /*2040*/  ISETP.GE.AND P5, PT, R58, RZ, PT ;  /* 0x000000ff3a00720c */ /* 0x000fe20003fa6270 */
[C---:B------:R-:W-:Y:S01]  /*2050*/  IMAD R120, R2.reuse, R11, R120 ;  /* 0x0000000b02787224 */ /* 0x040fe200078e0278 */
[----:B------:R-:W-:Y:S01]  /*2060*/  IABS R58, R62 ;  /* 0x0000003e003a7213 */ /* 0x000fe20000000000 */
[----:B------:R-:W-:Y:S02]  /*2070*/  IMAD.MOV R9, RZ, RZ, -R9 ;  /* 0x000000ffff097224 */ /* 0x000fe400078e0a09 */
[----:B------:R-:W-:Y:S01]  /*2080*/  @!P0 IMAD.MOV R52, RZ, RZ, -R52 ;  /* 0x000000ffff348224 */ /* 0x000fe200078e0a34 */
[C---:B------:R-:W-:Y:S01]  /*2090*/  ISETP.GT.U32.AND P0, PT, R2.reuse, R120, PT ;  /* 0x000000780200720c */ /* 0x040fe20003f04070 */
[----:B------:R-:W-:Y:S02]  /*20a0*/  IMAD R118, R2, R9, R118 ;  /* 0x0000000902767224 */ /* 0x000fe400078e0276 */
[----:B------:R-:W-:-:S02]  /*20b0*/  @!P4 IMAD.IADD R54, R54, 0x1, -R2 ;  /* 0x000000013636c824 */ /* 0x000fc400078e0a02 */
[----:B------:R-:W-:Y:S01]  /*20c0*/  @!P6 IMAD.IADD R122, R122, 0x1, -R2 ;  /* 0x000000017a7ae824 */ /* 0x000fe200078e0a02 */
[C---:B------:R-:W-:Y:S01]  /*20d0*/  ISETP.GT.U32.AND P4, PT, R2.reuse, R118, PT ;  /* 0x000000760200720c */ /* 0x040fe20003f84070 */
[----:B------:R-:W-:Y:S01]  /*20e0*/  IMAD.HI.U32 R9, R3, R58, RZ ;  /* 0x0000003a03097227 */ /* 0x000fe200078e00ff */
[----:B------:R-:W-:-:S03]  /*20f0*/  ISETP.GT.U32.AND P6, PT, R2, R56, PT ;  /* 0x000000380200720c */ /* 0x000fc60003fc4070 */
[----:B------:R-:W-:Y:S02]  /*2100*/  @!P1 IMAD.MOV R122, RZ, RZ, -R122 ;  /* 0x000000ffff7a9224 */ /* 0x000fe400078e0a7a */
[----:B------:R-:W-:Y:S01]  /*2110*/  @!P0 IMAD.IADD R120, R120, 0x1, -R2 ;  /* 0x0000000178788824 */ /* 0x000fe200078e0a02 */
[C---:B------:R-:W-:Y:S01]  /*2120*/  ISETP.GT.U32.AND P0, PT, R2.reuse, R54, PT ;  /* 0x000000360200720c */ /* 0x040fe20003f04070 */
[----:B------:R-:W-:Y:S02]  /*2130*/  IMAD.MOV R9, RZ, RZ, -R9 ;  /* 0x000000ffff097224 */ /* 0x000fe400078e0a09 */
[----:B------:R-:W-:Y:S01]  /*2140*/  IMAD.HI.U32 R11, R3, R116, RZ ;  /* 0x00000074030b7227 */ /* 0x000fe200078e00ff */
[----:B------:R-:W-:-:S03]  /*2150*/  ISETP.GT.U32.AND P1, PT, R2, R120, PT ;  /* 0x000000780200720c */ /* 0x000fc60003f24070 */
[--C-:B------:R-:W-:Y:S02]  /*2160*/  @!P4 IMAD.IADD R118, R118, 0x1, -R2.reuse ;  /* 0x000000017676c824 */ /* 0x100fe400078e0a02 */
[----:B------:R-:W-:Y:S02]  /*2170*/  @!P6 IMAD.IADD R56, R56, 0x1, -R2 ;  /* 0x000000013838e824 */ /* 0x000fe400078e0a02 */
[C---:B------:R-:W-:Y:S01]  /*2180*/  IMAD R58, R2.reuse, R9, R58 ;  /* 0x00000009023a7224 */ /* 0x040fe200078e023a */
[C---:B------:R-:W-:Y:S01]  /*2190*/  ISETP.GT.U32.AND P4, PT, R2.reuse, R118, PT ;  /* 0x000000760200720c */ /* 0x040fe20003f84070 */
[----:B------:R-:W-:Y:S01]  /*21a0*/  IMAD.MOV R11, RZ, RZ, -R11 ;  /* 0x000000ffff0b7224 */ /* 0x000fe200078e0a0b */
[----:B------:R-:W-:Y:S01]  /*21b0*/  ISETP.GT.U32.AND P6, PT, R2, R56, PT ;  /* 0x000000380200720c */ /* 0x000fe20003fc4070 */
[----:B------:R-:W-:-:S04]  /*21c0*/  IMAD.HI.U32 R9, R3, R60, RZ ;  /* 0x0000003c03097227 */ /* 0x000fc800078e00ff */
[----:B------:R-:W-:Y:S01]  /*21d0*/  IMAD R116, R2, R11, R116 ;  /* 0x0000000b02747224 */ /* 0x000fe200078e0274 */
[----:B------:R-:W-:Y:S01]  /*21e0*/  IABS R11, R68 ;  /* 0x00000044000b7213 */ /* 0x000fe20000000000 */
[----:B------:R-:W-:Y:S02]  /*21f0*/  IMAD.MOV R9, RZ, RZ, -R9 ;  /* 0x000000ffff097224 */ /* 0x000fe400078e0a09 */
[--C-:B------:R-:W-:Y:S01]  /*2200*/  @!P0 IMAD.IADD R54, R54, 0x1, -R2.reuse ;  /* 0x0000000136368824 */ /* 0x100fe200078e0a02 */
[----:B------:R-:W-:Y:S01]  /*2210*/  ISETP.GT.U32.AND P0, PT, R2, R58, PT ;  /* 0x0000003a0200720c */ /* 0x000fe20003f04070 */
[----:B------:R-:W-:Y:S01]  /*2220*/  @!P1 IMAD.IADD R120, R120, 0x1, -R2 ;  /* 0x0000000178789824 */ /* 0x000fe200078e0a02 */
[C---:B------:R-:W-:Y:S01]  /*2230*/  ISETP.GT.U32.AND P1, PT, R2.reuse, R116, PT ;  /* 0x000000740200720c */ /* 0x040fe20003f24070 */
[----:B------:R-:W-:Y:S02]  /*2240*/  IMAD R60, R2, R9, R60 ;  /* 0x00000009023c7224 */ /* 0x000fe400078e023c */
[----:B------:R-:W-:-:S02]  /*2250*/  @!P4 IMAD.IADD R118, R118, 0x1, -R2 ;  /* 0x000000017676c824 */ /* 0x000fc400078e0a02 */
[--C-:B------:R-:W-:Y:S01]  /*2260*/  @!P6 IMAD.IADD R56, R56, 0x1, -R2.reuse ;  /* 0x000000013838e824 */ /* 0x100fe200078e0a02 */
[----:B------:R-:W-:Y:S01]  /*2270*/  ISETP.GT.U32.AND P4, PT, R2, R60, PT ;  /* 0x0000003c0200720c */ /* 0x000fe20003f84070 */
[----:B------:R-:W-:Y:S01]  /*2280*/  IMAD.HI.U32 R9, R3, R114, RZ ;  /* 0x0000007203097227 */ /* 0x000fe200078e00ff */
[----:B------:R-:W-:Y:S02]  /*2290*/  ISETP.GE.AND P6, PT, R108, RZ, PT ;  /* 0x000000ff6c00720c */ /* 0x000fe40003fc6270 */
[----:B------:R-:W-:Y:S01]  /*22a0*/  IABS R108, R72 ;  /* 0x00000048006c7213 */ /* 0x000fe20000000000 */
[--C-:B------:R-:W-:Y:S01]  /*22b0*/  @!P0 IMAD.IADD R58, R58, 0x1, -R2.reuse ;  /* 0x000000013a3a8824 */ /* 0x100fe200078e0a02 */
[----:B------:R-:W-:Y:S01]  /*22c0*/  ISETP.GE.AND P0, PT, R62, RZ, PT ;  /* 0x000000ff3e00720c */ /* 0x000fe20003f06270 */
[----:B------:R-:W-:Y:S02]  /*22d0*/  IMAD.MOV R9, RZ, RZ, -R9 ;  /* 0x000000ffff097224 */ /* 0x000fe400078e0a09 */
[----:B------:R-:W-:Y:S01]  /*22e0*/  @!P1 IMAD.IADD R116, R116, 0x1, -R2 ;  /* 0x0000000174749824 */ /* 0x000fe200078e0a02 */
[----:B------:R-:W-:Y:S01]  /*22f0*/  ISETP.GE.AND P1, PT, R106, RZ, PT ;  /* 0x000000ff6a00720c */ /* 0x000fe20003f26270 */
[----:B------:R-:W-:Y:S01]  /*2300*/  IMAD.MOV.U32 R62, RZ, RZ, R11 ;  /* 0x000000ffff3e7224 */ /* 0x000fe200078e000b */
[----:B------:R-:W-:Y:S01]  /*2310*/  IABS R106, R149 ;  /* 0x00000095006a7213 */ /* 0x000fe20000000000 */
[----:B------:R-:W-:-:S02]  /*2320*/  IMAD R114, R2, R9, R114 ;  /* 0x0000000902727224 */ /* 0x000fc400078e0272 */
[----:B------:R-:W-:Y:S01]  /*2330*/  @!P4 IMAD.IADD R60, R60, 0x1, -R2 ;  /* 0x000000013c3cc824 */ /* 0x000fe200078e0a02 */
[----:B------:R-:W-:Y:S01]  /*2340*/  ISETP.GT.U32.AND P4, PT, R2, R116, PT ;  /* 0x000000740200720c */ /* 0x000fe20003f84070 */
[----:B------:R-:W-:-:S04]  /*2350*/  IMAD.HI.U32 R9, R3, R62, RZ ;  /* 0x0000003e03097227 */ /* 0x000fc800078e00ff */
[----:B------:R-:W-:Y:S01]  /*2360*/  @!P6 IMAD.MOV R118, RZ, RZ, -R118 ;  /* 0x000000ffff76e224 */ /* 0x000fe200078e0a76 */
[----:B------:R-:W-:Y:S01]  /*2370*/  ISETP.GT.U32.AND P6, PT, R2, R114, PT ;  /* 0x000000720200720c */ /* 0x000fe20003fc4070 */
[----:B------:R-:W-:-:S04]  /*2380*/  IMAD.HI.U32 R11, R3, R112, RZ ;  /* 0x00000070030b7227 */ /* 0x000fc800078e00ff */
[----:B------:R-:W-:Y:S02]  /*2390*/  IMAD.MOV R9, RZ, RZ, -R9 ;  /* 0x000000ffff097224 */ /* 0x000fe400078e0a09 */
[----:B------:R-:W-:Y:S02]  /*23a0*/  IMAD.MOV R11, RZ, RZ, -R11 ;  /* 0x000000ffff0b7224 */ /* 0x000fe400078e0a0b */
[C---:B------:R-:W-:Y:S01]  /*23b0*/  IMAD R62, R2.reuse, R9, R62 ;  /* 0x00000009023e7224 */ /* 0x040fe200078e023e */
[----:B------:R-:W-:Y:S01]  /*23c0*/  IABS R9, R70 ;  /* 0x0000004600097213 */ /* 0x000fe20000000000 */
[----:B------:R-:W-:Y:S02]  /*23d0*/  IMAD R112, R2, R11, R112 ;  /* 0x0000000b02707224 */ /* 0x000fe400078e0270 */
[--C-:B------:R-:W-:Y:S01]  /*23e0*/  @!P4 IMAD.IADD R116, R116, 0x1, -R2.reuse ;  /* 0x000000017474c824 */ /* 0x100fe200078e0a02 */
[----:B------:R-:W-:Y:S01]  /*23f0*/  ISETP.GT.U32.AND P4, PT, R2, R62, PT ;  /* 0x0000003e0200720c */ /* 0x000fe20003f84070 */
[----:B------:R-:W-:Y:S01]  /*2400*/  @!P6 IMAD.IADD R114, R114, 0x1, -R2 ;  /* 0x000000017272e824 */ /* 0x000fe200078e0a02 */
[C---:B------:R-:W-:Y:S01]  /*2410*/  ISETP.GT.U32.AND P6, PT, R2.reuse, R112, PT ;  /* 0x000000700200720c */ /* 0x040fe20003fc4070 */
[----:B------:R-:W-:Y:S01]  /*2420*/  @!P2 IMAD.MOV R120, RZ, RZ, -R120 ;  /* 0x000000ffff78a224 */ /* 0x000fe200078e0a78 */
[----:B------:R-:W-:Y:S01]  /*2430*/  ISETP.GT.U32.AND P2, PT, R2, R60, PT ;  /* 0x0000003c0200720c */ /* 0x000fe20003f44070 */
[----:B------:R-:W-:-:S04]  /*2440*/  IMAD.HI.U32 R11, R3, R110, RZ ;  /* 0x0000006e030b7227 */ /* 0x000fc800078e00ff */
[----:B------:R-:W-:Y:S02]  /*2450*/  IMAD.MOV R11, RZ, RZ, -R11 ;  /* 0x000000ffff0b7224 */ /* 0x000fe400078e0a0b */
[----:B------:R-:W-:Y:S01]  /*2460*/  @!P5 IMAD.MOV R56, RZ, RZ, -R56 ;  /* 0x000000ffff38d224 */ /* 0x000fe200078e0a38 */
[----:B------:R-:W-:Y:S01]  /*2470*/  ISETP.GE.AND P5, PT, R104, RZ, PT ;  /* 0x000000ff6800720c */ /* 0x000fe20003fa6270 */
[--C-:B------:R-:W-:Y:S01]  /*2480*/  @!P4 IMAD.IADD R62, R62, 0x1, -R2.reuse ;  /* 0x000000013e3ec824 */ /* 0x100fe200078e0a02 */
[----:B------:R-:W-:Y:S01]  /*2490*/  ISETP.GT.U32.AND P4, PT, R2, R114, PT ;  /* 0x000000720200720c */ /* 0x000fe20003f84070 */
[--C-:B------:R-:W-:Y:S01]  /*24a0*/  @!P6 IMAD.IADD R112, R112, 0x1, -R2.reuse ;  /* 0x000000017070e824 */ /* 0x100fe200078e0a02 */
[----:B------:R-:W-:Y:S01]  /*24b0*/  IABS R104, R148 ;  /* 0x0000009400687213 */ /* 0x000fe20000000000 */
[----:B------:R-:W-:Y:S01]  /*24c0*/  @!P2 IMAD.IADD R60, R60, 0x1, -R2 ;  /* 0x000000013c3ca824 */ /* 0x000fe200078e0a02 */
[C---:B------:R-:W-:Y:S01]  /*24d0*/  ISETP.GT.U32.AND P6, PT, R2.reuse, R62, PT ;  /* 0x0000003e0200720c */ /* 0x040fe20003fc4070 */
[----:B------:R-:W-:Y:S01]  /*24e0*/  IMAD R110, R2, R11, R110 ;  /* 0x0000000b026e7224 */ /* 0x000fe200078e026e */
[----:B------:R-:W-:Y:S01]  /*24f0*/  ISETP.GE.AND P2, PT, R68, RZ, PT ;  /* 0x000000ff4400720c */ /* 0x000fe20003f46270 */
[----:B------:R-:W-:-:S02]  /*2500*/  IMAD.MOV.U32 R68, RZ, RZ, R9 ;  /* 0x000000ffff447224 */ /* 0x000fc400078e0009 */
[----:B------:R-:W-:Y:S01]  /*2510*/  @!P1 IMAD.MOV R116, RZ, RZ, -R116 ;  /* 0x000000ffff749224 */ /* 0x000fe200078e0a74 */
[----:B------:R-:W-:Y:S01]  /*2520*/  ISETP.GT.U32.AND P1, PT, R2, R112, PT ;  /* 0x000000700200720c */ /* 0x000fe20003f24070 */
[----:B------:R-:W-:-:S04]  /*2530*/  IMAD.HI.U32 R9, R3, R68, RZ ;  /* 0x0000004403097227 */ /* 0x000fc800078e00ff */
[----:B------:R-:W-:Y:S02]  /*2540*/  IMAD.MOV R9, RZ, RZ, -R9 ;  /* 0x000000ffff097224 */ /* 0x000fe400078e0a09 */
[----:B------:R-:W-:Y:S01]  /*2550*/  @!P6 IMAD.IADD R62, R62, 0x1, -R2 ;  /* 0x000000013e3ee824 */ /* 0x000fe200078e0a02 */
[C---:B------:R-:W-:Y:S01]  /*2560*/  ISETP.GT.U32.AND P6, PT, R2.reuse, R110, PT ;  /* 0x0000006e0200720c */ /* 0x040fe20003fc4070 */
[----:B------:R-:W-:Y:S02]  /*2570*/  IMAD R68, R2, R9, R68 ;  /* 0x0000000902447224 */ /* 0x000fe400078e0244 */
[----:B------:R-:W-:-:S04]  /*2580*/  IMAD.HI.U32 R9, R3, R12, RZ ;  /* 0x0000000c03097227 */ /* 0x000fc800078e00ff */
[----:B------:R-:W-:Y:S02]  /*2590*/  IMAD.MOV R9, RZ, RZ, -R9 ;  /* 0x000000ffff097224 */ /* 0x000fe400078e0a09 */
[----:B------:R-:W-:Y:S01]  /*25a0*/  @!P4 IMAD.IADD R114, R114, 0x1, -R2 ;  /* 0x000000017272c824 */ /* 0x000fe200078e0a02 */
[----:B------:R-:W-:Y:S01]  /*25b0*/  ISETP.GT.U32.AND P4, PT, R2, R68, PT ;  /* 0x000000440200720c */ /* 0x000fe20003f84070 */
[----:B------:R-:W-:Y:S01]  /*25c0*/  @!P5 IMAD.MOV R60, RZ, RZ, -R60 ;  /* 0x000000ffff3cd224 */ /* 0x000fe200078e0a3c */
[----:B------:R-:W-:Y:S01]  /*25d0*/  ISETP.GE.AND P5, PT, R70, RZ, PT ;  /* 0x000000ff4600720c */ /* 0x000fe20003fa6270 */
[----:B------:R-:W-:Y:S02]  /*25e0*/  @!P6 IMAD.IADD R110, R110, 0x1, -R2 ;  /* 0x000000016e6ee824 */ /* 0x000fe400078e0a02 */
[C---:B------:R-:W-:Y:S01]  /*25f0*/  IMAD R70, R2.reuse, R9, R12 ;  /* 0x0000000902467224 */ /* 0x040fe200078e020c */
[----:B------:R-:W-:Y:S01]  /*2600*/  IABS R12, R76 ;  /* 0x0000004c000c7213 */ /* 0x000fe20000000000 */
[----:B------:R-:W-:Y:S01]  /*2610*/  IMAD.HI.U32 R9, R3, R108, RZ ;  /* 0x0000006c03097227 */ /* 0x000fe200078e00ff */
[----:B------:R-:W-:-:S03]  /*2620*/  ISETP.GT.U32.AND P6, PT, R2, R110, PT ;  /* 0x0000006e0200720c */ /* 0x000fc60003fc4070 */
[----:B------:R-:W-:Y:S01]  /*2630*/  @!P1 IMAD.IADD R112, R112, 0x1, -R2 ;  /* 0x0000000170709824 */ /* 0x000fe200078e0a02 */
[----:B------:R-:W-:Y:S01]  /*2640*/  ISETP.GT.U32.AND P1, PT, R2, R70, PT ;  /* 0x000000460200720c */ /* 0x000fe20003f24070 */
[----:B------:R-:W-:Y:S02]  /*2650*/  IMAD.MOV R11, RZ, RZ, -R9 ;  /* 0x000000ffff0b7224 */ /* 0x000fe400078e0a09 */
[----:B------:R-:W-:-:S04]  /*2660*/  IMAD.HI.U32 R9, R3, R12, RZ ;  /* 0x0000000c03097227 */ /* 0x000fc800078e00ff */
[----:B------:R-:W-:Y:S02]  /*2670*/  IMAD R108, R2, R11, R108 ;  /* 0x0000000b026c7224 */ /* 0x000fe400078e026c */
[--C-:B------:R-:W-:Y:S02]  /*2680*/  @!P4 IMAD.IADD R68, R68, 0x1, -R2.reuse ;  /* 0x000000014444c824 */ /* 0x100fe400078e0a02 */
[----:B------:R-:W-:Y:S01]  /*2690*/  @!P6 IMAD.IADD R110, R110, 0x1, -R2 ;  /* 0x000000016e6ee824 */ /* 0x000fe200078e0a02 */
[C---:B------:R-:W-:Y:S01]  /*26a0*/  ISETP.GT.U32.AND P6, PT, R2.reuse, R108, PT ;  /* 0x0000006c0200720c */ /* 0x040fe20003fc4070 */
[----:B------:R-:W-:Y:S01]  /*26b0*/  IMAD.MOV R13, RZ, RZ, -R9 ;  /* 0x000000ffff0d7224 */ /* 0x000fe200078e0a09 */
[----:B------:R-:W-:Y:S01]  /*26c0*/  ISETP.GT.U32.AND P4, PT, R2, R68, PT ;  /* 0x000000440200720c */ /* 0x000fe20003f84070 */
[----:B------:R-:W-:-:S04]  /*26d0*/  IMAD.HI.U32 R9, R3, R106, RZ ;  /* 0x0000006a03097227 */ /* 0x000fc800078e00ff */
[----:B------:R-:W-:Y:S02]  /*26e0*/  @!P1 IMAD.IADD R70, R70, 0x1, -R2 ;  /* 0x0000000146469824 */ /* 0x000fe400078e0a02 */
[----:B------:R-:W-:Y:S02]  /*26f0*/  IMAD.MOV R9, RZ, RZ, -R9 ;  /* 0x000000ffff097224 */ /* 0x000fe400078e0a09 */
[----:B------:R-:W-:Y:S01]  /*2700*/  @!P3 IMAD.MOV R54, RZ, RZ, -R54 ;  /* 0x000000ffff36b224 */ /* 0x000fe200078e0a36 */
[C---:B------:R-:W-:Y:S01]  /*2710*/  ISETP.GT.U32.AND P1, PT, R2.reuse, R70, PT ;  /* 0x000000460200720c */ /* 0x040fe20003f24070 */
[C---:B------:R-:W-:Y:S01]  /*2720*/  IMAD R106, R2.reuse, R9, R106 ;  /* 0x00000009026a7224 */ /* 0x040fe200078e026a */
[----:B------:R-:W-:Y:S01]  /*2730*/  ISETP.GT.U32.AND P3, PT, R2, R58, PT ;  /* 0x0000003a0200720c */ /* 0x000fe20003f64070 */
[--C-:B------:R-:W-:Y:S02]  /*2740*/  @!P6 IMAD.IADD R108, R108, 0x1, -R2.reuse ;  /* 0x000000016c6ce824 */ /* 0x100fe400078e0a02 */
[----:B------:R-:W-:Y:S01]  /*2750*/  @!P4 IMAD.IADD R68, R68, 0x1, -R2 ;  /* 0x000000014444c824 */ /* 0x000fe200078e0a02 */
[----:B------:R-:W-:Y:S01]  /*2760*/  ISETP.GT.U32.AND P6, PT, R2, R106, PT ;  /* 0x0000006a0200720c */ /* 0x000fe20003fc4070 */
[----:B------:R-:W-:Y:S01]  /*2770*/  IMAD.HI.U32 R9, R3, R104, RZ ;  /* 0x0000006803097227 */ /* 0x000fe200078e00ff */
[----:B------:R-:W-:-:S03]  /*2780*/  ISETP.GE.AND P4, PT, R72, RZ, PT ;  /* 0x000000ff4800720c */ /* 0x000fc60003f86270 */
[----:B------:R-:W-:Y:S01]  /*2790*/  @!P2 IMAD.MOV R62, RZ, RZ, -R62 ;  /* 0x000000ffff3ea224 */ /* 0x000fe200078e0a3e */
[----:B------:R-:W-:Y:S01]  /*27a0*/  ISETP.GE.AND P2, PT, R74, RZ, PT ;  /* 0x000000ff4a00720c */ /* 0x000fe20003f46270 */
[----:B------:R-:W-:Y:S01]  /*27b0*/  IMAD R72, R2, R13, R12 ;  /* 0x0000000d02487224 */ /* 0x000fe200078e020c */
[----:B------:R-:W-:Y:S01]  /*27c0*/  IABS R74, R80 ;  /* 0x00000050004a7213 */ /* 0x000fe20000000000 */
[----:B------:R-:W-:Y:S01]  /*27d0*/  IMAD.MOV R9, RZ, RZ, -R9 ;  /* 0x000000ffff097224 */ /* 0x000fe200078e0a09 */
[----:B------:R-:W-:Y:S01]  /*27e0*/  IABS R13, R98 ;  /* 0x00000062000d7213 */ /* 0x000fe20000000000 */
[--C-:B------:R-:W-:Y:S01]  /*27f0*/  @!P1 IMAD.IADD R70, R70, 0x1, -R2.reuse ;  /* 0x0000000146469824 */ /* 0x100fe200078e0a02 */
[----:B------:R-:W-:Y:S01]  /*2800*/  ISETP.GT.U32.AND P1, PT, R2, R72, PT ;  /* 0x000000480200720c */ /* 0x000fe20003f24070 */
[----:B------:R-:W-:Y:S01]  /*2810*/  @!P3 IMAD.IADD R58, R58, 0x1, -R2 ;  /* 0x000000013a3ab824 */ /* 0x000fe200078e0a02 */
[----:B------:R-:W-:Y:S01]  /*2820*/  ISETP.GE.AND P3, PT, R102, RZ, PT ;  /* 0x000000ff6600720c */ /* 0x000fe20003f66270 */
[----:B------:R-:W-:Y:S01]  /*2830*/  IMAD.HI.U32 R11, R3, R74, RZ ;  /* 0x0000004a030b7227 */ /* 0x000fe200078e00ff */
[----:B------:R-:W-:-:S03]  /*2840*/  IABS R102, R147 ;  /* 0x0000009300667213 */ /* 0x000fc60000000000 */
[----:B------:R-:W-:Y:S02]  /*2850*/  IMAD R104, R2, R9, R104 ;  /* 0x0000000902687224 */ /* 0x000fe400078e0268 */
[----:B------:R-:W-:Y:S01]  /*2860*/  @!P0 IMAD.MOV R58, RZ, RZ, -R58 ;  /* 0x000000ffff3a8224 */ /* 0x000fe200078e0a3a */
[----:B------:R-:W-:Y:S01]  /*2870*/  ISETP.GE.AND P0, PT, R100, RZ, PT ;  /* 0x000000ff6400720c */ /* 0x000fe20003f06270 */
[----:B------:R-:W-:Y:S01]  /*2880*/  IMAD.MOV R11, RZ, RZ, -R11 ;  /* 0x000000ffff0b7224 */ /* 0x000fe200078e0a0b */
[----:B------:R-:W-:Y:S01]  /*2890*/  IABS R100, R94 ;  /* 0x0000005e00647213 */ /* 0x000fe20000000000 */
[----:B------:R-:W-:Y:S01]  /*28a0*/  @!P6 IMAD.IADD R106, R106, 0x1, -R2 ;  /* 0x000000016a6ae824 */ /* 0x000fe200078e0a02 */
[C---:B------:R-:W-:Y:S01]  /*28b0*/  ISETP.GT.U32.AND P6, PT, R2.reuse, R104, PT ;  /* 0x000000680200720c */ /* 0x040fe20003fc4070 */
[----:B------:R-:W-:Y:S02]  /*28c0*/  IMAD R74, R2, R11, R74 ;  /* 0x0000000b024a7224 */ /* 0x000fe400078e024a */
[----:B------:R-:W-:-:S02]  /*28d0*/  @!P1 IMAD.IADD R72, R72, 0x1, -R2 ;  /* 0x0000000148489824 */ /* 0x000fc400078e0a02 */
[----:B------:R-:W-:Y:S01]  /*28e0*/  @!P3 IMAD.MOV R114, RZ, RZ, -R114 ;  /* 0x000000ffff72b224 */ /* 0x000fe200078e0a72 */
[----:B------:R-:W-:Y:S01]  /*28f0*/  ISETP.GT.U32.AND P1, PT, R2, R74, PT ;  /* 0x0000004a0200720c */ /* 0x000fe20003f24070 */
[----:B------:R-:W-:Y:S01]  /*2900*/  IMAD.HI.U32 R9, R3, R13, RZ ;  /* 0x0000000d03097227 */ /* 0x000fe200078e00ff */
[----:B------:R-:W-:Y:S02]  /*2910*/  ISETP.GE.AND P3, PT, R78, RZ, PT ;  /* 0x000000ff4e00720c */ /* 0x000fe40003f66270 */
[----:B------:R-:W-:Y:S01]  /*2920*/  IABS R78, R82 ;  /* 0x00000052004e7213 */ /* 0x000fe20000000000 */
[----:B------:R-:W-:Y:S01]  /*2930*/  @!P0 IMAD.MOV R112, RZ, RZ, -R112 ;  /* 0x000000ffff708224 */ /* 0x000fe200078e0a70 */
[----:B------:R-:W-:Y:S01]  /*2940*/  ISETP.GT.U32.AND P0, PT, R2, R108, PT ;  /* 0x0000006c0200720c */ /* 0x000fe20003f04070 */
[----:B------:R-:W-:Y:S02]  /*2950*/  @!P6 IMAD.IADD R104, R104, 0x1, -R2 ;  /* 0x000000016868e824 */ /* 0x000fe400078e0a02 */
[----:B------:R-:W-:-:S02]  /*2960*/  IMAD.MOV R14, RZ, RZ, -R9 ;  /* 0x000000ffff0e7224 */ /* 0x000fc400078e0a09 */
[----:B------:R-:W-:Y:S01]  /*2970*/  IMAD.HI.U32 R9, R3, R100, RZ ;  /* 0x0000006403097227 */ /* 0x000fe200078e00ff */
[----:B------:R-:W-:-:S03]  /*2980*/  ISETP.GT.U32.AND P6, PT, R2, R104, PT ;  /* 0x000000680200720c */ /* 0x000fc60003fc4070 */
[----:B------:R-:W-:Y:S01]  /*2990*/  @!P1 IMAD.IADD R74, R74, 0x1, -R2 ;  /* 0x000000014a4a9824 */ /* 0x000fe200078e0a02 */
[----:B------:R-:W-:Y:S01]  /*29a0*/  ISETP.GE.AND P1, PT, R76, RZ, PT ;  /* 0x000000ff4c00720c */ /* 0x000fe20003f26270 */
[----:B------:R-:W-:Y:S01]  /*29b0*/  @!P5 IMAD.MOV R68, RZ, RZ, -R68 ;  /* 0x000000ffff44d224 */ /* 0x000fe200078e0a44 */
[----:B------:R-:W-:Y:S01]  /*29c0*/  ISETP.GT.U32.AND P5, PT, R2, R72, PT ;  /* 0x000000480200720c */ /* 0x000fe20003fa4070 */
[----:B------:R-:W-:-:S04]  /*29d0*/  IMAD.HI.U32 R11, R3, R102, RZ ;  /* 0x00000066030b7227 */ /* 0x000fc800078e00ff */
[C---:B------:R-:W-:Y:S01]  /*29e0*/  IMAD R76, R2.reuse, R14, R13 ;  /* 0x0000000e024c7224 */ /* 0x040fe200078e020d */
[----:B------:R-:W-:Y:S01]  /*29f0*/  IABS R13, R146 ;  /* 0x00000092000d7213 */ /* 0x000fe20000000000 */
[----:B------:R-:W-:Y:S01]  /*2a00*/  IMAD.MOV R9, RZ, RZ, -R9 ;  /* 0x000000ffff097224 */ /* 0x000fe200078e0a09 */
[----:B------:R-:W-:Y:S01]  /*2a10*/  IABS R14, R85 ;  /* 0x00000055000e7213 */ /* 0x000fe20000000000 */
[----:B------:R-:W-:Y:S01]  /*2a20*/  @!P3 IMAD.MOV R110, RZ, RZ, -R110 ;  /* 0x000000ffff6eb224 */ /* 0x000fe200078e0a6e */
[----:B------:R-:W-:Y:S01]  /*2a30*/  ISETP.GT.U32.AND P3, PT, R2, R106, PT ;  /* 0x0000006a0200720c */ /* 0x000fe20003f64070 */
[----:B------:R-:W-:-:S04]  /*2a40*/  IMAD.HI.U32 R12, R3, R78, RZ ;  /* 0x0000004e030c7227 */ /* 0x000fc800078e00ff */
[----:B------:R-:W-:Y:S02]  /*2a50*/  IMAD.MOV R11, RZ, RZ, -R11 ;  /* 0x000000ffff0b7224 */ /* 0x000fe400078e0a0b */
[----:B------:R-:W-:Y:S02]  /*2a60*/  IMAD R100, R2, R9, R100 ;  /* 0x0000000902647224 */ /* 0x000fe400078e0264 */
[----:B------:R-:W-:Y:S01]  /*2a70*/  @!P0 IMAD.IADD R108, R108, 0x1, -R2 ;  /* 0x000000016c6c8824 */ /* 0x000fe200078e0a02 */
[C---:B------:R-:W-:Y:S01]  /*2a80*/  ISETP.GT.U32.AND P0, PT, R2.reuse, R76, PT ;  /* 0x0000004c0200720c */ /* 0x040fe20003f04070 */
[----:B------:R-:W-:Y:S01]  /*2a90*/  IMAD.MOV R15, RZ, RZ, -R12 ;  /* 0x000000ffff0f7224 */ /* 0x000fe200078e0a0c */
[----:B------:R-:W-:Y:S01]  /*2aa0*/  IABS R12, R96 ;  /* 0x00000060000c7213 */ /* 0x000fe20000000000 */
[----:B------:R-:W-:Y:S02]  /*2ab0*/  IMAD R102, R2, R11, R102 ;  /* 0x0000000b02667224 */ /* 0x000fe400078e0266 */
[----:B------:R-:W-:Y:S01]  /*2ac0*/  @!P6 IMAD.IADD R104, R104, 0x1, -R2 ;  /* 0x000000016868e824 */ /* 0x000fe200078e0a02 */
[C---:B------:R-:W-:Y:S01]  /*2ad0*/  ISETP.GT.U32.AND P6, PT, R2.reuse, R100, PT ;  /* 0x000000640200720c */ /* 0x040fe20003fc4070 */
[----:B------:R-:W-:-:S02]  /*2ae0*/  IMAD R78, R2, R15, R78 ;  /* 0x0000000f024e7224 */ /* 0x000fc400078e024e */
[--C-:B------:R-:W-:Y:S01]  /*2af0*/  @!P5 IMAD.IADD R72, R72, 0x1, -R2.reuse ;  /* 0x000000014848d824 */ /* 0x100fe200078e0a02 */
[----:B------:R-:W-:Y:S01]  /*2b00*/  ISETP.GT.U32.AND P5, PT, R2, R102, PT ;  /* 0x000000660200720c */ /* 0x000fe20003fa4070 */
[--C-:B------:R-:W-:Y:S01]  /*2b10*/  @!P3 IMAD.IADD R106, R106, 0x1, -R2.reuse ;  /* 0x000000016a6ab824 */ /* 0x100fe200078e0a02 */
[----:B------:R-:W-:Y:S01]  /*2b20*/  ISETP.GT.U32.AND P3, PT, R2, R78, PT ;  /* 0x0000004e0200720c */ /* 0x000fe20003f64070 */
[----:B------:R-:W-:Y:S01]  /*2b30*/  @!P0 IMAD.IADD R76, R76, 0x1, -R2 ;  /* 0x000000014c4c8824 */ /* 0x000fe200078e0a02 */
[----:B------:R-:W-:Y:S01]  /*2b40*/  ISETP.GE.AND P0, PT, R80, RZ, PT ;  /* 0x000000ff5000720c */ /* 0x000fe20003f06270 */
[----:B------:R-:W-:Y:S01]  /*2b50*/  @!P2 IMAD.MOV R70, RZ, RZ, -R70 ;  /* 0x000000ffff46a224 */ /* 0x000fe200078e0a46 */
[----:B------:R-:W-:Y:S01]  /*2b60*/  ISETP.GT.U32.AND P2, PT, R2, R74, PT ;  /* 0x0000004a0200720c */ /* 0x000fe20003f44070 */
[----:B------:R-:W-:-:S04]  /*2b70*/  IMAD.HI.U32 R11, R3, R13, RZ ;  /* 0x0000000d030b7227 */ /* 0x000fc800078e00ff */
[--C-:B------:R-:W-:Y:S01]  /*2b80*/  @!P6 IMAD.IADD R100, R100, 0x1, -R2.reuse ;  /* 0x000000016464e824 */ /* 0x100fe200078e0a02 */
[----:B------:R-:W-:Y:S01]  /*2b90*/  ISETP.GT.U32.AND P6, PT, R2, R76, PT ;  /* 0x0000004c0200720c */ /* 0x000fe20003fc4070 */
[----:B------:R-:W-:Y:S01]  /*2ba0*/  @!P5 IMAD.IADD R102, R102, 0x1, -R2 ;  /* 0x000000016666d824 */ /* 0x000fe200078e0a02 */
[----:B------:R-:W-:Y:S01]  /*2bb0*/  ISETP.GE.AND P5, PT, R148, RZ, PT ;  /* 0x000000ff9400720c */ /* 0x000fe20003fa6270 */
[----:B------:R-:W-:Y:S01]  /*2bc0*/  IMAD.MOV R11, RZ, RZ, -R11 ;  /* 0x000000ffff0b7224 */ /* 0x000fe200078e0a0b */
[----:B------:R-:W-:Y:S01]  /*2bd0*/  IABS R148, R23 ;  /* 0x0000001700947213 */ /* 0x000fe20000000000 */
[----:B------:R-:W-:-:S04]  /*2be0*/  IMAD.HI.U32 R9, R3, R12, RZ ;  /* 0x0000000c03097227 */ /* 0x000fc800078e00ff */
[----:B------:R-:W-:Y:S01]  /*2bf0*/  @!P3 IMAD.IADD R78, R78, 0x1, -R2 ;  /* 0x000000014e4eb824 */ /* 0x000fe200078e0a02 */
[----:B------:R-:W-:Y:S01]  /*2c00*/  ISETP.GE.AND P3, PT, R98, RZ, PT ;  /* 0x000000ff6200720c */ /* 0x000fe20003f66270 */
[----:B------:R-:W-:Y:S01]  /*2c10*/  @!P1 IMAD.MOV R72, RZ, RZ, -R72 ;  /* 0x000000ffff489224 */ /* 0x000fe200078e0a48 */
[C---:B------:R-:W-:Y:S01]  /*2c20*/  ISETP.GT.U32.AND P1, PT, R2.reuse, R102, PT ;  /* 0x000000660200720c */ /* 0x040fe20003f24070 */
[----:B------:R-:W-:Y:S01]  /*2c30*/  @!P4 IMAD.MOV R108, RZ, RZ, -R108 ;  /* 0x000000ffff6cc224 */ /* 0x000fe200078e0a6c */
[C---:B------:R-:W-:Y:S01]  /*2c40*/  ISETP.GT.U32.AND P4, PT, R2.reuse, R100, PT ;  /* 0x000000640200720c */ /* 0x040fe20003f84070 */
        /* <DEDUP_REMOVED lines=10> */
[----:B------:R-:W-:-:S04]  /*2cf0*/  IMAD.HI.U32 R9, R3, R11, RZ ;  /* 0x0000000b03097227 */ /* 0x000fc800078e00ff */
[----:B------:R-:W-:Y:S01]  /*2d00*/  @!P0 IMAD.MOV R74, RZ, RZ, -R74 ;  /* 0x000000ffff4a8224 */ /* 0x000fe200078e0a4a */
[----:B------:R-:W-:Y:S01]  /*2d10*/  ISETP.GT.U32.AND P0, PT, R2, R80, PT ;  /* 0x000000500200720c */ /* 0x000fe20003f04070 */
[----:B------:R-:W-:Y:S02]  /*2d20*/  IMAD.MOV R9, RZ, RZ, -R9 ;  /* 0x000000ffff097224 */ /* 0x000fe400078e0a09 */
[----:B------:R-:W-:Y:S01]  /*2d30*/  @!P1 IMAD.IADD R102, R102, 0x1, -R2 ;  /* 0x0000000166669824 */ /* 0x000fe200078e0a02 */
[----:B------:R-:W-:Y:S01]  /*2d40*/  ISETP.GE.AND P1, PT, R82, RZ, PT ;  /* 0x000000ff5200720c */ /* 0x000fe20003f26270 */
[----:B------:R-:W-:Y:S01]  /*2d50*/  @!P5 IMAD.MOV R104, RZ, RZ, -R104 ;  /* 0x000000ffff68d224 */ /* 0x000fe200078e0a68 */
[----:B------:R-:W-:Y:S01]  /*2d60*/  ISETP.GE.AND P5, PT, R147, RZ, PT ;  /* 0x000000ff9300720c */ /* 0x000fe20003fa6270 */
[--C-:B------:R-:W-:Y:S01]  /*2d70*/  @!P4 IMAD.IADD R100, R100, 0x1, -R2.reuse ;  /* 0x000000016464c824 */ /* 0x100fe200078e0a02 */
[----:B------:R-:W-:Y:S01]  /*2d80*/  ISETP.GE.AND P4, PT, R96, RZ, PT ;  /* 0x000000ff6000720c */ /* 0x000fe20003f86270 */
[----:B------:R-:W-:Y:S01]  /*2d90*/  IMAD R82, R2, R9, R11 ;  /* 0x0000000902527224 */ /* 0x000fe200078e020b */
[----:B------:R-:W-:Y:S01]  /*2da0*/  IABS R96, R88 ;  /* 0x0000005800607213 */ /* 0x000fe20000000000 */
[--C-:B------:R-:W-:Y:S01]  /*2db0*/  @!P6 IMAD.IADD R98, R98, 0x1, -R2.reuse ;  /* 0x000000016262e824 */ /* 0x100fe200078e0a02 */
[----:B------:R-:W-:Y:S01]  /*2dc0*/  IABS R11, R86 ;  /* 0x00000056000b7213 */ /* 0x000fe20000000000 */
[----:B------:R-:W-:Y:S01]  /*2dd0*/  @!P0 IMAD.IADD R80, R80, 0x1, -R2 ;  /* 0x0000000150508824 */ /* 0x000fe200078e0a02 */
[----:B------:R-:W-:Y:S01]  /*2de0*/  ISETP.GT.U32.AND P6, PT, R2, R82, PT ;  /* 0x000000520200720c */ /* 0x000fe20003fc4070 */
[----:B------:R-:W-:Y:S01]  /*2df0*/  IMAD.HI.U32 R9, R3, R96, RZ ;  /* 0x0000006003097227 */ /* 0x000fe200078e00ff */
[----:B------:R-:W-:-:S02]  /*2e00*/  ISETP.GE.AND P0, PT, R146, RZ, PT ;  /* 0x000000ff9200720c */ /* 0x000fc40003f06270 */
[----:B------:R-:W-:Y:S01]  /*2e10*/  IABS R146, R25 ;  /* 0x0000001900927213 */ /* 0x000fe20000000000 */
[----:B------:R-:W-:Y:S02]  /*2e20*/  IMAD.MOV R9, RZ, RZ, -R9 ;  /* 0x000000ffff097224 */ /* 0x000fe400078e0a09 */
[----:B------:R-:W-:Y:S01]  /*2e30*/  @!P2 IMAD.MOV R106, RZ, RZ, -R106 ;  /* 0x000000ffff6aa224 */ /* 0x000fe200078e0a6a */
[C---:B------:R-:W-:Y:S01]  /*2e40*/  ISETP.GT.U32.AND P2, PT, R2.reuse, R78, PT ;  /* 0x0000004e0200720c */ /* 0x040fe20003f44070 */
[----:B------:R-:W-:Y:S01]  /*2e50*/  @!P3 IMAD.MOV R76, RZ, RZ, -R76 ;  /* 0x000000ffff4cb224 */ /* 0x000fe200078e0a4c */
[C---:B------:R-:W-:Y:S01]  /*2e60*/  ISETP.GT.U32.AND P3, PT, R2.reuse, R80, PT ;  /* 0x000000500200720c */ /* 0x040fe20003f64070 */
[----:B------:R-:W-:Y:S01]  /*2e70*/  @!P5 IMAD.MOV R102, RZ, RZ, -R102 ;  /* 0x000000ffff66d224 */ /* 0x000fe200078e0a66 */
[C---:B------:R-:W-:Y:S01]  /*2e80*/  ISETP.GT.U32.AND P5, PT, R2.reuse, R98, PT ;  /* 0x000000620200720c */ /* 0x040fe20003fa4070 */
[----:B------:R-:W-:Y:S02]  /*2e90*/  IMAD R96, R2, R9, R96 ;  /* 0x0000000902607224 */ /* 0x000fe400078e0260 */
[----:B------:R-:W-:-:S02]  /*2ea0*/  @!P6 IMAD.IADD R82, R82, 0x1, -R2 ;  /* 0x000000015252e824 */ /* 0x000fc400078e0a02 */
[----:B------:R-:W-:Y:S01]  /*2eb0*/  IMAD.MOV.U32 R9, RZ, RZ, R11 ;  /* 0x000000ffff097224 */ /* 0x000fe200078e000b */
[----:B------:R-:W-:-:S03]  /*2ec0*/  ISETP.GT.U32.AND P6, PT, R2, R96, PT ;  /* 0x000000600200720c */ /* 0x000fc60003fc4070 */
[--C-:B------:R-:W-:Y:S01]  /*2ed0*/  @!P2 IMAD.IADD R78, R78, 0x1, -R2.reuse ;  /* 0x000000014e4ea824 */ /* 0x100fe200078e0a02 */
[----:B------:R-:W-:Y:S01]  /*2ee0*/  ISETP.GE.AND P2, PT, R94, RZ, PT ;  /* 0x000000ff5e00720c */ /* 0x000fe20003f46270 */
[--C-:B------:R-:W-:Y:S01]  /*2ef0*/  @!P3 IMAD.IADD R80, R80, 0x1, -R2.reuse ;  /* 0x000000015050b824 */ /* 0x100fe200078e0a02 */
[----:B------:R-:W-:Y:S01]  /*2f00*/  IABS R94, R7 ;  /* 0x00000007005e7213 */ /* 0x000fe20000000000 */
[----:B------:R-:W-:Y:S01]  /*2f10*/  @!P5 IMAD.IADD R98, R98, 0x1, -R2 ;  /* 0x000000016262d824 */ /* 0x000fe200078e0a02 */
[----:B------:R-:W-:Y:S01]  /*2f20*/  ISETP.GE.AND P5, PT, R7, RZ, PT ;  /* 0x000000ff0700720c */ /* 0x000fe20003fa6270 */
[----:B------:R-:W-:Y:S01]  /*2f30*/  IMAD.HI.U32 R7, R3, R9, RZ ;  /* 0x0000000903077227 */ /* 0x000fe200078e00ff */
[----:B------:R-:W-:Y:S02]  /*2f40*/  ISETP.GE.AND P3, PT, R86, RZ, PT ;  /* 0x000000ff5600720c */ /* 0x000fe40003f66270 */
[----:B------:R-:W-:Y:S01]  /*2f50*/  IABS R86, R84 ;  /* 0x0000005400567213 */ /* 0x000fe20000000000 */
[----:B------:R-:W-:Y:S01]  /*2f60*/  @!P4 IMAD.MOV R80, RZ, RZ, -R80 ;  /* 0x000000ffff50c224 */ /* 0x000fe200078e0a50 */
[----:B------:R-:W-:Y:S01]  /*2f70*/  ISETP.GT.U32.AND P4, PT, R2, R82, PT ;  /* 0x000000520200720c */ /* 0x000fe20003f84070 */
[----:B------:R-:W-:-:S02]  /*2f80*/  @!P6 IMAD.IADD R96, R96, 0x1, -R2 ;  /* 0x000000016060e824 */ /* 0x000fc400078e0a02 */
[----:B------:R-:W-:Y:S02]  /*2f90*/  IMAD.MOV R7, RZ, RZ, -R7 ;  /* 0x000000ffff077224 */ /* 0x000fe400078e0a07 */
[----:B------:R-:W-:Y:S01]  /*2fa0*/  @!P0 IMAD.MOV R98, RZ, RZ, -R98 ;  /* 0x000000ffff628224 */ /* 0x000fe200078e0a62 */
[----:B------:R-:W-:Y:S01]  /*2fb0*/  ISETP.GE.AND P0, PT, R84, RZ, PT ;  /* 0x000000ff5400720c */ /* 0x000fe20003f06270 */
[C---:B------:R-:W-:Y:S01]  /*2fc0*/  IMAD R84, R2.reuse, R7, R9 ;  /* 0x0000000702547224 */ /* 0x040fe200078e0209 */
[----:B------:R-:W-:Y:S01]  /*2fd0*/  ISETP.GT.U32.AND P6, PT, R2, R96, PT ;  /* 0x000000600200720c */ /* 0x000fe20003fc4070 */
[----:B------:R-:W-:-:S04]  /*2fe0*/  IMAD.HI.U32 R7, R3, R94, RZ ;  /* 0x0000005e03077227 */ /* 0x000fc800078e00ff */
[----:B------:R-:W-:Y:S01]  /*2ff0*/  @!P1 IMAD.MOV R78, RZ, RZ, -R78 ;  /* 0x000000ffff4e9224 */ /* 0x000fe200078e0a4e */
[----:B------:R-:W-:Y:S01]  /*3000*/  ISETP.GE.AND P1, PT, R92, RZ, PT ;  /* 0x000000ff5c00720c */ /* 0x000fe20003f26270 */
[----:B------:R-:W-:Y:S01]  /*3010*/  IMAD.MOV R11, RZ, RZ, -R7 ;  /* 0x000000ffff0b7224 */ /* 0x000fe200078e0a07 */
[----:B------:R-:W-:Y:S01]  /*3020*/  IABS R92, R90 ;  /* 0x0000005a005c7213 */ /* 0x000fe20000000000 */
[----:B------:R-:W-:Y:S01]  /*3030*/  @!P2 IMAD.MOV R100, RZ, RZ, -R100 ;  /* 0x000000ffff64a224 */ /* 0x000fe200078e0a64 */
[----:B------:R-:W-:Y:S01]  /*3040*/  ISETP.GE.AND P2, PT, R88, RZ, PT ;  /* 0x000000ff5800720c */ /* 0x000fe20003f46270 */
[----:B------:R-:W-:Y:S01]  /*3050*/  @!P4 IMAD.IADD R82, R82, 0x1, -R2 ;  /* 0x000000015252c824 */ /* 0x000fe200078e0a02 */
[C---:B------:R-:W-:Y:S01]  /*3060*/  ISETP.GT.U32.AND P4, PT, R2.reuse, R84, PT ;  /* 0x000000540200720c */ /* 0x040fe20003f84070 */
[----:B------:R-:W-:Y:S01]  /*3070*/  IMAD R94, R2, R11, R94 ;  /* 0x0000000b025e7224 */ /* 0x000fe200078e025e */
[----:B------:R-:W-:Y:S01]  /*3080*/  IABS R88, R145 ;  /* 0x0000009100587213 */ /* 0x000fe20000000000 */
[----:B------:R-:W-:-:S04]  /*3090*/  IMAD.HI.U32 R7, R3, R86, RZ ;  /* 0x0000005603077227 */ /* 0x000fc800078e00ff */
[----:B------:R-:W-:-:S04]  /*30a0*/  IMAD.HI.U32 R9, R3, R92, RZ ;  /* 0x0000005c03097227 */ /* 0x000fc800078e00ff */
[----:B------:R-:W-:Y:S01]  /*30b0*/  @!P6 IMAD.IADD R96, R96, 0x1, -R2 ;  /* 0x000000016060e824 */ /* 0x000fe200078e0a02 */
[----:B------:R-:W-:Y:S01]  /*30c0*/  ISETP.GT.U32.AND P6, PT, R2, R94, PT ;  /* 0x0000005e0200720c */ /* 0x000fe20003fc4070 */
[----:B------:R-:W-:Y:S02]  /*30d0*/  IMAD.MOV R11, RZ, RZ, -R7 ;  /* 0x000000ffff0b7224 */ /* 0x000fe400078e0a07 */
[----:B------:R-:W-:Y:S02]  /*30e0*/  IMAD.MOV R9, RZ, RZ, -R9 ;  /* 0x000000ffff097224 */ /* 0x000fe400078e0a09 */
[----:B------:R-:W-:-:S04]  /*30f0*/  IMAD.HI.U32 R7, R3, R88, RZ ;  /* 0x0000005803077227 */ /* 0x000fc800078e00ff */
[C---:B------:R-:W-:Y:S02]  /*3100*/  IMAD R92, R2.reuse, R9, R92 ;  /* 0x00000009025c7224 */ /* 0x040fe400078e025c */
[----:B------:R-:W-:Y:S02]  /*3110*/  IMAD R86, R2, R11, R86 ;  /* 0x0000000b02567224 */ /* 0x000fe400078e0256 */
[----:B------:R-:W-:Y:S02]  /*3120*/  IMAD.MOV R9, RZ, RZ, -R7 ;  /* 0x000000ffff097224 */ /* 0x000fe400078e0a07 */
[----:B------:R-:W-:Y:S02]  /*3130*/  @!P4 IMAD.IADD R84, R84, 0x1, -R2 ;  /* 0x000000015454c824 */ /* 0x000fe400078e0a02 */
[C---:B------:R-:W-:Y:S02]  /*3140*/  IMAD R88, R2.reuse, R9, R88 ;  /* 0x0000000902587224 */ /* 0x040fe400078e0258 */
[----:B------:R-:W-:Y:S01]  /*3150*/  @!P1 IMAD.MOV R82, RZ, RZ, -R82 ;  /* 0x000000ffff529224 */ /* 0x000fe200078e0a52 */
[C---:B------:R-:W-:Y:S01]  /*3160*/  ISETP.GT.U32.AND P1, PT, R2.reuse, R86, PT ;  /* 0x000000560200720c */ /* 0x040fe20003f24070 */
[----:B------:R-:W-:Y:S01]  /*3170*/  @!P2 IMAD.MOV R96, RZ, RZ, -R96 ;  /* 0x000000ffff60a224 */ /* 0x000fe200078e0a60 */
[----:B------:R-:W-:Y:S01]  /*3180*/  ISETP.GT.U32.AND P2, PT, R2, R92, PT ;  /* 0x0000005c0200720c */ /* 0x000fe20003f44070 */
[----:B------:R-:W-:Y:S01]  /*3190*/  @!P6 IMAD.IADD R94, R94, 0x1, -R2 ;  /* 0x000000015e5ee824 */ /* 0x000fe200078e0a02 */
[C---:B------:R-:W-:Y:S01]  /*31a0*/  ISETP.GT.U32.AND P4, PT, R2.reuse, R84, PT ;  /* 0x000000540200720c */ /* 0x040fe20003f84070 */
[----:B------:R-:W-:Y:S01]  /*31b0*/  IMAD.MOV.U32 R11, RZ, RZ, R12 ;  /* 0x000000ffff0b7224 */ /* 0x000fe200078e000c */
[----:B------:R-:W-:Y:S01]  /*31c0*/  ISETP.GT.U32.AND P6, PT, R2, R88, PT ;  /* 0x000000580200720c */ /* 0x000fe20003fc4070 */
[----:B------:R-:W-:Y:S01]  /*31d0*/  IMAD.HI.U32 R9, R3, R13, RZ ;  /* 0x0000000d03097227 */ /* 0x000fe200078e00ff */
[----:B------:R-:W-:-:S03]  /*31e0*/  IABS R12, R142 ;  /* 0x0000008e000c7213 */ /* 0x000fc60000000000 */
[----:B------:R-:W-:-:S04]  /*31f0*/  IMAD.HI.U32 R7, R3, R11, RZ ;  /* 0x0000000b03077227 */ /* 0x000fc800078e00ff */
[--C-:B------:R-:W-:Y:S01]  /*3200*/  @!P1 IMAD.IADD R86, R86, 0x1, -R2.reuse ;  /* 0x0000000156569824 */ /* 0x100fe200078e0a02 */
[----:B------:R-:W-:Y:S01]  /*3210*/  ISETP.GT.U32.AND P1, PT, R2, R94, PT ;  /* 0x0000005e0200720c */ /* 0x000fe20003f24070 */
[--C-:B------:R-:W-:Y:S02]  /*3220*/  @!P2 IMAD.IADD R92, R92, 0x1, -R2.reuse ;  /* 0x000000015c5ca824 */ /* 0x100fe400078e0a02 */
[----:B------:R-:W-:Y:S01]  /*3230*/  IMAD.MOV R7, RZ, RZ, -R7 ;  /* 0x000000ffff077224 */ /* 0x000fe200078e0a07 */
[----:B------:R-:W-:Y:S01]  /*3240*/  ISETP.GT.U32.AND P2, PT, R2, R86, PT ;  /* 0x000000560200720c */ /* 0x000fe20003f44070 */
[--C-:B------:R-:W-:Y:S01]  /*3250*/  @!P4 IMAD.IADD R84, R84, 0x1, -R2.reuse ;  /* 0x000000015454c824 */ /* 0x100fe200078e0a02 */
[----:B------:R-:W-:Y:S01]  /*3260*/  ISETP.GE.AND P4, PT, R90, RZ, PT ;  /* 0x000000ff5a00720c */ /* 0x000fe20003f86270 */
[----:B------:R-:W-:Y:S01]  /*3270*/  @!P6 IMAD.IADD R88, R88, 0x1, -R2 ;  /* 0x000000015858e824 */ /* 0x000fe200078e0a02 */
[C---:B------:R-:W-:Y:S01]  /*3280*/  ISETP.GT.U32.AND P6, PT, R2.reuse, R92, PT ;  /* 0x0000005c0200720c */ /* 0x040fe20003fc4070 */
[----:B------:R-:W-:-:S02]  /*3290*/  IMAD R90, R2, R7, R11 ;  /* 0x00000007025a7224 */ /* 0x000fc400078e020b */
[----:B------:R-:W-:-:S04]  /*32a0*/  IMAD.HI.U32 R7, R3, R252, RZ ;  /* 0x000000fc03077227 */ /* 0x000fc800078e00ff */
[----:B------:R-:W-:Y:S02]  /*32b0*/  IMAD.MOV R7, RZ, RZ, -R7 ;  /* 0x000000ffff077224 */ /* 0x000fe400078e0a07 */
[----:B------:R-:W-:Y:S01]  /*32c0*/  @!P1 IMAD.IADD R94, R94, 0x1, -R2 ;  /* 0x000000015e5e9824 */ /* 0x000fe200078e0a02 */
[C---:B------:R-:W-:Y:S01]  /*32d0*/  ISETP.GT.U32.AND P1, PT, R2.reuse, R90, PT ;  /* 0x0000005a0200720c */ /* 0x040fe20003f24070 */
[----:B------:R-:W-:Y:S02]  /*32e0*/  IMAD R252, R2, R7, R252 ;  /* 0x0000000702fc7224 */ /* 0x000fe400078e02fc */
[----:B------:R-:W-:Y:S02]  /*32f0*/  @!P6 IMAD.IADD R92, R92, 0x1, -R2 ;  /* 0x000000015c5ce824 */ /* 0x000fe400078e0a02 */
[----:B------:R-:W-:Y:S01]  /*3300*/  @!P3 IMAD.MOV R84, RZ, RZ, -R84 ;  /* 0x000000ffff54b224 */ /* 0x000fe200078e0a54 */
[C---:B------:R-:W-:Y:S01]  /*3310*/  ISETP.GT.U32.AND P6, PT, R2.reuse, R252, PT ;  /* 0x000000fc0200720c */ /* 0x040fe20003fc4070 */
[----:B------:R-:W-:Y:S01]  /*3320*/  IMAD.HI.U32 R7, R3, R12, RZ ;  /* 0x0000000c03077227 */ /* 0x000fe200078e00ff */
[----:B------:R-:W-:-:S03]  /*3330*/  ISETP.GT.U32.AND P3, PT, R2, R88, PT ;  /* 0x000000580200720c */ /* 0x000fc60003f64070 */
[----:B------:R-:W-:-:S04]  /*3340*/  IMAD.HI.U32 R11, R3, R14, RZ ;  /* 0x0000000e030b7227 */ /* 0x000fc800078e00ff */
        /* <DEDUP_REMOVED lines=8> */
[----:B------:R-:W-:Y:S02]  /*33d0*/  IMAD.MOV R7, RZ, RZ, -R7 ;  /* 0x000000ffff077224 */ /* 0x000fe400078e0a07 */
[----:B------:R-:W-:-:S02]  /*33e0*/  IMAD.MOV R11, RZ, RZ, -R11 ;  /* 0x000000ffff0b7224 */ /* 0x000fc400078e0a0b */
[C---:B------:R-:W-:Y:S02]  /*33f0*/  IMAD R87, R2.reuse, R9, R13 ;  /* 0x0000000902577224 */ /* 0x040fe400078e020d */
[C---:B------:R-:W-:Y:S01]  /*3400*/  IMAD R7, R2.reuse, R7, R12 ;  /* 0x0000000702077224 */ /* 0x040fe200078e020c */
[----:B------:R-:W-:Y:S01]  /*3410*/  IABS R12, R141 ;  /* 0x0000008d000c7213 */ /* 0x000fe20000000000 */
[C---:B------:R-:W-:Y:S01]  /*3420*/  IMAD R9, R2.reuse, R11, R14 ;  /* 0x0000000b02097224 */ /* 0x040fe200078e020e */
[----:B------:R-:W-:Y:S01]  /*3430*/  IABS R14, R113 ;  /* 0x00000071000e7213 */ /* 0x000fe20000000000 */
[----:B------:R-:W-:Y:S01]  /*3440*/  @!P4 IMAD.MOV R92, RZ, RZ, -R92 ;  /* 0x000000ffff5cc224 */ /* 0x000fe200078e0a5c */
[C---:B------:R-:W-:Y:S01]  /*3450*/  ISETP.GT.U32.AND P4, PT, R2.reuse, R87, PT ;  /* 0x000000570200720c */ /* 0x040fe20003f84070 */
[----:B------:R-:W-:Y:S01]  /*3460*/  @!P5 IMAD.MOV R94, RZ, RZ, -R94 ;  /* 0x000000ffff5ed224 */ /* 0x000fe200078e0a5e */
[----:B------:R-:W-:Y:S01]  /*3470*/  ISETP.GT.U32.AND P5, PT, R2, R7, PT ;  /* 0x000000070200720c */ /* 0x000fe20003fa4070 */
[--C-:B------:R-:W-:Y:S01]  /*3480*/  @!P6 IMAD.IADD R90, R90, 0x1, -R2.reuse ;  /* 0x000000015a5ae824 */ /* 0x100fe200078e0a02 */
[----:B------:R-:W-:Y:S01]  /*3490*/  ISETP.GT.U32.AND P6, PT, R2, R9, PT ;  /* 0x000000090200720c */ /* 0x000fe20003fc4070 */
[----:B------:R-:W-:Y:S01]  /*34a0*/  @!P2 IMAD.IADD R86, R86, 0x1, -R2 ;  /* 0x000000015656a824 */ /* 0x000fe200078e0a02 */
[----:B------:R-:W-:Y:S01]  /*34b0*/  ISETP.GE.AND P2, PT, R145, RZ, PT ;  /* 0x000000ff9100720c */ /* 0x000fe20003f46270 */
[----:B------:R-:W-:-:S04]  /*34c0*/  IMAD.HI.U32 R11, R3, R12, RZ ;  /* 0x0000000c030b7227 */ /* 0x000fc800078e00ff */
[----:B------:R-:W-:Y:S01]  /*34d0*/  @!P0 IMAD.MOV R86, RZ, RZ, -R86 ;  /* 0x000000ffff568224 */ /* 0x000fe200078e0a56 */
[C---:B------:R-:W-:Y:S01]  /*34e0*/  ISETP.GT.U32.AND P0, PT, R2.reuse, R252, PT ;  /* 0x000000fc0200720c */ /* 0x040fe20003f04070 */
[--C-:B------:R-:W-:Y:S02]  /*34f0*/  @!P4 IMAD.IADD R87, R87, 0x1, -R2.reuse ;  /* 0x000000015757c824 */ /* 0x100fe400078e0a02 */
[----:B------:R-:W-:Y:S02]  /*3500*/  IMAD.MOV R11, RZ, RZ, -R11 ;  /* 0x000000ffff0b7224 */ /* 0x000fe400078e0a0b */
[--C-:B------:R-:W-:Y:S01]  /*3510*/  @!P5 IMAD.IADD R7, R7, 0x1, -R2.reuse ;  /* 0x000000010707d824 */ /* 0x100fe200078e0a02 */
[----:B------:R-:W-:Y:S01]  /*3520*/  ISETP.GE.AND P5, PT, R85, RZ, PT ;  /* 0x000000ff5500720c */ /* 0x000fe20003fa6270 */
[----:B------:R-:W-:Y:S01]  /*3530*/  @!P6 IMAD.IADD R9, R9, 0x1, -R2 ;  /* 0x000000010909e824 */ /* 0x000fe200078e0a02 */
[C---:B------:R-:W-:Y:S01]  /*3540*/  ISETP.GT.U32.AND P6, PT, R2.reuse, R87, PT ;  /* 0x000000570200720c */ /* 0x040fe20003fc4070 */
[C---:B------:R-:W-:Y:S01]  /*3550*/  IMAD R85, R2.reuse, R11, R12 ;  /* 0x0000000b02557224 */ /* 0x040fe200078e020c */
[----:B------:R-:W-:Y:S01]  /*3560*/  ISETP.GT.U32.AND P4, PT, R2, R7, PT ;  /* 0x000000070200720c */ /* 0x000fe20003f84070 */
[----:B------:R-:W-:-:S04]  /*3570*/  IMAD.HI.U32 R11, R3, R250, RZ ;  /* 0x000000fa030b7227 */ /* 0x000fc800078e00ff */
[----:B------:R-:W-:Y:S01]  /*3580*/  @!P0 IMAD.IADD R252, R252, 0x1, -R2 ;  /* 0x00000001fcfc8824 */ /* 0x000fe200078e0a02 */
[----:B------:R-:W-:Y:S01]  /*3590*/  ISETP.GE.AND P0, PT, R143, RZ, PT ;  /* 0x000000ff8f00720c */ /* 0x000fe20003f06270 */
[----:B------:R-:W-:Y:S02]  /*35a0*/  IMAD.MOV R11, RZ, RZ, -R11 ;  /* 0x000000ffff0b7224 */ /* 0x000fe400078e0a0b */
[----:B------:R-:W-:Y:S01]  /*35b0*/  @!P3 IMAD.MOV R90, RZ, RZ, -R90 ;  /* 0x000000ffff5ab224 */ /* 0x000fe200078e0a5a */
[C---:B------:R-:W-:Y:S01]  /*35c0*/  ISETP.GT.U32.AND P3, PT, R2.reuse, R9, PT ;  /* 0x000000090200720c */ /* 0x040fe20003f64070 */
[C---:B------:R-:W-:Y:S02]  /*35d0*/  IMAD R250, R2.reuse, R11, R250 ;  /* 0x0000000b02fa7224 */ /* 0x040fe400078e02fa */
[----:B------:R-:W-:Y:S01]  /*35e0*/  @!P1 IMAD.MOV R252, RZ, RZ, -R252 ;  /* 0x000000fffffc9224 */ /* 0x000fe200078e0afc */
[C---:B------:R-:W-:Y:S01]  /*35f0*/  ISETP.GT.U32.AND P1, PT, R2.reuse, R85, PT ;  /* 0x000000550200720c */ /* 0x040fe20003f24070 */
[----:B------:R-:W-:Y:S01]  /*3600*/  @!P6 IMAD.IADD R87, R87, 0x1, -R2 ;  /* 0x000000015757e824 */ /* 0x000fe200078e0a02 */
[----:B------:R-:W-:Y:S01]  /*3610*/  ISETP.GT.U32.AND P6, PT, R2, R250, PT ;  /* 0x000000fa0200720c */ /* 0x000fe20003fc4070 */
[----:B------:R-:W-:-:S04]  /*3620*/  IMAD.HI.U32 R12, R3, R246, RZ ;  /* 0x000000f6030c7227 */ /* 0x000fc800078e00ff */
[----:B------:R-:W-:Y:S02]  /*3630*/  IMAD.MOV R13, RZ, RZ, -R12 ;  /* 0x000000ffff0d7224 */ /* 0x000fe400078e0a0c */
[----:B------:R-:W-:-:S04]  /*3640*/  IMAD.HI.U32 R11, R3, R248, RZ ;  /* 0x000000f8030b7227 */ /* 0x000fc800078e00ff */
[--C-:B------:R-:W-:Y:S01]  /*3650*/  @!P3 IMAD.IADD R9, R9, 0x1, -R2.reuse ;  /* 0x000000010909b824 */ /* 0x100fe200078e0a02 */
[----:B------:R-:W-:Y:S01]  /*3660*/  ISETP.GE.AND P3, PT, R139, RZ, PT ;  /* 0x000000ff8b00720c */ /* 0x000fe20003f66270 */
[----:B------:R-:W-:Y:S01]  /*3670*/  @!P1 IMAD.IADD R85, R85, 0x1, -R2 ;  /* 0x0000000155559824 */ /* 0x000fe200078e0a02 */
[----:B------:R-:W-:Y:S01]  /*3680*/  ISETP.GE.AND P1, PT, R140, RZ, PT ;  /* 0x000000ff8c00720c */ /* 0x000fe20003f26270 */
[----:B------:R-:W-:Y:S01]  /*3690*/  IMAD R246, R2, R13, R246 ;  /* 0x0000000d02f67224 */ /* 0x000fe200078e02f6 */
[----:B------:R-:W-:Y:S01]  /*36a0*/  IABS R140, R27 ;  /* 0x0000001b008c7213 */ /* 0x000fe20000000000 */
[----:B------:R-:W-:Y:S02]  /*36b0*/  IMAD.MOV R11, RZ, RZ, -R11 ;  /* 0x000000ffff0b7224 */ /* 0x000fe400078e0a0b */
[----:B------:R-:W-:Y:S01]  /*36c0*/  @!P6 IMAD.IADD R250, R250, 0x1, -R2 ;  /* 0x00000001fafae824 */ /* 0x000fe200078e0a02 */
[C---:B------:R-:W-:Y:S01]  /*36d0*/  ISETP.GT.U32.AND P6, PT, R2.reuse, R85, PT ;  /* 0x000000550200720c */ /* 0x040fe20003fc4070 */
[----:B------:R-:W-:Y:S01]  /*36e0*/  @!P5 IMAD.MOV R9, RZ, RZ, -R9 ;  /* 0x000000ffff09d224 */ /* 0x000fe200078e0a09 */
[C---:B------:R-:W-:Y:S01]  /*36f0*/  ISETP.GT.U32.AND P5, PT, R2.reuse, R246, PT ;  /* 0x000000f60200720c */ /* 0x040fe20003fa4070 */
[----:B------:R-:W-:-:S02]  /*3700*/  IMAD R248, R2, R11, R248 ;  /* 0x0000000b02f87224 */ /* 0x000fc400078e02f8 */
[----:B------:R-:W-:-:S04]  /*3710*/  IMAD.HI.U32 R11, R3, R244, RZ ;  /* 0x000000f4030b7227 */ /* 0x000fc800078e00ff */
[----:B------:R-:W-:Y:S01]  /*3720*/  @!P4 IMAD.IADD R7, R7, 0x1, -R2 ;  /* 0x000000010707c824 */ /* 0x000fe200078e0a02 */
[----:B------:R-:W-:Y:S01]  /*3730*/  ISETP.GE.AND P4, PT, R141, RZ, PT ;  /* 0x000000ff8d00720c */ /* 0x000fe20003f86270 */
[----:B------:R-:W-:Y:S02]  /*3740*/  IMAD.MOV R11, RZ, RZ, -R11 ;  /* 0x000000ffff0b7224 */ /* 0x000fe400078e0a0b */
[----:B------:R-:W-:Y:S01]  /*3750*/  @!P2 IMAD.MOV R88, RZ, RZ, -R88 ;  /* 0x000000ffff58a224 */ /* 0x000fe200078e0a58 */
[----:B------:R-:W-:Y:S01]  /*3760*/  ISETP.GE.AND P2, PT, R142, RZ, PT ;  /* 0x000000ff8e00720c */ /* 0x000fe20003f46270 */
[----:B------:R-:W-:Y:S01]  /*3770*/  IMAD R244, R2, R11, R244 ;  /* 0x0000000b02f47224 */ /* 0x000fe200078e02f4 */
[----:B------:R-:W-:Y:S01]  /*3780*/  IABS R142, R33 ;  /* 0x00000021008e7213 */ /* 0x000fe20000000000 */
[----:B------:R-:W-:-:S04]  /*3790*/  IMAD.HI.U32 R11, R3, R242, RZ ;  /* 0x000000f2030b7227 */ /* 0x000fc800078e00ff */
[--C-:B------:R-:W-:Y:S01]  /*37a0*/  @!P6 IMAD.IADD R85, R85, 0x1, -R2.reuse ;  /* 0x000000015555e824 */ /* 0x100fe200078e0a02 */
[----:B------:R-:W-:Y:S01]  /*37b0*/  ISETP.GE.AND P6, PT, R138, RZ, PT ;  /* 0x000000ff8a00720c */ /* 0x000fe20003fc6270 */
[----:B------:R-:W-:Y:S01]  /*37c0*/  @!P5 IMAD.IADD R246, R246, 0x1, -R2 ;  /* 0x00000001f6f6d824 */ /* 0x000fe200078e0a02 */
[----:B------:R-:W-:Y:S01]  /*37d0*/  IABS R138, R29 ;  /* 0x0000001d008a7213 */ /* 0x000fe20000000000 */
[----:B------:R-:W-:Y:S02]  /*37e0*/  IMAD.MOV R11, RZ, RZ, -R11 ;  /* 0x000000ffff0b7224 */ /* 0x000fe400078e0a0b */
[----:B------:R-:W-:Y:S01]  /*37f0*/  @!P4 IMAD.MOV R85, RZ, RZ, -R85 ;  /* 0x000000ffff55c224 */ /* 0x000fe200078e0a55 */
[C---:B------:R-:W-:Y:S01]  /*3800*/  ISETP.GT.U32.AND P4, PT, R2.reuse, R246, PT ;  /* 0x000000f60200720c */ /* 0x040fe20003f84070 */
[----:B------:R-:W-:Y:S02]  /*3810*/  IMAD R242, R2, R11, R242 ;  /* 0x0000000b02f27224 */ /* 0x000fe400078e02f2 */
[----:B------:R-:W-:-:S04]  /*3820*/  IMAD.HI.U32 R11, R3, R240, RZ ;  /* 0x000000f0030b7227 */ /* 0x000fc800078e00ff */
[----:B------:R-:W-:Y:S01]  /*3830*/  @!P0 IMAD.MOV R87, RZ, RZ, -R87 ;  /* 0x000000ffff578224 */ /* 0x000fe200078e0a57 */
[C---:B------:R-:W-:Y:S01]  /*3840*/  ISETP.GT.U32.AND P0, PT, R2.reuse, R250, PT ;  /* 0x000000fa0200720c */ /* 0x040fe20003f04070 */
[----:B------:R-:W-:Y:S01]  /*3850*/  @!P2 IMAD.MOV R7, RZ, RZ, -R7 ;  /* 0x000000ffff07a224 */ /* 0x000fe200078e0a07 */
[----:B------:R-:W-:Y:S01]  /*3860*/  ISETP.GT.U32.AND P2, PT, R2, R248, PT ;  /* 0x000000f80200720c */ /* 0x000fe20003f44070 */
[----:B------:R-:W-:Y:S02]  /*3870*/  IMAD.MOV R13, RZ, RZ, -R11 ;  /* 0x000000ffff0d7224 */ /* 0x000fe400078e0a0b */
[----:B------:R-:W-:Y:S02]  /*3880*/  @!P4 IMAD.IADD R246, R246, 0x1, -R2 ;  /* 0x00000001f6f6c824 */ /* 0x000fe400078e0a02 */
[----:B------:R-:W-:Y:S02]  /*3890*/  IMAD R240, R2, R13, R240 ;  /* 0x0000000d02f07224 */ /* 0x000fe400078e02f0 */
[----:B------:R-:W-:-:S03]  /*38a0*/  IMAD.HI.U32 R11, R3, R236, RZ ;  /* 0x000000ec030b7227 */ /* 0x000fc600078e00ff */
[----:B------:R-:W-:Y:S01]  /*38b0*/  ISETP.GT.U32.AND P4, PT, R2, R240, PT ;  /* 0x000000f00200720c */ /* 0x000fe20003f84070 */
[--C-:B------:R-:W-:Y:S01]  /*38c0*/  @!P0 IMAD.IADD R250, R250, 0x1, -R2.reuse ;  /* 0x00000001fafa8824 */ /* 0x100fe200078e0a02 */
[----:B------:R-:W-:Y:S01]  /*38d0*/  ISETP.GT.U32.AND P0, PT, R2, R244, PT ;  /* 0x000000f40200720c */ /* 0x000fe20003f04070 */
[----:B------:R-:W-:Y:S01]  /*38e0*/  @!P2 IMAD.IADD R248, R248, 0x1, -R2 ;  /* 0x00000001f8f8a824 */ /* 0x000fe200078e0a02 */
[----:B------:R-:W-:Y:S01]  /*38f0*/  ISETP.GE.AND P2, PT, R137, RZ, PT ;  /* 0x000000ff8900720c */ /* 0x000fe20003f46270 */
[----:B------:R-:W-:Y:S01]  /*3900*/  @!P3 IMAD.MOV R250, RZ, RZ, -R250 ;  /* 0x000000fffffab224 */ /* 0x000fe200078e0afa */
[C---:B------:R-:W-:Y:S01]  /*3910*/  ISETP.GT.U32.AND P3, PT, R2.reuse, R242, PT ;  /* 0x000000f20200720c */ /* 0x040fe20003f64070 */
[----:B------:R-:W-:Y:S01]  /*3920*/  IMAD.MOV R13, RZ, RZ, -R11 ;  /* 0x000000ffff0d7224 */ /* 0x000fe200078e0a0b */
[----:B------:R-:W-:Y:S01]  /*3930*/  ISETP.GT.U32.AND P5, PT, R2, R248, PT ;  /* 0x000000f80200720c */ /* 0x000fe20003fa4070 */
[----:B------:R-:W-:-:S04]  /*3940*/  IMAD.HI.U32 R11, R3, R232, RZ ;  /* 0x000000e8030b7227 */ /* 0x000fc800078e00ff */
[--C-:B------:R-:W-:Y:S02]  /*3950*/  @!P4 IMAD.IADD R240, R240, 0x1, -R2.reuse ;  /* 0x00000001f0f0c824 */ /* 0x100fe400078e0a02 */
[----:B------:R-:W-:Y:S02]  /*3960*/  IMAD.MOV R11, RZ, RZ, -R11 ;  /* 0x000000ffff0b7224 */ /* 0x000fe400078e0a0b */
[----:B------:R-:W-:Y:S01]  /*3970*/  @!P0 IMAD.IADD R244, R244, 0x1, -R2 ;  /* 0x00000001f4f48824 */ /* 0x000fe200078e0a02 */
[C---:B------:R-:W-:Y:S01]  /*3980*/  ISETP.GT.U32.AND P4, PT, R2.reuse, R240, PT ;  /* 0x000000f00200720c */ /* 0x040fe20003f84070 */
[C---:B------:R-:W-:Y:S02]  /*3990*/  IMAD R232, R2.reuse, R11, R232 ;  /* 0x0000000b02e87224 */ /* 0x040fe400078e02e8 */
[----:B------:R-:W-:Y:S01]  /*39a0*/  IMAD.HI.U32 R11, R3, R238, RZ ;  /* 0x000000ee030b7227 */ /* 0x000fe200078e00ff */
[----:B------:R-:W-:-:S03]  /*39b0*/  ISETP.GT.U32.AND P0, PT, R2, R244, PT ;  /* 0x000000f40200720c */ /* 0x000fc60003f04070 */
[--C-:B------:R-:W-:Y:S01]  /*39c0*/  @!P5 IMAD.IADD R248, R248, 0x1, -R2.reuse ;  /* 0x00000001f8f8d824 */ /* 0x100fe200078e0a02 */
[----:B------:R-:W-:Y:S01]  /*39d0*/  ISETP.GE.AND P5, PT, R135, RZ, PT ;  /* 0x000000ff8700720c */ /* 0x000fe20003fa6270 */
[----:B------:R-:W-:Y:S02]  /*39e0*/  @!P3 IMAD.IADD R242, R242, 0x1, -R2 ;  /* 0x00000001f2f2b824 */ /* 0x000fe400078e0a02 */
[----:B------:R-:W-:Y:S02]  /*39f0*/  IMAD.MOV R11, RZ, RZ, -R11 ;  /* 0x000000ffff0b7224 */ /* 0x000fe400078e0a0b */
[----:B------:R-:W-:Y:S01]  /*3a00*/  @!P1 IMAD.MOV R248, RZ, RZ, -R248 ;  /* 0x000000fffff89224 */ /* 0x000fe200078e0af8 */
[C---:B------:R-:W-:Y:S01]  /*3a10*/  ISETP.GT.U32.AND P1, PT, R2.reuse, R242, PT ;  /* 0x000000f20200720c */ /* 0x040fe20003f24070 */
[----:B------:R-:W-:Y:S01]  /*3a20*/  @!P6 IMAD.MOV R246, RZ, RZ, -R246 ;  /* 0x000000fffff6e224 */ /* 0x000fe200078e0af6 */
[C---:B------:R-:W-:Y:S01]  /*3a30*/  ISETP.GT.U32.AND P6, PT, R2.reuse, R232, PT ;  /* 0x000000e80200720c */ /* 0x040fe20003fc4070 */
[----:B------:R-:W-:-:S02]  /*3a40*/  IMAD R238, R2, R11, R238 ;  /* 0x0000000b02ee7224 */ /* 0x000fc400078e02ee */
[--C-:B------:R-:W-:Y:S02]  /*3a50*/  @!P4 IMAD.IADD R240, R240, 0x1, -R2.reuse ;  /* 0x00000001f0f0c824 */ /* 0x100fe400078e0a02 */
[--C-:B------:R-:W-:Y:S01]  /*3a60*/  @!P0 IMAD.IADD R244, R244, 0x1, -R2.reuse ;  /* 0x00000001f4f48824 */ /* 0x100fe200078e0a02 */
[----:B------:R-:W-:Y:S01]  /*3a70*/  ISETP.GT.U32.AND P4, PT, R2, R238, PT ;  /* 0x000000ee0200720c */ /* 0x000fe20003f84070 */
[----:B------:R-:W-:Y:S01]  /*3a80*/  IMAD.HI.U32 R11, R3, R234, RZ ;  /* 0x000000ea030b7227 */ /* 0x000fe200078e00ff */
[----:B------:R-:W-:Y:S02]  /*3a90*/  ISETP.GE.AND P0, PT, R136, RZ, PT ;  /* 0x000000ff8800720c */ /* 0x000fe40003f06270 */
[----:B------:R-:W-:Y:S01]  /*3aa0*/  IABS R136, R31 ;  /* 0x0000001f00887213 */ /* 0x000fe20000000000 */
[--C-:B------:R-:W-:Y:S01]  /*3ab0*/  @!P1 IMAD.IADD R242, R242, 0x1, -R2.reuse ;  /* 0x00000001f2f29824 */ /* 0x100fe200078e0a02 */
[----:B------:R-:W-:Y:S01]  /*3ac0*/  ISETP.GE.AND P1, PT, R133, RZ, PT ;  /* 0x000000ff8500720c */ /* 0x000fe20003f26270 */
[----:B------:R-:W-:Y:S01]  /*3ad0*/  @!P6 IMAD.IADD R232, R232, 0x1, -R2 ;  /* 0x00000001e8e8e824 */ /* 0x000fe200078e0a02 */
[----:B------:R-:W-:Y:S01]  /*3ae0*/  ISETP.GE.AND P6, PT, R127, RZ, PT ;  /* 0x000000ff7f00720c */ /* 0x000fe20003fc6270 */
[----:B------:R-:W-:-:S02]  /*3af0*/  @!P5 IMAD.MOV R242, RZ, RZ, -R242 ;  /* 0x000000fffff2d224 */ /* 0x000fc400078e0af2 */
[C---:B------:R-:W-:Y:S01]  /*3b00*/  IMAD R236, R2.reuse, R13, R236 ;  /* 0x0000000d02ec7224 */ /* 0x040fe200078e02ec */
        /* <DEDUP_REMOVED lines=8> */
[----:B------:R-:W-:Y:S02]  /*3b90*/  IMAD R234, R2, R13, R234 ;  /* 0x0000000d02ea7224 */ /* 0x000fe400078e02ea */
[----:B------:R-:W-:Y:S02]  /*3ba0*/  IMAD.MOV R11, RZ, RZ, -R11 ;  /* 0x000000ffff0b7224 */ /* 0x000fe400078e0a0b */
[----:B------:R-:W-:Y:S01]  /*3bb0*/  @!P5 IMAD.IADD R232, R232, 0x1, -R2 ;  /* 0x00000001e8e8d824 */ /* 0x000fe200078e0a02 */
[C---:B------:R-:W-:Y:S01]  /*3bc0*/  ISETP.GT.U32.AND P5, PT, R2.reuse, R234, PT ;  /* 0x000000ea0200720c */ /* 0x040fe20003fa4070 */
[----:B------:R-:W-:Y:S02]  /*3bd0*/  IMAD R230, R2, R11, R230 ;  /* 0x0000000b02e67224 */ /* 0x000fe400078e02e6 */
[--C-:B------:R-:W-:Y:S01]  /*3be0*/  @!P0 IMAD.IADD R238, R238, 0x1, -R2.reuse ;  /* 0x00000001eeee8824 */ /* 0x100fe200078e0a02 */
[----:B------:R-:W-:Y:S01]  /*3bf0*/  ISETP.GE.AND P0, PT, R10, RZ, PT ;  /* 0x000000ff0a00720c */ /* 0x000fe20003f06270 */
[----:B------:R-:W-:-:S02]  /*3c00*/  @!P3 IMAD.IADD R236, R236, 0x1, -R2 ;  /* 0x00000001ececb824 */ /* 0x000fc400078e0a02 */
[----:B------:R-:W-:Y:S01]  /*3c10*/  @!P6 IMAD.MOV R238, RZ, RZ, -R238 ;  /* 0x000000ffffeee224 */ /* 0x000fe200078e0aee */
[C---:B------:R-:W-:Y:S01]  /*3c20*/  ISETP.GT.U32.AND P6, PT, R2.reuse, R230, PT ;  /* 0x000000e60200720c */ /* 0x040fe20003fc4070 */
[----:B------:R-:W-:Y:S01]  /*3c30*/  @!P1 IMAD.MOV R232, RZ, RZ, -R232 ;  /* 0x000000ffffe89224 */ /* 0x000fe200078e0ae8 */
[----:B------:R-:W-:Y:S01]  /*3c40*/  ISETP.GT.U32.AND P3, PT, R2, R236, PT ;  /* 0x000000ec0200720c */ /* 0x000fe20003f64070 */
[----:B------:R-:W-:Y:S01]  /*3c50*/  IMAD.HI.U32 R10, R3, R224, RZ ;  /* 0x000000e0030a7227 */ /* 0x000fe200078e00ff */
[----:B------:R-:W-:-:S03]  /*3c60*/  ISETP.GE.AND P1, PT, R8, RZ, PT ;  /* 0x000000ff0800720c */ /* 0x000fc60003f26270 */
[----:B------:R-:W-:Y:S02]  /*3c70*/  @!P5 IMAD.IADD R234, R234, 0x1, -R2 ;  /* 0x00000001eaead824 */ /* 0x000fe400078e0a02 */
[----:B------:R-:W-:-:S03]  /*3c80*/  IMAD.HI.U32 R8, R3, R228, RZ ;  /* 0x000000e403087227 */ /* 0x000fc600078e00ff */
[----:B------:R-:W-:Y:S01]  /*3c90*/  ISETP.GT.U32.AND P5, PT, R2, R234, PT ;  /* 0x000000ea0200720c */ /* 0x000fe20003fa4070 */
[----:B------:R-:W-:Y:S02]  /*3ca0*/  @!P6 IMAD.IADD R230, R230, 0x1, -R2 ;  /* 0x00000001e6e6e824 */ /* 0x000fe400078e0a02 */
[----:B------:R-:W-:Y:S02]  /*3cb0*/  IMAD.MOV R11, RZ, RZ, -R8 ;  /* 0x000000ffff0b7224 */ /* 0x000fe400078e0a08 */
[----:B------:R-:W-:Y:S01]  /*3cc0*/  IMAD.HI.U32 R8, R3, R226, RZ ;  /* 0x000000e203087227 */ /* 0x000fe200078e00ff */
[----:B------:R-:W-:-:S03]  /*3cd0*/  ISETP.GT.U32.AND P6, PT, R2, R230, PT ;  /* 0x000000e60200720c */ /* 0x000fc60003fc4070 */
[----:B------:R-:W-:Y:S02]  /*3ce0*/  IMAD R228, R2, R11, R228 ;  /* 0x0000000b02e47224 */ /* 0x000fe400078e02e4 */
[----:B------:R-:W-:Y:S01]  /*3cf0*/  @!P3 IMAD.IADD R236, R236, 0x1, -R2 ;  /* 0x00000001ececb824 */ /* 0x000fe200078e0a02 */
[----:B------:R-:W-:Y:S01]  /*3d00*/  ISETP.GE.AND P3, PT, R129, RZ, PT ;  /* 0x000000ff8100720c */ /* 0x000fe20003f66270 */
[----:B------:R-:W-:Y:S02]  /*3d10*/  IMAD.MOV R11, RZ, RZ, -R8 ;  /* 0x000000ffff0b7224 */ /* 0x000fe400078e0a08 */
[----:B------:R-:W-:Y:S01]  /*3d20*/  @!P5 IMAD.IADD R234, R234, 0x1, -R2 ;  /* 0x00000001eaead824 */ /* 0x000fe200078e0a02 */
[C---:B------:R-:W-:Y:S01]  /*3d30*/  ISETP.GT.U32.AND P5, PT, R2.reuse, R228, PT ;  /* 0x000000e40200720c */ /* 0x040fe20003fa4070 */
[----:B------:R-:W-:Y:S02]  /*3d40*/  IMAD.MOV R13, RZ, RZ, -R10 ;  /* 0x000000ffff0d7224 */ /* 0x000fe400078e0a0a */
[----:B------:R-:W-:-:S02]  /*3d50*/  IMAD R226, R2, R11, R226 ;  /* 0x0000000b02e27224 */ /* 0x000fc400078e02e2 */
[----:B------:R-:W-:Y:S01]  /*3d60*/  @!P2 IMAD.MOV R244, RZ, RZ, -R244 ;  /* 0x000000fffff4a224 */ /* 0x000fe200078e0af4 */
[----:B------:R-:W-:Y:S01]  /*3d70*/  ISETP.GE.AND P2, PT, R131, RZ, PT ;  /* 0x000000ff8300720c */ /* 0x000fe20003f46270 */
[----:B------:R-:W-:Y:S02]  /*3d80*/  IMAD R224, R2, R13, R224 ;  /* 0x0000000d02e07224 */ /* 0x000fe400078e02e0 */
[----:B------:R-:W-:Y:S01]  /*3d90*/  @!P6 IMAD.IADD R230, R230, 0x1, -R2 ;  /* 0x00000001e6e6e824 */ /* 0x000fe200078e0a02 */
[----:B------:R-:W-:Y:S01]  /*3da0*/  ISETP.GT.U32.AND P6, PT, R2, R226, PT ;  /* 0x000000e20200720c */ /* 0x000fe20003fc4070 */
[----:B------:R-:W-:-:S04]  /*3db0*/  IMAD.HI.U32 R8, R3, R222, RZ ;  /* 0x000000de03087227 */ /* 0x000fc800078e00ff */
[----:B------:R-:W-:-:S04]  /*3dc0*/  IMAD.HI.U32 R10, R3, R220, RZ ;  /* 0x000000dc030a7227 */ /* 0x000fc800078e00ff */
[----:B------:R-:W-:Y:S01]  /*3dd0*/  @!P3 IMAD.MOV R234, RZ, RZ, -R234 ;  /* 0x000000ffffeab224 */ /* 0x000fe200078e0aea */
[----:B------:R-:W-:Y:S01]  /*3de0*/  ISETP.GT.U32.AND P3, PT, R2, R224, PT ;  /* 0x000000e00200720c */ /* 0x000fe20003f64070 */
[----:B------:R-:W-:Y:S02]  /*3df0*/  IMAD.MOV R11, RZ, RZ, -R8 ;  /* 0x000000ffff0b7224 */ /* 0x000fe400078e0a08 */
[----:B------:R-:W-:Y:S02]  /*3e00*/  IMAD.MOV R13, RZ, RZ, -R10 ;  /* 0x000000ffff0d7224 */ /* 0x000fe400078e0a0a */
[----:B------:R-:W-:Y:S02]  /*3e10*/  @!P5 IMAD.IADD R228, R228, 0x1, -R2 ;  /* 0x00000001e4e4d824 */ /* 0x000fe400078e0a02 */
[C---:B------:R-:W-:Y:S02]  /*3e20*/  IMAD R222, R2.reuse, R11, R222 ;  /* 0x0000000b02de7224 */ /* 0x040fe400078e02de */
[C---:B------:R-:W-:Y:S01]  /*3e30*/  IMAD R220, R2.reuse, R13, R220 ;  /* 0x0000000d02dc7224 */ /* 0x040fe200078e02dc */
[C---:B------:R-:W-:Y:S01]  /*3e40*/  ISETP.GT.U32.AND P5, PT, R2.reuse, R228, PT ;  /* 0x000000e40200720c */ /* 0x040fe20003fa4070 */
[----:B------:R-:W-:Y:S01]  /*3e50*/  @!P2 IMAD.MOV R236, RZ, RZ, -R236 ;  /* 0x000000ffffeca224 */ /* 0x000fe200078e0aec */
[----:B------:R-:W-:Y:S01]  /*3e60*/  ISETP.GE.AND P2, PT, R123, RZ, PT ;  /* 0x000000ff7b00720c */ /* 0x000fe20003f46270 */
[----:B------:R-:W-:Y:S01]  /*3e70*/  @!P4 IMAD.MOV R230, RZ, RZ, -R230 ;  /* 0x000000ffffe6c224 */ /* 0x000fe200078e0ae6 */
[----:B------:R-:W-:Y:S01]  /*3e80*/  ISETP.GT.U32.AND P4, PT, R2, R222, PT ;  /* 0x000000de0200720c */ /* 0x000fe20003f84070 */
[--C-:B------:R-:W-:Y:S01]  /*3e90*/  @!P6 IMAD.IADD R226, R226, 0x1, -R2.reuse ;  /* 0x00000001e2e2e824 */ /* 0x100fe200078e0a02 */
[----:B------:R-:W-:Y:S01]  /*3ea0*/  ISETP.GT.U32.AND P6, PT, R2, R220, PT ;  /* 0x000000dc0200720c */ /* 0x000fe20003fc4070 */
[----:B------:R-:W-:-:S02]  /*3eb0*/  @!P3 IMAD.IADD R224, R224, 0x1, -R2 ;  /* 0x00000001e0e0b824 */ /* 0x000fc400078e0a02 */
[----:B------:R-:W-:Y:S01]  /*3ec0*/  IMAD.HI.U32 R8, R3, R218, RZ ;  /* 0x000000da03087227 */ /* 0x000fe200078e00ff */
[----:B------:R-:W-:-:S03]  /*3ed0*/  ISETP.GT.U32.AND P3, PT, R2, R226, PT ;  /* 0x000000e20200720c */ /* 0x000fc60003f64070 */
[----:B------:R-:W-:Y:S02]  /*3ee0*/  IMAD.MOV R11, RZ, RZ, -R8 ;  /* 0x000000ffff0b7224 */ /* 0x000fe400078e0a08 */
[----:B------:R-:W-:Y:S01]  /*3ef0*/  @!P5 IMAD.IADD R228, R228, 0x1, -R2 ;  /* 0x00000001e4e4d824 */ /* 0x000fe200078e0a02 */
[----:B------:R-:W-:Y:S01]  /*3f00*/  ISETP.GE.AND P5, PT, R121, RZ, PT ;  /* 0x000000ff7900720c */ /* 0x000fe20003fa6270 */
[----:B------:R-:W-:Y:S01]  /*3f10*/  IMAD R218, R2, R11, R218 ;  /* 0x0000000b02da7224 */ /* 0x000fe200078e02da */
[----:B------:R-:W-:Y:S01]  /*3f20*/  IABS R11, R66 ;  /* 0x00000042000b7213 */ /* 0x000fe20000000000 */
[----:B------:R-:W-:Y:S02]  /*3f30*/  @!P4 IMAD.IADD R222, R222, 0x1, -R2 ;  /* 0x00000001dedec824 */ /* 0x000fe400078e0a02 */
[----:B------:R-:W-:Y:S01]  /*3f40*/  @!P2 IMAD.MOV R228, RZ, RZ, -R228 ;  /* 0x000000ffffe4a224 */ /* 0x000fe200078e0ae4 */
[----:B------:R-:W-:Y:S01]  /*3f50*/  ISETP.GT.U32.AND P2, PT, R2, R224, PT ;  /* 0x000000e00200720c */ /* 0x000fe20003f44070 */
[----:B------:R-:W-:Y:S01]  /*3f60*/  @!P6 IMAD.IADD R220, R220, 0x1, -R2 ;  /* 0x00000001dcdce824 */ /* 0x000fe200078e0a02 */
[----:B------:R-:W-:Y:S01]  /*3f70*/  ISETP.GT.U32.AND P4, PT, R2, R222, PT ;  /* 0x000000de0200720c */ /* 0x000fe20003f84070 */
[----:B------:R-:W-:-:S03]  /*3f80*/  IMAD.HI.U32 R10, R3, R216, RZ ;  /* 0x000000d8030a7227 */ /* 0x000fc600078e00ff */
[----:B------:R-:W-:Y:S01]  /*3f90*/  ISETP.GT.U32.AND P6, PT, R2, R220, PT ;  /* 0x000000dc0200720c */ /* 0x000fe20003fc4070 */
[----:B------:R-:W-:Y:S01]  /*3fa0*/  @!P3 IMAD.IADD R226, R226, 0x1, -R2 ;  /* 0x00000001e2e2b824 */ /* 0x000fe200078e0a02 */
[----:B------:R-:W-:Y:S01]  /*3fb0*/  ISETP.GT.U32.AND P3, PT, R2, R218, PT ;  /* 0x000000da0200720c */ /* 0x000fe20003f64070 */
[----:B------:R-:W-:Y:S02]  /*3fc0*/  IMAD.MOV R13, RZ, RZ, -R10 ;  /* 0x000000ffff0d7224 */ /* 0x000fe400078e0a0a */
[----:B------:R-:W-:-:S04]  /*3fd0*/  IMAD.HI.U32 R8, R3, R11, RZ ;  /* 0x0000000b03087227 */ /* 0x000fc800078e00ff */
[----:B------:R-:W-:Y:S02]  /*3fe0*/  IMAD R216, R2, R13, R216 ;  /* 0x0000000d02d87224 */ /* 0x000fe400078e02d8 */
[----:B------:R-:W-:Y:S02]  /*3ff0*/  IMAD.MOV R8, RZ, RZ, -R8 ;  /* 0x000000ffff087224 */ /* 0x000fe400078e0a08 */
[--C-:B------:R-:W-:Y:S01]  /*4000*/  @!P2 IMAD.IADD R224, R224, 0x1, -R2.reuse ;  /* 0x00000001e0e0a824 */ /* 0x100fe200078e0a02 */
[C---:B------:R-:W-:Y:S01]  /*4010*/  ISETP.GT.U32.AND P2, PT, R2.reuse, R216, PT ;  /* 0x000000d80200720c */ /* 0x040fe20003f44070 */
[----:B------:R-:W-:Y:S02]  /*4020*/  IMAD R11, R2, R8, R11 ;  /* 0x00000008020b7224 */ /* 0x000fe400078e020b */
[--C-:B------:R-:W-:Y:S01]  /*4030*/  @!P4 IMAD.IADD R222, R222, 0x1, -R2.reuse ;  /* 0x00000001dedec824 */ /* 0x100fe200078e0a02 */
[----:B------:R-:W-:Y:S01]  /*4040*/  ISETP.GE.AND P4, PT, R115, RZ, PT ;  /* 0x000000ff7300720c */ /* 0x000fe20003f86270 */
[--C-:B------:R-:W-:Y:S01]  /*4050*/  @!P6 IMAD.IADD R220, R220, 0x1, -R2.reuse ;  /* 0x00000001dcdce824 */ /* 0x100fe200078e0a02 */
[----:B------:R-:W-:Y:S01]  /*4060*/  ISETP.GT.U32.AND P6, PT, R2, R11, PT ;  /* 0x0000000b0200720c */ /* 0x000fe20003fc4070 */
[----:B------:R-:W-:Y:S01]  /*4070*/  @!P3 IMAD.IADD R218, R218, 0x1, -R2 ;  /* 0x00000001dadab824 */ /* 0x000fe200078e0a02 */
[----:B------:R-:W-:Y:S01]  /*4080*/  ISETP.GE.AND P3, PT, R117, RZ, PT ;  /* 0x000000ff7500720c */ /* 0x000fe20003f66270 */
[----:B------:R-:W-:-:S04]  /*4090*/  IMAD.HI.U32 R8, R3, R214, RZ ;  /* 0x000000d603087227 */ /* 0x000fc800078e00ff */
[----:B------:R-:W-:-:S04]  /*40a0*/  IMAD.HI.U32 R10, R3, R14, RZ ;  /* 0x0000000e030a7227 */ /* 0x000fc800078e00ff */
[----:B------:R-:W-:Y:S01]  /*40b0*/  @!P1 IMAD.MOV R226, RZ, RZ, -R226 ;  /* 0x000000ffffe29224 */ /* 0x000fe200078e0ae2 */
[----:B------:R-:W-:Y:S01]  /*40c0*/  ISETP.GT.U32.AND P1, PT, R2, R218, PT ;  /* 0x000000da0200720c */ /* 0x000fe20003f24070 */
[----:B------:R-:W-:Y:S02]  /*40d0*/  IMAD.MOV R13, RZ, RZ, -R8 ;  /* 0x000000ffff0d7224 */ /* 0x000fe400078e0a08 */
[----:B------:R-:W-:-:S04]  /*40e0*/  IMAD.HI.U32 R12, R3, R210, RZ ;  /* 0x000000d2030c7227 */ /* 0x000fc800078e00ff */
[----:B------:R-:W-:Y:S02]  /*40f0*/  IMAD.MOV R15, RZ, RZ, -R10 ;  /* 0x000000ffff0f7224 */ /* 0x000fe400078e0a0a */
[----:B------:R-:W-:Y:S02]  /*4100*/  IMAD R214, R2, R13, R214 ;  /* 0x0000000d02d67224 */ /* 0x000fe400078e02d6 */
[----:B------:R-:W-:Y:S01]  /*4110*/  IMAD.MOV R115, RZ, RZ, -R12 ;  /* 0x000000ffff737224 */ /* 0x000fe200078e0a0c */
[----:B------:R-:W-:Y:S01]  /*4120*/  IABS R12, R22 ;  /* 0x00000016000c7213 */ /* 0x000fe20000000000 */
[----:B------:R-:W-:Y:S01]  /*4130*/  @!P2 IMAD.IADD R216, R216, 0x1, -R2 ;  /* 0x00000001d8d8a824 */ /* 0x000fe200078e0a02 */
[----:B------:R-:W-:Y:S01]  /*4140*/  ISETP.GE.AND P2, PT, R119, RZ, PT ;  /* 0x000000ff7700720c */ /* 0x000fe20003f46270 */
[C---:B------:R-:W-:Y:S01]  /*4150*/  IMAD R13, R2.reuse, R15, R14 ;  /* 0x0000000f020d7224 */ /* 0x040fe200078e020e */
[----:B------:R-:W-:Y:S01]  /*4160*/  IABS R14, R45 ;  /* 0x0000002d000e7213 */ /* 0x000fe20000000000 */
[----:B------:R-:W-:-:S02]  /*4170*/  IMAD R210, R2, R115, R210 ;  /* 0x0000007302d27224 */ /* 0x000fc400078e02d2 */
[----:B------:R-:W-:Y:S01]  /*4180*/  @!P6 IMAD.IADD R11, R11, 0x1, -R2 ;  /* 0x000000010b0be824 */ /* 0x000fe200078e0a02 */
[C---:B------:R-:W-:Y:S01]  /*4190*/  ISETP.GT.U32.AND P6, PT, R2.reuse, R216, PT ;  /* 0x000000d80200720c */ /* 0x040fe20003fc4070 */
[----:B------:R-:W-:Y:S01]  /*41a0*/  @!P4 IMAD.MOV R220, RZ, RZ, -R220 ;  /* 0x000000ffffdcc224 */ /* 0x000fe200078e0adc */
[----:B------:R-:W-:Y:S01]  /*41b0*/  ISETP.GT.U32.AND P4, PT, R2, R13, PT ;  /* 0x0000000d0200720c */ /* 0x000fe20003f84070 */
[----:B------:R-:W-:Y:S01]  /*41c0*/  @!P1 IMAD.IADD R218, R218, 0x1, -R2 ;  /* 0x00000001dada9824 */ /* 0x000fe200078e0a02 */
[C---:B------:R-:W-:Y:S01]  /*41d0*/  ISETP.GT.U32.AND P1, PT, R2.reuse, R210, PT ;  /* 0x000000d20200720c */ /* 0x040fe20003f24070 */
[----:B------:R-:W-:Y:S01]  /*41e0*/  @!P0 IMAD.MOV R224, RZ, RZ, -R224 ;  /* 0x000000ffffe08224 */ /* 0x000fe200078e0ae0 */
[----:B------:R-:W-:Y:S01]  /*41f0*/  ISETP.GT.U32.AND P0, PT, R2, R11, PT ;  /* 0x0000000b0200720c */ /* 0x000fe20003f04070 */
[----:B------:R-:W-:-:S04]  /*4200*/  IMAD.HI.U32 R8, R3, R212, RZ ;  /* 0x000000d403087227 */ /* 0x000fc800078e00ff */
[----:B------:R-:W-:Y:S01]  /*4210*/  @!P5 IMAD.MOV R222, RZ, RZ, -R222 ;  /* 0x000000ffffded224 */ /* 0x000fe200078e0ade */
[----:B------:R-:W-:Y:S01]  /*4220*/  ISETP.GT.U32.AND P5, PT, R2, R214, PT ;  /* 0x000000d60200720c */ /* 0x000fe20003fa4070 */
[--C-:B------:R-:W-:Y:S01]  /*4230*/  @!P6 IMAD.IADD R216, R216, 0x1, -R2.reuse ;  /* 0x00000001d8d8e824 */ /* 0x100fe200078e0a02 */
[----:B------:R-:W-:Y:S01]  /*4240*/  ISETP.GE.AND P6, PT, R66, RZ, PT ;  /* 0x000000ff4200720c */ /* 0x000fe20003fc6270 */
[--C-:B------:R-:W-:Y:S02]  /*4250*/  @!P4 IMAD.IADD R13, R13, 0x1, -R2.reuse ;  /* 0x000000010d0dc824 */ /* 0x100fe400078e0a02 */
[----:B------:R-:W-:Y:S02]  /*4260*/  @!P1 IMAD.IADD R210, R210, 0x1, -R2 ;  /* 0x00000001d2d29824 */ /* 0x000fe400078e0a02 */
[----:B------:R-:W-:Y:S01]  /*4270*/  IMAD.MOV R15, RZ, RZ, -R8 ;  /* 0x000000ffff0f7224 */ /* 0x000fe200078e0a08 */
[----:B------:R-:W-:Y:S01]  /*4280*/  ISETP.GT.U32.AND P1, PT, R2, R13, PT ;  /* 0x0000000d0200720c */ /* 0x000fe20003f24070 */
[----:B------:R-:W-:Y:S01]  /*4290*/  @!P0 IMAD.IADD R11, R11, 0x1, -R2 ;  /* 0x000000010b0b8824 */ /* 0x000fe200078e0a02 */
[----:B------:R-:W-:Y:S01]  /*42a0*/  ISETP.GE.AND P0, PT, R111, RZ, PT ;  /* 0x000000ff6f00720c */ /* 0x000fe20003f06270 */
[----:B------:R-:W-:-:S04]  /*42b0*/  IMAD.HI.U32 R8, R3, R208, RZ ;  /* 0x000000d003087227 */ /* 0x000fc800078e00ff */
[C---:B------:R-:W-:Y:S02]  /*42c0*/  IMAD R212, R2.reuse, R15, R212 ;  /* 0x0000000f02d47224 */ /* 0x040fe400078e02d4 */
[----:B------:R-:W-:Y:S02]  /*42d0*/  IMAD.MOV R15, RZ, RZ, -R8 ;  /* 0x000000ffff0f7224 */ /* 0x000fe400078e0a08 */
[----:B------:R-:W-:Y:S02]  /*42e0*/  IMAD.MOV.U32 R66, RZ, RZ, R11 ;  /* 0x000000ffff427224 */ /* 0x000fe400078e000b */
[C---:B------:R-:W-:Y:S02]  /*42f0*/  IMAD R208, R2.reuse, R15, R208 ;  /* 0x0000000f02d07224 */ /* 0x040fe400078e02d0 */
[----:B------:R-:W-:Y:S01]  /*4300*/  @!P6 IMAD.MOV R66, RZ, RZ, -R66 ;  /* 0x000000ffff42e224 */ /* 0x000fe200078e0a42 */
[----:B------:R-:W-:Y:S01]  /*4310*/  ISETP.GT.U32.AND P6, PT, R2, R212, PT ;  /* 0x000000d40200720c */ /* 0x000fe20003fc4070 */
[--C-:B------:R-:W-:Y:S01]  /*4320*/  @!P5 IMAD.IADD R214, R214, 0x1, -R2.reuse ;  /* 0x00000001d6d6d824 */ /* 0x100fe200078e0a02 */
[----:B------:R-:W-:Y:S01]  /*4330*/  ISETP.GE.AND P5, PT, R113, RZ, PT ;  /* 0x000000ff7100720c */ /* 0x000fe20003fa6270 */
[----:B------:R-:W-:Y:S01]  /*4340*/  @!P1 IMAD.IADD R13, R13, 0x1, -R2 ;  /* 0x000000010d0d9824 */ /* 0x000fe200078e0a02 */
[C---:B------:R-:W-:Y:S01]  /*4350*/  ISETP.GT.U32.AND P1, PT, R2.reuse, R208, PT ;  /* 0x000000d00200720c */ /* 0x040fe20003f24070 */
[----:B------:R-:W-:Y:S01]  /*4360*/  IMAD.HI.U32 R8, R3, R206, RZ ;  /* 0x000000ce03087227 */ /* 0x000fe200078e00ff */
[----:B------:R-:W-:-:S03]  /*4370*/  ISETP.GT.U32.AND P4, PT, R2, R214, PT ;  /* 0x000000d60200720c */ /* 0x000fc60003f84070 */
[----:B------:R-:W-:-:S04]  /*4380*/  IMAD.HI.U32 R10, R3, R204, RZ ;  /* 0x000000cc030a7227 */ /* 0x000fc800078e00ff */
[----:B------:R-:W-:Y:S02]  /*4390*/  @!P6 IMAD.IADD R212, R212, 0x1, -R2 ;  /* 0x00000001d4d4e824 */ /* 0x000fe400078e0a02 */
[----:B------:R-:W-:Y:S02]  /*43a0*/  IMAD.MOV R11, RZ, RZ, -R8 ;  /* 0x000000ffff0b7224 */ /* 0x000fe400078e0a08 */
[--C-:B------:R-:W-:Y:S01]  /*43b0*/  @!P1 IMAD.IADD R208, R208, 0x1, -R2.reuse ;  /* 0x00000001d0d09824 */ /* 0x100fe200078e0a02 */
[----:B------:R-:W-:Y:S01]  /*43c0*/  ISETP.GT.U32.AND P6, PT, R2, R212, PT ;  /* 0x000000d40200720c */ /* 0x000fe20003fc4070 */
[----:B------:R-:W-:Y:S01]  /*43d0*/  @!P4 IMAD.IADD R214, R214, 0x1, -R2 ;  /* 0x00000001d6d6c824 */ /* 0x000fe200078e0a02 */
[----:B------:R-:W-:Y:S01]  /*43e0*/  ISETP.GE.AND P4, PT, R107, RZ, PT ;  /* 0x000000ff6b00720c */ /* 0x000fe20003f86270 */
[C---:B------:R-:W-:Y:S01]  /*43f0*/  IMAD R206, R2.reuse, R11, R206 ;  /* 0x0000000b02ce7224 */ /* 0x040fe200078e02ce */
[----:B------:R-:W-:Y:S01]  /*4400*/  ISETP.GT.U32.AND P1, PT, R2, R208, PT ;  /* 0x000000d00200720c */ /* 0x000fe20003f24070 */
[----:B------:R-:W-:Y:S01]  /*4410*/  @!P0 IMAD.MOV R214, RZ, RZ, -R214 ;  /* 0x000000ffffd68224 */ /* 0x000fe200078e0ad6 */
[----:B------:R-:W-:Y:S01]  /*4420*/  ISETP.GE.AND P0, PT, R64, RZ, PT ;  /* 0x000000ff4000720c */ /* 0x000fe20003f06270 */
[----:B------:R-:W-:-:S02]  /*4430*/  IMAD.MOV.U32 R64, RZ, RZ, R13 ;  /* 0x000000ffff407224 */ /* 0x000fc400078e000d */
[----:B------:R-:W-:Y:S02]  /*4440*/  IMAD.MOV R13, RZ, RZ, -R10 ;  /* 0x000000ffff0d7224 */ /* 0x000fe400078e0a0a */
[----:B------:R-:W-:Y:S01]  /*4450*/  @!P3 IMAD.MOV R218, RZ, RZ, -R218 ;  /* 0x000000ffffdab224 */ /* 0x000fe200078e0ada */
[C---:B------:R-:W-:Y:S01]  /*4460*/  ISETP.GT.U32.AND P3, PT, R2.reuse, R210, PT ;  /* 0x000000d20200720c */ /* 0x040fe20003f64070 */
[----:B------:R-:W-:Y:S02]  /*4470*/  IMAD R204, R2, R13, R204 ;  /* 0x0000000d02cc7224 */ /* 0x000fe400078e02cc */
[----:B------:R-:W-:Y:S01]  /*4480*/  @!P6 IMAD.IADD R212, R212, 0x1, -R2 ;  /* 0x00000001d4d4e824 */ /* 0x000fe200078e0a02 */
[----:B------:R-:W-:Y:S01]  /*4490*/  ISETP.GT.U32.AND P6, PT, R2, R206, PT ;  /* 0x000000ce0200720c */ /* 0x000fe20003fc4070 */
[----:B------:R-:W-:Y:S01]  /*44a0*/  @!P2 IMAD.MOV R216, RZ, RZ, -R216 ;  /* 0x000000ffffd8a224 */ /* 0x000fe200078e0ad8 */
[----:B------:R-:W-:Y:S01]  /*44b0*/  ISETP.GE.AND P2, PT, R105, RZ, PT ;  /* 0x000000ff6900720c */ /* 0x000fe20003f46270 */
[----:B------:R-:W-:Y:S01]  /*44c0*/  @!P1 IMAD.IADD R208, R208, 0x1, -R2 ;  /* 0x00000001d0d09824 */ /* 0x000fe200078e0a02 */
[----:B------:R-:W-:Y:S01]  /*44d0*/  ISETP.GT.U32.AND P1, PT, R2, R204, PT ;  /* 0x000000cc0200720c */ /* 0x000fe20003f24070 */
[----:B------:R-:W-:-:S04]  /*44e0*/  IMAD.HI.U32 R8, R3, R200, RZ ;  /* 0x000000c803087227 */ /* 0x000fc800078e00ff */
[----:B------:R-:W-:Y:S01]  /*44f0*/  @!P3 IMAD.IADD R210, R210, 0x1, -R2 ;  /* 0x00000001d2d2b824 */ /* 0x000fe200078e0a02 */
[----:B------:R-:W-:Y:S01]  /*4500*/  ISETP.GE.AND P3, PT, R109, RZ, PT ;  /* 0x000000ff6d00720c */ /* 0x000fe20003f66270 */
[----:B------:R-:W-:Y:S02]  /*4510*/  IMAD.MOV R13, RZ, RZ, -R8 ;  /* 0x000000ffff0d7224 */ /* 0x000fe400078e0a08 */
[----:B------:R-:W-:Y:S02]  /*4520*/  @!P6 IMAD.IADD R206, R206, 0x1, -R2 ;  /* 0x00000001cecee824 */ /* 0x000fe400078e0a02 */
[----:B------:R-:W-:Y:S01]  /*4530*/  @!P2 IMAD.MOV R210, RZ, RZ, -R210 ;  /* 0x000000ffffd2a224 */ /* 0x000fe200078e0ad2 */
[----:B------:R-:W-:Y:S01]  /*4540*/  ISETP.GE.AND P2, PT, R6, RZ, PT ;  /* 0x000000ff0600720c */ /* 0x000fe20003f46270 */
[----:B------:R-:W-:Y:S01]  /*4550*/  @!P1 IMAD.IADD R204, R204, 0x1, -R2 ;  /* 0x00000001cccc9824 */ /* 0x000fe200078e0a02 */
[----:B------:R-:W-:Y:S01]  /*4560*/  ISETP.GT.U32.AND P6, PT, R2, R206, PT ;  /* 0x000000ce0200720c */ /* 0x000fe20003fc4070 */
[----:B------:R-:W-:-:S03]  /*4570*/  IMAD.HI.U32 R6, R3, R202, RZ ;  /* 0x000000ca03067227 */ /* 0x000fc600078e00ff */
[C---:B------:R-:W-:Y:S01]  /*4580*/  ISETP.GT.U32.AND P1, PT, R2.reuse, R204, PT ;  /* 0x000000cc0200720c */ /* 0x040fe20003f24070 */
[----:B------:R-:W-:Y:S02]  /*4590*/  IMAD.MOV R11, RZ, RZ, -R6 ;  /* 0x000000ffff0b7224 */ /* 0x000fe400078e0a06 */
[C---:B------:R-:W-:Y:S02]  /*45a0*/  IMAD R200, R2.reuse, R13, R200 ;  /* 0x0000000d02c87224 */ /* 0x040fe400078e02c8 */
[----:B------:R-:W-:Y:S02]  /*45b0*/  IMAD R202, R2, R11, R202 ;  /* 0x0000000b02ca7224 */ /* 0x000fe400078e02ca */
[----:B------:R-:W-:-:S04]  /*45c0*/  IMAD.HI.U32 R10, R3, R198, RZ ;  /* 0x000000c6030a7227 */ /* 0x000fc800078e00ff */
[--C-:B------:R-:W-:Y:S01]  /*45d0*/  @!P6 IMAD.IADD R206, R206, 0x1, -R2.reuse ;  /* 0x00000001cecee824 */ /* 0x100fe200078e0a02 */
[----:B------:R-:W-:Y:S01]  /*45e0*/  ISETP.GT.U32.AND P6, PT, R2, R202, PT ;  /* 0x000000ca0200720c */ /* 0x000fe20003fc4070 */
[----:B------:R-:W-:Y:S01]  /*45f0*/  @!P1 IMAD.IADD R204, R204, 0x1, -R2 ;  /* 0x00000001cccc9824 */ /* 0x000fe200078e0a02 */
[----:B------:R-:W-:Y:S01]  /*4600*/  ISETP.GT.U32.AND P1, PT, R2, R200, PT ;  /* 0x000000c80200720c */ /* 0x000fe20003f24070 */
[----:B------:R-:W-:-:S04]  /*4610*/  IMAD.HI.U32 R6, R3, R196, RZ ;  /* 0x000000c403067227 */ /* 0x000fc800078e00ff */
[----:B------:R-:W-:Y:S02]  /*4620*/  IMAD.MOV R15, RZ, RZ, -R10 ;  /* 0x000000ffff0f7224 */ /* 0x000fe400078e0a0a */
[----:B------:R-:W-:Y:S01]  /*4630*/  @!P5 IMAD.MOV R64, RZ, RZ, -R64 ;  /* 0x000000ffff40d224 */ /* 0x000fe200078e0a40 */
[----:B------:R-:W-:Y:S01]  /*4640*/  ISETP.GE.AND P5, PT, R103, RZ, PT ;  /* 0x000000ff6700720c */ /* 0x000fe20003fa6270 */
[----:B------:R-:W-:Y:S02]  /*4650*/  IMAD.MOV R11, RZ, RZ, -R6 ;  /* 0x000000ffff0b7224 */ /* 0x000fe400078e0a06 */
[--C-:B------:R-:W-:Y:S02]  /*4660*/  @!P6 IMAD.IADD R202, R202, 0x1, -R2.reuse ;  /* 0x00000001cacae824 */ /* 0x100fe400078e0a02 */
[----:B------:R-:W-:Y:S02]  /*4670*/  @!P1 IMAD.IADD R200, R200, 0x1, -R2 ;  /* 0x00000001c8c89824 */ /* 0x000fe400078e0a02 */
[C---:B------:R-:W-:Y:S01]  /*4680*/  IMAD R198, R2.reuse, R15, R198 ;  /* 0x0000000f02c67224 */ /* 0x040fe200078e02c6 */
[----:B------:R-:W-:Y:S01]  /*4690*/  ISETP.GT.U32.AND P1, PT, R2, R202, PT ;  /* 0x000000ca0200720c */ /* 0x000fe20003f24070 */
[----:B------:R-:W-:-:S03]  /*46a0*/  IMAD.HI.U32 R6, R3, R194, RZ ;  /* 0x000000c203067227 */ /* 0x000fc600078e00ff */
[C---:B------:R-:W-:Y:S01]  /*46b0*/  ISETP.GT.U32.AND P6, PT, R2.reuse, R198, PT ;  /* 0x000000c60200720c */ /* 0x040fe20003fc4070 */
[----:B------:R-:W-:Y:S02]  /*46c0*/  IMAD R196, R2, R11, R196 ;  /* 0x0000000b02c47224 */ /* 0x000fe400078e02c4 */
[----:B------:R-:W-:Y:S02]  /*46d0*/  IMAD.MOV R11, RZ, RZ, -R6 ;  /* 0x000000ffff0b7224 */ /* 0x000fe400078e0a06 */
[----:B------:R-:W-:-:S04]  /*46e0*/  IMAD.HI.U32 R8, R3, R192, RZ ;  /* 0x000000c003087227 */ /* 0x000fc800078e00ff */
[----:B------:R-:W-:Y:S02]  /*46f0*/  IMAD R194, R2, R11, R194 ;  /* 0x0000000b02c27224 */ /* 0x000fe400078e02c2 */
[----:B------:R-:W-:Y:S01]  /*4700*/  @!P1 IMAD.IADD R202, R202, 0x1, -R2 ;  /* 0x00000001caca9824 */ /* 0x000fe200078e0a02 */
[C---:B------:R-:W-:Y:S01]  /*4710*/  ISETP.GT.U32.AND P1, PT, R2.reuse, R196, PT ;  /* 0x000000c40200720c */ /* 0x040fe20003f24070 */
[----:B------:R-:W-:Y:S02]  /*4720*/  IMAD.MOV R13, RZ, RZ, -R8 ;  /* 0x000000ffff0d7224 */ /* 0x000fe400078e0a08 */
[----:B------:R-:W-:Y:S01]  /*4730*/  @!P5 IMAD.MOV R204, RZ, RZ, -R204 ;  /* 0x000000ffffccd224 */ /* 0x000fe200078e0acc */
[C---:B------:R-:W-:Y:S01]  /*4740*/  ISETP.GT.U32.AND P5, PT, R2.reuse, R194, PT ;  /* 0x000000c20200720c */ /* 0x040fe20003fa4070 */
[----:B------:R-:W-:Y:S02]  /*4750*/  IMAD R192, R2, R13, R192 ;  /* 0x0000000d02c07224 */ /* 0x000fe400078e02c0 */
[----:B------:R-:W-:Y:S01]  /*4760*/  @!P6 IMAD.IADD R198, R198, 0x1, -R2 ;  /* 0x00000001c6c6e824 */ /* 0x000fe200078e0a02 */
[C---:B------:R-:W-:Y:S01]  /*4770*/  ISETP.GT.U32.AND P6, PT, R2.reuse, R200, PT ;  /* 0x000000c80200720c */ /* 0x040fe20003fc4070 */
[----:B------:R-:W-:Y:S01]  /*4780*/  @!P2 IMAD.MOV R202, RZ, RZ, -R202 ;  /* 0x000000ffffcaa224 */ /* 0x000fe200078e0aca */
[----:B------:R-:W-:Y:S01]  /*4790*/  ISETP.GT.U32.AND P2, PT, R2, R192, PT ;  /* 0x000000c00200720c */ /* 0x000fe20003f44070 */
[----:B------:R-:W-:-:S04]  /*47a0*/  IMAD.HI.U32 R10, R3, R190, RZ ;  /* 0x000000be030a7227 */ /* 0x000fc800078e00ff */
[----:B------:R-:W-:Y:S01]  /*47b0*/  @!P1 IMAD.IADD R196, R196, 0x1, -R2 ;  /* 0x00000001c4c49824 */ /* 0x000fe200078e0a02 */
[----:B------:R-:W-:Y:S01]  /*47c0*/  ISETP.GE.AND P1, PT, R95, RZ, PT ;  /* 0x000000ff5f00720c */ /* 0x000fe20003f26270 */
[----:B------:R-:W-:Y:S01]  /*47d0*/  IMAD.MOV R15, RZ, RZ, -R10 ;  /* 0x000000ffff0f7224 */ /* 0x000fe200078e0a0a */
[----:B------:R-:W-:Y:S01]  /*47e0*/  IABS R10, R57 ;  /* 0x00000039000a7213 */ /* 0x000fe20000000000 */
[----:B------:R-:W-:Y:S01]  /*47f0*/  @!P5 IMAD.IADD R194, R194, 0x1, -R2 ;  /* 0x00000001c2c2d824 */ /* 0x000fe200078e0a02 */
[C---:B------:R-:W-:Y:S01]  /*4800*/  ISETP.GT.U32.AND P5, PT, R2.reuse, R196, PT ;  /* 0x000000c40200720c */ /* 0x040fe20003fa4070 */
[----:B------:R-:W-:Y:S02]  /*4810*/  IMAD R190, R2, R15, R190 ;  /* 0x0000000f02be7224 */ /* 0x000fe400078e02be */
[----:B------:R-:W-:-:S04]  /*4820*/  IMAD.HI.U32 R6, R3, R188, RZ ;  /* 0x000000bc03067227 */ /* 0x000fc800078e00ff */
[----:B------:R-:W-:Y:S02]  /*4830*/  IMAD.MOV R11, RZ, RZ, -R6 ;  /* 0x000000ffff0b7224 */ /* 0x000fe400078e0a06 */
[--C-:B------:R-:W-:Y:S01]  /*4840*/  @!P6 IMAD.IADD R200, R200, 0x1, -R2.reuse ;  /* 0x00000001c8c8e824 */ /* 0x100fe200078e0a02 */
[----:B------:R-:W-:Y:S01]  /*4850*/  ISETP.GT.U32.AND P6, PT, R2, R190, PT ;  /* 0x000000be0200720c */ /* 0x000fe20003fc4070 */
[----:B------:R-:W-:Y:S01]  /*4860*/  @!P2 IMAD.IADD R192, R192, 0x1, -R2 ;  /* 0x00000001c0c0a824 */ /* 0x000fe200078e0a02 */
[----:B------:R-:W-:Y:S01]  /*4870*/  ISETP.GT.U32.AND P2, PT, R2, R194, PT ;  /* 0x000000c20200720c */ /* 0x000fe20003f44070 */
[----:B------:R-:W-:-:S04]  /*4880*/  IMAD.HI.U32 R8, R3, R186, RZ ;  /* 0x000000ba03087227 */ /* 0x000fc800078e00ff */
[----:B------:R-:W-:Y:S01]  /*4890*/  @!P0 IMAD.MOV R206, RZ, RZ, -R206 ;  /* 0x000000ffffce8224 */ /* 0x000fe200078e0ace */
[C---:B------:R-:W-:Y:S01]  /*48a0*/  ISETP.GT.U32.AND P0, PT, R2.reuse, R198, PT ;  /* 0x000000c60200720c */ /* 0x040fe20003f04070 */
[----:B------:R-:W-:Y:S02]  /*48b0*/  IMAD R188, R2, R11, R188 ;  /* 0x0000000b02bc7224 */ /* 0x000fe400078e02bc */
[----:B------:R-:W-:Y:S02]  /*48c0*/  IMAD.MOV R13, RZ, RZ, -R8 ;  /* 0x000000ffff0d7224 */ /* 0x000fe400078e0a08 */
[----:B------:R-:W-:Y:S01]  /*48d0*/  @!P5 IMAD.IADD R196, R196, 0x1, -R2 ;  /* 0x00000001c4c4d824 */ /* 0x000fe200078e0a02 */
[C---:B------:R-:W-:Y:S01]  /*48e0*/  ISETP.GT.U32.AND P5, PT, R2.reuse, R188, PT ;  /* 0x000000bc0200720c */ /* 0x040fe20003fa4070 */
[----:B------:R-:W-:Y:S02]  /*48f0*/  IMAD R186, R2, R13, R186 ;  /* 0x0000000d02ba7224 */ /* 0x000fe400078e02ba */
[----:B------:R-:W-:-:S02]  /*4900*/  @!P6 IMAD.IADD R190, R190, 0x1, -R2 ;  /* 0x00000001bebee824 */ /* 0x000fc400078e0a02 */
[--C-:B------:R-:W-:Y:S01]  /*4910*/  @!P2 IMAD.IADD R194, R194, 0x1, -R2.reuse ;  /* 0x00000001c2c2a824 */ /* 0x100fe200078e0a02 */
[----:B------:R-:W-:Y:S01]  /*4920*/  ISETP.GT.U32.AND P2, PT, R2, R186, PT ;  /* 0x000000ba0200720c */ /* 0x000fe20003f44070 */
[----:B------:R-:W-:Y:S01]  /*4930*/  @!P0 IMAD.IADD R198, R198, 0x1, -R2 ;  /* 0x00000001c6c68824 */ /* 0x000fe200078e0a02 */
[----:B------:R-:W-:Y:S01]  /*4940*/  ISETP.GE.AND P0, PT, R97, RZ, PT ;  /* 0x000000ff6100720c */ /* 0x000fe20003f06270 */
[----:B------:R-:W-:Y:S01]  /*4950*/  @!P4 IMAD.MOV R212, RZ, RZ, -R212 ;  /* 0x000000ffffd4c224 */ /* 0x000fe200078e0ad4 */
[----:B------:R-:W-:Y:S01]  /*4960*/  ISETP.GT.U32.AND P6, PT, R2, R190, PT ;  /* 0x000000be0200720c */ /* 0x000fe20003fc4070 */
[----:B------:R-:W-:Y:S01]  /*4970*/  IMAD.HI.U32 R6, R3, R184, RZ ;  /* 0x000000b803067227 */ /* 0x000fe200078e00ff */
[----:B------:R-:W-:-:S03]  /*4980*/  ISETP.GE.AND P4, PT, R101, RZ, PT ;  /* 0x000000ff6500720c */ /* 0x000fc60003f86270 */
[----:B------:R-:W-:Y:S01]  /*4990*/  @!P5 IMAD.IADD R188, R188, 0x1, -R2 ;  /* 0x00000001bcbcd824 */ /* 0x000fe200078e0a02 */
[----:B------:R-:W-:Y:S01]  /*49a0*/  ISETP.GE.AND P5, PT, R91, RZ, PT ;  /* 0x000000ff5b00720c */ /* 0x000fe20003fa6270 */
[----:B------:R-:W-:Y:S02]  /*49b0*/  IMAD.MOV R11, RZ, RZ, -R6 ;  /* 0x000000ffff0b7224 */ /* 0x000fe400078e0a06 */
[----:B------:R-:W-:Y:S01]  /*49c0*/  @!P2 IMAD.IADD R186, R186, 0x1, -R2 ;  /* 0x00000001babaa824 */ /* 0x000fe200078e0a02 */
[----:B------:R-:W-:Y:S01]  /*49d0*/  ISETP.GE.AND P2, PT, R93, RZ, PT ;  /* 0x000000ff5d00720c */ /* 0x000fe20003f46270 */
[----:B------:R-:W-:Y:S02]  /*49e0*/  @!P0 IMAD.MOV R196, RZ, RZ, -R196 ;  /* 0x000000ffffc48224 */ /* 0x000fe400078e0ac4 */
[----:B------:R-:W-:Y:S01]  /*49f0*/  @!P6 IMAD.IADD R190, R190, 0x1, -R2 ;  /* 0x00000001bebee824 */ /* 0x000fe200078e0a02 */
[----:B------:R-:W-:Y:S01]  /*4a00*/  ISETP.GT.U32.AND P0, PT, R2, R186, PT ;  /* 0x000000ba0200720c */ /* 0x000fe20003f04070 */
[----:B------:R-:W-:-:S04]  /*4a10*/  IMAD.HI.U32 R6, R3, R182, RZ ;  /* 0x000000b603067227 */ /* 0x000fc800078e00ff */
[----:B------:R-:W-:Y:S01]  /*4a20*/  @!P4 IMAD.MOV R200, RZ, RZ, -R200 ;  /* 0x000000ffffc8c224 */ /* 0x000fe200078e0ac8 */
[C---:B------:R-:W-:Y:S01]  /*4a30*/  ISETP.GT.U32.AND P4, PT, R2.reuse, R192, PT ;  /* 0x000000c00200720c */ /* 0x040fe20003f84070 */
[C---:B------:R-:W-:Y:S02]  /*4a40*/  IMAD R184, R2.reuse, R11, R184 ;  /* 0x0000000b02b87224 */ /* 0x040fe400078e02b8 */
[----:B------:R-:W-:Y:S01]  /*4a50*/  @!P5 IMAD.MOV R190, RZ, RZ, -R190 ;  /* 0x000000ffffbed224 */ /* 0x000fe200078e0abe */
[----:B------:R-:W-:Y:S01]  /*4a60*/  ISETP.GE.AND P5, PT, R77, RZ, PT ;  /* 0x000000ff4d00720c */ /* 0x000fe20003fa6270 */
[----:B------:R-:W-:Y:S01]  /*4a70*/  IMAD.MOV R11, RZ, RZ, -R6 ;  /* 0x000000ffff0b7224 */ /* 0x000fe200078e0a06 */
[----:B------:R-:W-:Y:S01]  /*4a80*/  ISETP.GT.U32.AND P6, PT, R2, R184, PT ;  /* 0x000000b80200720c */ /* 0x000fe20003fc4070 */
[----:B------:R-:W-:-:S04]  /*4a90*/  IMAD.HI.U32 R6, R3, R180, RZ ;  /* 0x000000b403067227 */ /* 0x000fc800078e00ff */
[----:B------:R-:W-:Y:S01]  /*4aa0*/  @!P3 IMAD.MOV R208, RZ, RZ, -R208 ;  /* 0x000000ffffd0b224 */ /* 0x000fe200078e0ad0 */
[----:B------:R-:W-:Y:S01]  /*4ab0*/  ISETP.GE.AND P3, PT, R99, RZ, PT ;  /* 0x000000ff6300720c */ /* 0x000fe20003f66270 */
[----:B------:R-:W-:Y:S02]  /*4ac0*/  IMAD R182, R2, R11, R182 ;  /* 0x0000000b02b67224 */ /* 0x000fe400078e02b6 */
[----:B------:R-:W-:Y:S02]  /*4ad0*/  IMAD.MOV R11, RZ, RZ, -R6 ;  /* 0x000000ffff0b7224 */ /* 0x000fe400078e0a06 */
[----:B------:R-:W-:Y:S01]  /*4ae0*/  @!P0 IMAD.IADD R186, R186, 0x1, -R2 ;  /* 0x00000001baba8824 */ /* 0x000fe200078e0a02 */
[----:B------:R-:W-:Y:S01]  /*4af0*/  ISETP.GE.AND P0, PT, R81, RZ, PT ;  /* 0x000000ff5100720c */ /* 0x000fe20003f06270 */
[----:B------:R-:W-:Y:S02]  /*4b00*/  IMAD R180, R2, R11, R180 ;  /* 0x0000000b02b47224 */ /* 0x000fe400078e02b4 */
[----:B------:R-:W-:Y:S01]  /*4b10*/  @!P4 IMAD.IADD R192, R192, 0x1, -R2 ;  /* 0x00000001c0c0c824 */ /* 0x000fe200078e0a02 */
[----:B------:R-:W-:Y:S01]  /*4b20*/  ISETP.GE.AND P4, PT, R89, RZ, PT ;  /* 0x000000ff5900720c */ /* 0x000fe20003f86270 */
[----:B------:R-:W-:-:S04]  /*4b30*/  IMAD.HI.U32 R8, R3, R178, RZ ;  /* 0x000000b203087227 */ /* 0x000fc800078e00ff */
[----:B------:R-:W-:Y:S01]  /*4b40*/  @!P5 IMAD.MOV R186, RZ, RZ, -R186 ;  /* 0x000000ffffbad224 */ /* 0x000fe200078e0aba */
[C---:B------:R-:W-:Y:S01]  /*4b50*/  ISETP.GT.U32.AND P5, PT, R2.reuse, R180, PT ;  /* 0x000000b40200720c */ /* 0x040fe20003fa4070 */
[----:B------:R-:W-:Y:S02]  /*4b60*/  IMAD.MOV R13, RZ, RZ, -R8 ;  /* 0x000000ffff0d7224 */ /* 0x000fe400078e0a08 */
[----:B------:R-:W-:Y:S01]  /*4b70*/  @!P3 IMAD.MOV R198, RZ, RZ, -R198 ;  /* 0x000000ffffc6b224 */ /* 0x000fe200078e0ac6 */
[C---:B------:R-:W-:Y:S01]  /*4b80*/  ISETP.GT.U32.AND P3, PT, R2.reuse, R188, PT ;  /* 0x000000bc0200720c */ /* 0x040fe20003f64070 */
[----:B------:R-:W-:Y:S01]  /*4b90*/  @!P1 IMAD.MOV R194, RZ, RZ, -R194 ;  /* 0x000000ffffc29224 */ /* 0x000fe200078e0ac2 */
[C---:B------:R-:W-:Y:S01]  /*4ba0*/  ISETP.GT.U32.AND P1, PT, R2.reuse, R182, PT ;  /* 0x000000b60200720c */ /* 0x040fe20003f24070 */
[----:B------:R-:W-:Y:S02]  /*4bb0*/  IMAD R178, R2, R13, R178 ;  /* 0x0000000d02b27224 */ /* 0x000fe400078e02b2 */
[----:B------:R-:W-:-:S02]  /*4bc0*/  @!P4 IMAD.MOV R192, RZ, RZ, -R192 ;  /* 0x000000ffffc0c224 */ /* 0x000fc400078e0ac0 */
[--C-:B------:R-:W-:Y:S01]  /*4bd0*/  @!P6 IMAD.IADD R184, R184, 0x1, -R2.reuse ;  /* 0x00000001b8b8e824 */ /* 0x100fe200078e0a02 */
[----:B------:R-:W-:Y:S01]  /*4be0*/  ISETP.GT.U32.AND P4, PT, R2, R178, PT ;  /* 0x000000b20200720c */ /* 0x000fe20003f84070 */
[--C-:B------:R-:W-:Y:S02]  /*4bf0*/  @!P5 IMAD.IADD R180, R180, 0x1, -R2.reuse ;  /* 0x00000001b4b4d824 */ /* 0x100fe400078e0a02 */
[----:B------:R-:W-:Y:S01]  /*4c00*/  IMAD.HI.U32 R8, R3, R172, RZ ;  /* 0x000000ac03087227 */ /* 0x000fe200078e00ff */
[C---:B------:R-:W-:Y:S02]  /*4c10*/  ISETP.GT.U32.AND P6, PT, R2.reuse, R184, PT ;  /* 0x000000b80200720c */ /* 0x040fe40003fc4070 */
[----:B------:R-:W-:Y:S01]  /*4c20*/  ISETP.GT.U32.AND P5, PT, R2, R180, PT ;  /* 0x000000b40200720c */ /* 0x000fe20003fa4070 */
[--C-:B------:R-:W-:Y:S01]  /*4c30*/  @!P3 IMAD.IADD R188, R188, 0x1, -R2.reuse ;  /* 0x00000001bcbcb824 */ /* 0x100fe200078e0a02 */
[----:B------:R-:W-:Y:S01]  /*4c40*/  ISETP.GE.AND P3, PT, R79, RZ, PT ;  /* 0x000000ff4f00720c */ /* 0x000fe20003f66270 */
[----:B------:R-:W-:Y:S01]  /*4c50*/  @!P1 IMAD.IADD R182, R182, 0x1, -R2 ;  /* 0x00000001b6b69824 */ /* 0x000fe200078e0a02 */
[----:B------:R-:W-:Y:S01]  /*4c60*/  ISETP.GE.AND P1, PT, R75, RZ, PT ;  /* 0x000000ff4b00720c */ /* 0x000fe20003f26270 */
[----:B------:R-:W-:-:S02]  /*4c70*/  @!P2 IMAD.MOV R188, RZ, RZ, -R188 ;  /* 0x000000ffffbca224 */ /* 0x000fc400078e0abc */
[----:B------:R-:W-:Y:S01]  /*4c80*/  @!P4 IMAD.IADD R178, R178, 0x1, -R2 ;  /* 0x00000001b2b2c824 */ /* 0x000fe200078e0a02 */
[C---:B------:R-:W-:Y:S01]  /*4c90*/  ISETP.GT.U32.AND P2, PT, R2.reuse, R182, PT ;  /* 0x000000b60200720c */ /* 0x040fe20003f44070 */
[----:B------:R-:W-:Y:S01]  /*4ca0*/  IMAD.MOV R13, RZ, RZ, -R8 ;  /* 0x000000ffff0d7224 */ /* 0x000fe200078e0a08 */
[----:B------:R-:W-:Y:S01]  /*4cb0*/  IABS R8, R63 ;  /* 0x0000003f00087213 */ /* 0x000fe20000000000 */
[----:B------:R-:W-:Y:S01]  /*4cc0*/  IMAD.HI.U32 R6, R3, R176, RZ ;  /* 0x000000b003067227 */ /* 0x000fe200078e00ff */
[----:B------:R-:W-:-:S03]  /*4cd0*/  ISETP.GT.U32.AND P4, PT, R2, R178, PT ;  /* 0x000000b20200720c */ /* 0x000fc60003f84070 */
[----:B------:R-:W-:Y:S02]  /*4ce0*/  IMAD R172, R2, R13, R172 ;  /* 0x0000000d02ac7224 */ /* 0x000fe400078e02ac */
[----:B------:R-:W-:Y:S02]  /*4cf0*/  @!P5 IMAD.IADD R180, R180, 0x1, -R2 ;  /* 0x00000001b4b4d824 */ /* 0x000fe400078e0a02 */
[----:B------:R-:W-:Y:S02]  /*4d00*/  IMAD.MOV R11, RZ, RZ, -R6 ;  /* 0x000000ffff0b7224 */ /* 0x000fe400078e0a06 */
[----:B------:R-:W-:Y:S01]  /*4d10*/  @!P6 IMAD.IADD R184, R184, 0x1, -R2 ;  /* 0x00000001b8b8e824 */ /* 0x000fe200078e0a02 */
[----:B------:R-:W-:Y:S01]  /*4d20*/  ISETP.GE.AND P6, PT, R83, RZ, PT ;  /* 0x000000ff5300720c */ /* 0x000fe20003fc6270 */
[----:B------:R-:W-:Y:S01]  /*4d30*/  @!P1 IMAD.MOV R180, RZ, RZ, -R180 ;  /* 0x000000ffffb49224 */ /* 0x000fe200078e0ab4 */
[----:B------:R-:W-:Y:S01]  /*4d40*/  ISETP.GT.U32.AND P1, PT, R2, R172, PT ;  /* 0x000000ac0200720c */ /* 0x000fe20003f24070 */
[----:B------:R-:W-:Y:S01]  /*4d50*/  @!P2 IMAD.IADD R182, R182, 0x1, -R2 ;  /* 0x00000001b6b6a824 */ /* 0x000fe200078e0a02 */
[----:B------:R-:W-:Y:S01]  /*4d60*/  ISETP.GE.AND P2, PT, R71, RZ, PT ;  /* 0x000000ff4700720c */ /* 0x000fe20003f46270 */
[----:B------:R-:W-:-:S02]  /*4d70*/  IMAD R176, R2, R11, R176 ;  /* 0x0000000b02b07224 */ /* 0x000fc400078e02b0 */
[----:B------:R-:W-:Y:S02]  /*4d80*/  @!P0 IMAD.MOV R182, RZ, RZ, -R182 ;  /* 0x000000ffffb68224 */ /* 0x000fe400078e0ab6 */
[----:B------:R-:W-:Y:S01]  /*4d90*/  @!P4 IMAD.IADD R178, R178, 0x1, -R2 ;  /* 0x00000001b2b2c824 */ /* 0x000fe200078e0a02 */
[----:B------:R-:W-:Y:S01]  /*4da0*/  ISETP.GT.U32.AND P0, PT, R2, R176, PT ;  /* 0x000000b00200720c */ /* 0x000fe20003f04070 */
[----:B------:R-:W-:Y:S01]  /*4db0*/  IMAD.HI.U32 R6, R3, R174, RZ ;  /* 0x000000ae03067227 */ /* 0x000fe200078e00ff */
[----:B------:R-:W-:-:S03]  /*4dc0*/  ISETP.GE.AND P4, PT, R73, RZ, PT ;  /* 0x000000ff4900720c */ /* 0x000fc60003f86270 */
[----:B------:R-:W-:Y:S01]  /*4dd0*/  @!P6 IMAD.MOV R178, RZ, RZ, -R178 ;  /* 0x000000ffffb2e224 */ /* 0x000fe200078e0ab2 */
[----:B------:R-:W-:Y:S01]  /*4de0*/  ISETP.GE.AND P6, PT, R4, RZ, PT ;  /* 0x000000ff0400720c */ /* 0x000fe20003fc6270 */
[----:B------:R-:W-:Y:S02]  /*4df0*/  IMAD.MOV R11, RZ, RZ, -R6 ;  /* 0x000000ffff0b7224 */ /* 0x000fe400078e0a06 */
[----:B------:R-:W-:-:S04]  /*4e00*/  IMAD.HI.U32 R4, R3, R170, RZ ;  /* 0x000000aa03047227 */ /* 0x000fc800078e00ff */
[----:B------:R-:W-:Y:S02]  /*4e10*/  @!P1 IMAD.IADD R172, R172, 0x1, -R2 ;  /* 0x00000001acac9824 */ /* 0x000fe400078e0a02 */
[C---:B------:R-:W-:Y:S02]  /*4e20*/  IMAD R174, R2.reuse, R11, R174 ;  /* 0x0000000b02ae7224 */ /* 0x040fe400078e02ae */
[----:B------:R-:W-:Y:S01]  /*4e30*/  IMAD.MOV R11, RZ, RZ, -R4 ;  /* 0x000000ffff0b7224 */ /* 0x000fe200078e0a04 */
[----:B------:R-:W-:Y:S01]  /*4e40*/  ISETP.GT.U32.AND P1, PT, R2, R172, PT ;  /* 0x000000ac0200720c */ /* 0x000fe20003f24070 */
[----:B------:R-:W-:Y:S01]  /*4e50*/  @!P0 IMAD.IADD R176, R176, 0x1, -R2 ;  /* 0x00000001b0b08824 */ /* 0x000fe200078e0a02 */
[----:B------:R-:W-:Y:S01]  /*4e60*/  ISETP.GT.U32.AND P5, PT, R2, R174, PT ;  /* 0x000000ae0200720c */ /* 0x000fe20003fa4070 */
[----:B------:R-:W-:-:S03]  /*4e70*/  IMAD.HI.U32 R4, R3, R168, RZ ;  /* 0x000000a803047227 */ /* 0x000fc600078e00ff */
[C---:B------:R-:W-:Y:S01]  /*4e80*/  ISETP.GT.U32.AND P0, PT, R2.reuse, R176, PT ;  /* 0x000000b00200720c */ /* 0x040fe20003f04070 */
[----:B------:R-:W-:Y:S02]  /*4e90*/  IMAD R170, R2, R11, R170 ;  /* 0x0000000b02aa7224 */ /* 0x000fe400078e02aa */
[----:B------:R-:W-:Y:S02]  /*4ea0*/  IMAD.MOV R11, RZ, RZ, -R4 ;  /* 0x000000ffff0b7224 */ /* 0x000fe400078e0a04 */
[----:B------:R-:W-:-:S04]  /*4eb0*/  IMAD.HI.U32 R4, R3, R166, RZ ;  /* 0x000000a603047227 */ /* 0x000fc800078e00ff */
[----:B------:R-:W-:Y:S01]  /*4ec0*/  @!P3 IMAD.MOV R184, RZ, RZ, -R184 ;  /* 0x000000ffffb8b224 */ /* 0x000fe200078e0ab8 */
[----:B------:R-:W-:Y:S01]  /*4ed0*/  ISETP.GE.AND P3, PT, R69, RZ, PT ;  /* 0x000000ff4500720c */ /* 0x000fe20003f66270 */
[----:B------:R-:W-:Y:S01]  /*4ee0*/  IMAD.MOV R13, RZ, RZ, -R4 ;  /* 0x000000ffff0d7224 */ /* 0x000fe200078e0a04 */
[----:B------:R-:W-:Y:S01]  /*4ef0*/  IABS R4, R59 ;  /* 0x0000003b00047213 */ /* 0x000fe20000000000 */
[----:B------:R-:W-:-:S04]  /*4f00*/  IMAD.HI.U32 R6, R3, R8, RZ ;  /* 0x0000000803067227 */ /* 0x000fc800078e00ff */
[----:B------:R-:W-:Y:S02]  /*4f10*/  IMAD R166, R2, R13, R166 ;  /* 0x0000000d02a67224 */ /* 0x000fe400078e02a6 */
[----:B------:R-:W-:Y:S02]  /*4f20*/  @!P1 IMAD.IADD R172, R172, 0x1, -R2 ;  /* 0x00000001acac9824 */ /* 0x000fe400078e0a02 */
[C---:B------:R-:W-:Y:S02]  /*4f30*/  IMAD R168, R2.reuse, R11, R168 ;  /* 0x0000000b02a87224 */ /* 0x040fe400078e02a8 */
[----:B------:R-:W-:Y:S02]  /*4f40*/  IMAD.MOV R11, RZ, RZ, -R6 ;  /* 0x000000ffff0b7224 */ /* 0x000fe400078e0a06 */
[----:B------:R-:W-:Y:S01]  /*4f50*/  @!P4 IMAD.MOV R172, RZ, RZ, -R172 ;  /* 0x000000ffffacc224 */ /* 0x000fe200078e0aac */
[----:B------:R-:W-:Y:S01]  /*4f60*/  ISETP.GT.U32.AND P4, PT, R2, R166, PT ;  /* 0x000000a60200720c */ /* 0x000fe20003f84070 */
[----:B------:R-:W-:-:S02]  /*4f70*/  @!P5 IMAD.IADD R174, R174, 0x1, -R2 ;  /* 0x00000001aeaed824 */ /* 0x000fc400078e0a02 */
[----:B------:R-:W-:Y:S01]  /*4f80*/  @!P0 IMAD.IADD R176, R176, 0x1, -R2 ;  /* 0x00000001b0b08824 */ /* 0x000fe200078e0a02 */
[C---:B------:R-:W-:Y:S01]  /*4f90*/  ISETP.GT.U32.AND P0, PT, R2.reuse, R170, PT ;  /* 0x000000aa0200720c */ /* 0x040fe20003f04070 */
[C---:B------:R-:W-:Y:S01]  /*4fa0*/  IMAD R11, R2.reuse, R11, R8 ;  /* 0x0000000b020b7224 */ /* 0x040fe200078e0208 */
[C---:B------:R-:W-:Y:S01]  /*4fb0*/  ISETP.GT.U32.AND P5, PT, R2.reuse, R174, PT ;  /* 0x000000ae0200720c */ /* 0x040fe20003fa4070 */
[----:B------:R-:W-:Y:S01]  /*4fc0*/  @!P3 IMAD.MOV R176, RZ, RZ, -R176 ;  /* 0x000000ffffb0b224 */ /* 0x000fe200078e0ab0 */
[C---:B------:R-:W-:Y:S01]  /*4fd0*/  ISETP.GT.U32.AND P3, PT, R2.reuse, R168, PT ;  /* 0x000000a80200720c */ /* 0x040fe20003f64070 */
[----:B------:R-:W-:Y:S01]  /*4fe0*/  IMAD.MOV.U32 R13, RZ, RZ, R4 ;  /* 0x000000ffff0d7224 */ /* 0x000fe200078e0004 */
[----:B------:R-:W-:Y:S02]  /*4ff0*/  ISETP.GT.U32.AND P1, PT, R2, R11, PT ;  /* 0x0000000b0200720c */ /* 0x000fe40003f24070 */
[----:B------:R-:W-:Y:S01]  /*5000*/  IABS R8, R40 ;  /* 0x0000002800087213 */ /* 0x000fe20000000000 */
[----:B------:R-:W-:-:S04]  /*5010*/  IMAD.HI.U32 R4, R3, R13, RZ ;  /* 0x0000000d03047227 */ /* 0x000fc800078e00ff */
[--C-:B------:R-:W-:Y:S02]  /*5020*/  @!P4 IMAD.IADD R166, R166, 0x1, -R2.reuse ;  /* 0x00000001a6a6c824 */ /* 0x100fe400078e0a02 */
[----:B------:R-:W-:Y:S02]  /*5030*/  @!P0 IMAD.IADD R170, R170, 0x1, -R2 ;  /* 0x00000001aaaa8824 */ /* 0x000fe400078e0a02 */
[----:B------:R-:W-:Y:S01]  /*5040*/  IMAD.MOV R4, RZ, RZ, -R4 ;  /* 0x000000ffff047224 */ /* 0x000fe200078e0a04 */
[----:B------:R-:W-:Y:S01]  /*5050*/  ISETP.GT.U32.AND P4, PT, R2, R166, PT ;  /* 0x000000a60200720c */ /* 0x000fe20003f84070 */
[--C-:B------:R-:W-:Y:S01]  /*5060*/  @!P5 IMAD.IADD R174, R174, 0x1, -R2.reuse ;  /* 0x00000001aeaed824 */ /* 0x100fe200078e0a02 */
[----:B------:R-:W-:Y:S01]  /*5070*/  ISETP.GT.U32.AND P0, PT, R2, R170, PT ;  /* 0x000000aa0200720c */ /* 0x000fe20003f04070 */
[----:B------:R-:W-:Y:S01]  /*5080*/  @!P3 IMAD.IADD R168, R168, 0x1, -R2 ;  /* 0x00000001a8a8b824 */ /* 0x000fe200078e0a02 */
[----:B------:R-:W-:Y:S01]  /*5090*/  ISETP.GE.AND P5, PT, R67, RZ, PT ;  /* 0x000000ff4300720c */ /* 0x000fe20003fa6270 */
[----:B------:R-:W-:Y:S01]  /*50a0*/  IMAD R13, R2, R4, R13 ;  /* 0x00000004020d7224 */ /* 0x000fe200078e020d */
[----:B------:R-:W-:Y:S01]  /*50b0*/  ISETP.GE.AND P3, PT, R63, RZ, PT ;  /* 0x000000ff3f00720c */ /* 0x000fe20003f66270 */
[----:B------:R-:W-:-:S04]  /*50c0*/  IMAD.HI.U32 R4, R3, R164, RZ ;  /* 0x000000a403047227 */ /* 0x000fc800078e00ff */
[----:B------:R-:W-:Y:S02]  /*50d0*/  @!P1 IMAD.IADD R11, R11, 0x1, -R2 ;  /* 0x000000010b0b9824 */ /* 0x000fe400078e0a02 */
[----:B------:R-:W-:Y:S01]  /*50e0*/  @!P2 IMAD.MOV R174, RZ, RZ, -R174 ;  /* 0x000000ffffaea224 */ /* 0x000fe200078e0aae */
[C---:B------:R-:W-:Y:S01]  /*50f0*/  ISETP.GT.U32.AND P2, PT, R2.reuse, R168, PT ;  /* 0x000000a80200720c */ /* 0x040fe20003f44070 */
[----:B------:R-:W-:Y:S01]  /*5100*/  IMAD.MOV R15, RZ, RZ, -R4 ;  /* 0x000000ffff0f7224 */ /* 0x000fe200078e0a04 */
[----:B------:R-:W-:Y:S01]  /*5110*/  ISETP.GT.U32.AND P1, PT, R2, R11, PT ;  /* 0x0000000b0200720c */ /* 0x000fe20003f24070 */
[----:B------:R-:W-:Y:S02]  /*5120*/  @!P4 IMAD.IADD R166, R166, 0x1, -R2 ;  /* 0x00000001a6a6c824 */ /* 0x000fe400078e0a02 */
[----:B------:R-:W-:Y:S02]  /*5130*/  IMAD R164, R2, R15, R164 ;  /* 0x0000000f02a47224 */ /* 0x000fe400078e02a4 */
[----:B------:R-:W-:Y:S01]  /*5140*/  @!P0 IMAD.IADD R170, R170, 0x1, -R2 ;  /* 0x00000001aaaa8824 */ /* 0x000fe200078e0a02 */
[----:B------:R-:W-:Y:S01]  /*5150*/  ISETP.GE.AND P0, PT, R65, RZ, PT ;  /* 0x000000ff4100720c */ /* 0x000fe20003f06270 */
[----:B------:R-:W-:Y:S01]  /*5160*/  IMAD.HI.U32 R6, R3, R8, RZ ;  /* 0x0000000803067227 */ /* 0x000fe200078e00ff */
[----:B------:R-:W-:-:S03]  /*5170*/  ISETP.GT.U32.AND P4, PT, R2, R164, PT ;  /* 0x000000a40200720c */ /* 0x000fc60003f84070 */
[----:B------:R-:W-:Y:S01]  /*5180*/  @!P2 IMAD.IADD R168, R168, 0x1, -R2 ;  /* 0x00000001a8a8a824 */ /* 0x000fe200078e0a02 */
[----:B------:R-:W-:Y:S01]  /*5190*/  ISETP.GT.U32.AND P2, PT, R2, R13, PT ;  /* 0x0000000d0200720c */ /* 0x000fe20003f44070 */
[----:B------:R-:W-:Y:S01]  /*51a0*/  @!P6 IMAD.MOV R170, RZ, RZ, -R170 ;  /* 0x000000ffffaae224 */ /* 0x000fe200078e0aaa */
[----:B------:R-:W-:Y:S01]  /*51b0*/  ISETP.GE.AND P6, PT, R59, RZ, PT ;  /* 0x000000ff3b00720c */ /* 0x000fe20003fc6270 */
[----:B------:R-:W-:Y:S01]  /*51c0*/  @!P1 IMAD.IADD R11, R11, 0x1, -R2 ;  /* 0x000000010b0b9824 */ /* 0x000fe200078e0a02 */
[----:B------:R-:W-:Y:S01]  /*51d0*/  ISETP.GE.AND P1, PT, R61, RZ, PT ;  /* 0x000000ff3d00720c */ /* 0x000fe20003f26270 */
[----:B------:R-:W-:Y:S02]  /*51e0*/  IMAD.MOV R59, RZ, RZ, -R6 ;  /* 0x000000ffff3b7224 */ /* 0x000fe400078e0a06 */
[----:B------:R-:W-:Y:S01]  /*51f0*/  @!P5 IMAD.MOV R168, RZ, RZ, -R168 ;  /* 0x000000ffffa8d224 */ /* 0x000fe200078e0aa8 */
[----:B------:R-:W-:Y:S01]  /*5200*/  ISETP.GE.AND P5, PT, R40, RZ, PT ;  /* 0x000000ff2800720c */ /* 0x000fe20003fa6270 */
[----:B------:R-:W-:-:S02]  /*5210*/  IMAD R15, R2, R59, R8 ;  /* 0x0000003b020f7224 */ /* 0x000fc400078e0208 */
[----:B------:R-:W-:Y:S02]  /*5220*/  IMAD.MOV.U32 R40, RZ, RZ, R11 ;  /* 0x000000ffff287224 */ /* 0x000fe400078e000b */
[----:B------:R-:W-:Y:S02]  /*5230*/  @!P4 IMAD.IADD R164, R164, 0x1, -R2 ;  /* 0x00000001a4a4c824 */ /* 0x000fe400078e0a02 */
[----:B------:R-:W-:Y:S01]  /*5240*/  @!P3 IMAD.MOV R40, RZ, RZ, -R40 ;  /* 0x000000ffff28b224 */ /* 0x000fe200078e0a28 */
[C---:B------:R-:W-:Y:S01]  /*5250*/  ISETP.GT.U32.AND P3, PT, R2.reuse, R15, PT ;  /* 0x0000000f0200720c */ /* 0x040fe20003f64070 */
[----:B------:R-:W-:Y:S01]  /*5260*/  IMAD.HI.U32 R4, R3, R162, RZ ;  /* 0x000000a203047227 */ /* 0x000fe200078e00ff */
[----:B------:R-:W-:-:S03]  /*5270*/  ISETP.GT.U32.AND P4, PT, R2, R164, PT ;  /* 0x000000a40200720c */ /* 0x000fc60003f84070 */
[----:B------:R-:W-:Y:S01]  /*5280*/  IMAD.MOV R11, RZ, RZ, -R4 ;  /* 0x000000ffff0b7224 */ /* 0x000fe200078e0a04 */
[----:B------:R-:W-:Y:S01]  /*5290*/  IABS R4, R55 ;  /* 0x0000003700047213 */ /* 0x000fe20000000000 */
[----:B------:R-:W-:Y:S02]  /*52a0*/  @!P2 IMAD.IADD R13, R13, 0x1, -R2 ;  /* 0x000000010d0da824 */ /* 0x000fe400078e0a02 */
[C---:B------:R-:W-:Y:S02]  /*52b0*/  IMAD R162, R2.reuse, R11, R162 ;  /* 0x0000000b02a27224 */ /* 0x040fe400078e02a2 */
[----:B------:R-:W-:Y:S01]  /*52c0*/  IMAD.HI.U32 R6, R3, R10, RZ ;  /* 0x0000000a03067227 */ /* 0x000fe200078e00ff */
[----:B------:R-:W-:-:S03]  /*52d0*/  ISETP.GT.U32.AND P2, PT, R2, R13, PT ;  /* 0x0000000d0200720c */ /* 0x000fc60003f44070 */
[--C-:B------:R-:W-:Y:S02]  /*52e0*/  @!P3 IMAD.IADD R15, R15, 0x1, -R2.reuse ;  /* 0x000000010f0fb824 */ /* 0x100fe400078e0a02 */
[----:B------:R-:W-:Y:S01]  /*52f0*/  @!P4 IMAD.IADD R164, R164, 0x1, -R2 ;  /* 0x00000001a4a4c824 */ /* 0x000fe200078e0a02 */
[C---:B------:R-:W-:Y:S01]  /*5300*/  ISETP.GT.U32.AND P4, PT, R2.reuse, R162, PT ;  /* 0x000000a20200720c */ /* 0x040fe20003f84070 */
[----:B------:R-:W-:Y:S01]  /*5310*/  IMAD.MOV R11, RZ, RZ, -R6 ;  /* 0x000000ffff0b7224 */ /* 0x000fe200078e0a06 */
[----:B------:R-:W-:Y:S01]  /*5320*/  ISETP.GT.U32.AND P3, PT, R2, R15, PT ;  /* 0x0000000f0200720c */ /* 0x000fe20003f64070 */
[----:B------:R-:W-:-:S04]  /*5330*/  IMAD.HI.U32 R8, R3, R160, RZ ;  /* 0x000000a003087227 */ /* 0x000fc800078e00ff */
[----:B------:R-:W-:Y:S01]  /*5340*/  IMAD R11, R2, R11, R10 ;  /* 0x0000000b020b7224 */ /* 0x000fe200078e020a */
[----:B------:R-:W-:Y:S01]  /*5350*/  IABS R10, R53 ;  /* 0x00000035000a7213 */ /* 0x000fe20000000000 */
[----:B------:R-:W-:Y:S01]  /*5360*/  @!P2 IMAD.IADD R13, R13, 0x1, -R2 ;  /* 0x000000010d0da824 */ /* 0x000fe200078e0a02 */
[----:B------:R-:W-:Y:S01]  /*5370*/  ISETP.GE.AND P2, PT, R57, RZ, PT ;  /* 0x000000ff3900720c */ /* 0x000fe20003f46270 */
[----:B------:R-:W-:Y:S01]  /*5380*/  @!P0 IMAD.MOV R166, RZ, RZ, -R166 ;  /* 0x000000ffffa68224 */ /* 0x000fe200078e0aa6 */
[----:B------:R-:W-:Y:S01]  /*5390*/  ISETP.GE.AND P0, PT, R38, RZ, PT ;  /* 0x000000ff2600720c */ /* 0x000fe20003f06270 */
[--C-:B------:R-:W-:Y:S02]  /*53a0*/  @!P4 IMAD.IADD R162, R162, 0x1, -R2.reuse ;  /* 0x00000001a2a2c824 */ /* 0x100fe400078e0a02 */
[----:B------:R-:W-:Y:S01]  /*53b0*/  @!P3 IMAD.IADD R15, R15, 0x1, -R2 ;  /* 0x000000010f0fb824 */ /* 0x000fe200078e0a02 */
[C---:B------:R-:W-:Y:S01]  /*53c0*/  ISETP.GT.U32.AND P3, PT, R2.reuse, R11, PT ;  /* 0x0000000b0200720c */ /* 0x040fe20003f64070 */
[----:B------:R-:W-:Y:S01]  /*53d0*/  IMAD.MOV.U32 R6, RZ, RZ, R4 ;  /* 0x000000ffff067224 */ /* 0x000fe200078e0004 */
[----:B------:R-:W-:Y:S01]  /*53e0*/  ISETP.GT.U32.AND P4, PT, R2, R162, PT ;  /* 0x000000a20200720c */ /* 0x000fe20003f84070 */
[----:B------:R-:W-:-:S02]  /*53f0*/  IMAD.MOV.U32 R38, RZ, RZ, R13 ;  /* 0x000000ffff267224 */ /* 0x000fc400078e000d */
[----:B------:R-:W-:Y:S01]  /*5400*/  IMAD.MOV R13, RZ, RZ, -R8 ;  /* 0x000000ffff0d7224 */ /* 0x000fe200078e0a08 */
[----:B------:R-:W-:Y:S01]  /*5410*/  IABS R8, R34 ;  /* 0x0000002200087213 */ /* 0x000fe20000000000 */
[----:B------:R-:W-:-:S04]  /*5420*/  IMAD.HI.U32 R4, R3, R6, RZ ;  /* 0x0000000603047227 */ /* 0x000fc800078e00ff */
[C---:B------:R-:W-:Y:S02]  /*5430*/  IMAD R160, R2.reuse, R13, R160 ;  /* 0x0000000d02a07224 */ /* 0x040fe400078e02a0 */
[----:B------:R-:W-:Y:S02]  /*5440*/  IMAD.MOV R13, RZ, RZ, -R4 ;  /* 0x000000ffff0d7224 */ /* 0x000fe400078e0a04 */
[----:B------:R-:W-:Y:S02]  /*5450*/  @!P3 IMAD.IADD R11, R11, 0x1, -R2 ;  /* 0x000000010b0bb824 */ /* 0x000fe400078e0a02 */
[C---:B------:R-:W-:Y:S02]  /*5460*/  IMAD R13, R2.reuse, R13, R6 ;  /* 0x0000000d020d7224 */ /* 0x040fe400078e0206 */
[----:B------:R-:W-:Y:S01]  /*5470*/  @!P1 IMAD.MOV R164, RZ, RZ, -R164 ;  /* 0x000000ffffa49224 */ /* 0x000fe200078e0aa4 */
[----:B------:R-:W-:Y:S01]  /*5480*/  ISETP.GT.U32.AND P1, PT, R2, R160, PT ;  /* 0x000000a00200720c */ /* 0x000fe20003f24070 */
[----:B------:R-:W-:Y:S01]  /*5490*/  @!P4 IMAD.IADD R162, R162, 0x1, -R2 ;  /* 0x00000001a2a2c824 */ /* 0x000fe200078e0a02 */
[C---:B------:R-:W-:Y:S01]  /*54a0*/  ISETP.GT.U32.AND P4, PT, R2.reuse, R13, PT ;  /* 0x0000000d0200720c */ /* 0x040fe20003f84070 */
[----:B------:R-:W-:Y:S01]  /*54b0*/  IMAD.HI.U32 R4, R3, R158, RZ ;  /* 0x0000009e03047227 */ /* 0x000fe200078e00ff */
[----:B------:R-:W-:-:S03]  /*54c0*/  ISETP.GT.U32.AND P3, PT, R2, R11, PT ;  /* 0x0000000b0200720c */ /* 0x000fc60003f64070 */
[----:B------:R-:W-:Y:S01]  /*54d0*/  @!P6 IMAD.MOV R38, RZ, RZ, -R38 ;  /* 0x000000ffff26e224 */ /* 0x000fe200078e0a26 */
[----:B------:R-:W-:Y:S01]  /*54e0*/  ISETP.GE.AND P6, PT, R36, RZ, PT ;  /* 0x000000ff2400720c */ /* 0x000fe20003fc6270 */
[----:B------:R-:W-:Y:S02]  /*54f0*/  IMAD.MOV.U32 R36, RZ, RZ, R15 ;  /* 0x000000ffff247224 */ /* 0x000fe400078e000f */
[----:B------:R-:W-:Y:S02]  /*5500*/  IMAD.MOV R15, RZ, RZ, -R4 ;  /* 0x000000ffff0f7224 */ /* 0x000fe400078e0a04 */
[----:B------:R-:W-:-:S04]  /*5510*/  IMAD.HI.U32 R6, R3, R8, RZ ;  /* 0x0000000803067227 */ /* 0x000fc800078e00ff */
[----:B------:R-:W-:Y:S02]  /*5520*/  IMAD R158, R2, R15, R158 ;  /* 0x0000000f029e7224 */ /* 0x000fe400078e029e */
[----:B------:R-:W-:Y:S01]  /*5530*/  @!P5 IMAD.MOV R36, RZ, RZ, -R36 ;  /* 0x000000ffff24d224 */ /* 0x000fe200078e0a24 */
[----:B------:R-:W-:Y:S01]  /*5540*/  ISETP.GE.AND P5, PT, R55, RZ, PT ;  /* 0x000000ff3700720c */ /* 0x000fe20003fa6270 */
[--C-:B------:R-:W-:Y:S02]  /*5550*/  @!P1 IMAD.IADD R160, R160, 0x1, -R2.reuse ;  /* 0x00000001a0a09824 */ /* 0x100fe400078e0a02 */
[----:B------:R-:W-:Y:S01]  /*5560*/  @!P4 IMAD.IADD R13, R13, 0x1, -R2 ;  /* 0x000000010d0dc824 */ /* 0x000fe200078e0a02 */
[----:B------:R-:W-:Y:S01]  /*5570*/  ISETP.GE.AND P4, PT, R32, RZ, PT ;  /* 0x000000ff2000720c */ /* 0x000fe20003f86270 */
[----:B------:R-:W-:Y:S01]  /*5580*/  IMAD.MOV R55, RZ, RZ, -R6 ;  /* 0x000000ffff377224 */ /* 0x000fe200078e0a06 */
[C---:B------:R-:W-:Y:S01]  /*5590*/  ISETP.GT.U32.AND P1, PT, R2.reuse, R160, PT ;  /* 0x000000a00200720c */ /* 0x040fe20003f24070 */
[----:B------:R-:W-:Y:S01]  /*55a0*/  @!P3 IMAD.IADD R11, R11, 0x1, -R2 ;  /* 0x000000010b0bb824 */ /* 0x000fe200078e0a02 */
[C---:B------:R-:W-:Y:S01]  /*55b0*/  ISETP.GT.U32.AND P3, PT, R2.reuse, R158, PT ;  /* 0x0000009e0200720c */ /* 0x040fe20003f64070 */
[----:B------:R-:W-:Y:S01]  /*55c0*/  @!P0 IMAD.MOV R162, RZ, RZ, -R162 ;  /* 0x000000ffffa28224 */ /* 0x000fe200078e0aa2 */
[C---:B------:R-:W-:Y:S01]  /*55d0*/  ISETP.GT.U32.AND P0, PT, R2.reuse, R13, PT ;  /* 0x0000000d0200720c */ /* 0x040fe20003f04070 */
[----:B------:R-:W-:-:S02]  /*55e0*/  IMAD R15, R2, R55, R8 ;  /* 0x00000037020f7224 */ /* 0x000fc400078e0208 */
[----:B------:R-:W-:Y:S01]  /*55f0*/  IMAD.MOV.U32 R8, RZ, RZ, R10 ;  /* 0x000000ffff087224 */ /* 0x000fe200078e000a */
[----:B------:R-:W-:Y:S01]  /*5600*/  IABS R10, R26 ;  /* 0x0000001a000a7213 */ /* 0x000fe20000000000 */
[----:B------:R-:W-:-:S04]  /*5610*/  IMAD.HI.U32 R4, R3, R156, RZ ;  /* 0x0000009c03047227 */ /* 0x000fc800078e00ff */
[----:B------:R-:W-:-:S04]  /*5620*/  IMAD.HI.U32 R6, R3, R8, RZ ;  /* 0x0000000803067227 */ /* 0x000fc800078e00ff */
[----:B------:R-:W-:Y:S02]  /*5630*/  IMAD.MOV R55, RZ, RZ, -R4 ;  /* 0x000000ffff377224 */ /* 0x000fe400078e0a04 */
[----:B------:R-:W-:Y:S02]  /*5640*/  IMAD.MOV R57, RZ, RZ, -R6 ;  /* 0x000000ffff397224 */ /* 0x000fe400078e0a06 */
[----:B------:R-:W-:Y:S02]  /*5650*/  IMAD R156, R2, R55, R156 ;  /* 0x00000037029c7224 */ /* 0x000fe400078e029c */
[--C-:B------:R-:W-:Y:S01]  /*5660*/  @!P3 IMAD.IADD R158, R158, 0x1, -R2.reuse ;  /* 0x000000019e9eb824 */ /* 0x100fe200078e0a02 */
[----:B------:R-:W-:Y:S01]  /*5670*/  ISETP.GE.AND P3, PT, R34, RZ, PT ;  /* 0x000000ff2200720c */ /* 0x000fe20003f66270 */
[----:B------:R-:W-:Y:S02]  /*5680*/  IMAD.MOV.U32 R34, RZ, RZ, R11 ;  /* 0x000000ffff227224 */ /* 0x000fe400078e000b */
[----:B------:R-:W-:Y:S01]  /*5690*/  @!P1 IMAD.IADD R160, R160, 0x1, -R2 ;  /* 0x00000001a0a09824 */ /* 0x000fe200078e0a02 */
[C---:B------:R-:W-:Y:S01]  /*56a0*/  ISETP.GT.U32.AND P1, PT, R2.reuse, R15, PT ;  /* 0x0000000f0200720c */ /* 0x040fe20003f24070 */
[----:B------:R-:W-:-:S02]  /*56b0*/  IMAD R11, R2, R57, R8 ;  /* 0x00000039020b7224 */ /* 0x000fc400078e0208 */
[----:B------:R-:W-:Y:S01]  /*56c0*/  @!P0 IMAD.IADD R13, R13, 0x1, -R2 ;  /* 0x000000010d0d8824 */ /* 0x000fe200078e0a02 */
[C---:B------:R-:W-:Y:S01]  /*56d0*/  ISETP.GT.U32.AND P0, PT, R2.reuse, R156, PT ;  /* 0x0000009c0200720c */ /* 0x040fe20003f04070 */
[----:B------:R-:W-:Y:S01]  /*56e0*/  @!P6 IMAD.MOV R160, RZ, RZ, -R160 ;  /* 0x000000ffffa0e224 */ /* 0x000fe200078e0aa0 */
[----:B------:R-:W-:Y:S01]  /*56f0*/  ISETP.GT.U32.AND P6, PT, R2, R11, PT ;  /* 0x0000000b0200720c */ /* 0x000fe20003fc4070 */
[----:B------:R-:W-:-:S04]  /*5700*/  IMAD.HI.U32 R4, R3, R154, RZ ;  /* 0x0000009a03047227 */ /* 0x000fc800078e00ff */
[----:B------:R-:W-:Y:S01]  /*5710*/  IMAD.MOV R55, RZ, RZ, -R4 ;  /* 0x000000ffff377224 */ /* 0x000fe200078e0a04 */
[----:B------:R-:W-:Y:S01]  /*5720*/  IABS R4, R28 ;  /* 0x0000001c00047213 */ /* 0x000fe20000000000 */
[----:B------:R-:W-:Y:S02]  /*5730*/  IMAD.MOV.U32 R32, RZ, RZ, R13 ;  /* 0x000000ffff207224 */ /* 0x000fe400078e000d */
[----:B------:R-:W-:Y:S01]  /*5740*/  @!P2 IMAD.MOV R34, RZ, RZ, -R34 ;  /* 0x000000ffff22a224 */ /* 0x000fe200078e0a22 */
[----:B------:R-:W-:Y:S01]  /*5750*/  ISETP.GT.U32.AND P2, PT, R2, R158, PT ;  /* 0x0000009e0200720c */ /* 0x000fe20003f44070 */
[----:B------:R-:W-:Y:S01]  /*5760*/  @!P0 IMAD.IADD R156, R156, 0x1, -R2 ;  /* 0x000000019c9c8824 */ /* 0x000fe200078e0a02 */
[----:B------:R-:W-:Y:S01]  /*5770*/  ISETP.GE.AND P0, PT, R30, RZ, PT ;  /* 0x000000ff1e00720c */ /* 0x000fe20003f06270 */
[----:B------:R-:W-:Y:S02]  /*5780*/  IMAD.MOV.U32 R13, RZ, RZ, R4 ;  /* 0x000000ffff0d7224 */ /* 0x000fe400078e0004 */
[----:B------:R-:W-:Y:S01]  /*5790*/  @!P6 IMAD.IADD R11, R11, 0x1, -R2 ;  /* 0x000000010b0be824 */ /* 0x000fe200078e0a02 */
[----:B------:R-:W-:Y:S01]  /*57a0*/  ISETP.GT.U32.AND P6, PT, R2, R156, PT ;  /* 0x0000009c0200720c */ /* 0x000fe20003fc4070 */
[----:B------:R-:W-:-:S04]  /*57b0*/  IMAD.HI.U32 R4, R3, R13, RZ ;  /* 0x0000000d03047227 */ /* 0x000fc800078e00ff */
[----:B------:R-:W-:Y:S02]  /*57c0*/  IMAD.MOV R4, RZ, RZ, -R4 ;  /* 0x000000ffff047224 */ /* 0x000fe400078e0a04 */
[----:B------:R-:W-:Y:S02]  /*57d0*/  @!P1 IMAD.IADD R15, R15, 0x1, -R2 ;  /* 0x000000010f0f9824 */ /* 0x000fe400078e0a02 */
[C---:B------:R-:W-:Y:S02]  /*57e0*/  IMAD R13, R2.reuse, R4, R13 ;  /* 0x00000004020d7224 */ /* 0x040fe400078e020d */
[C---:B------:R-:W-:Y:S01]  /*57f0*/  IMAD R154, R2.reuse, R55, R154 ;  /* 0x00000037029a7224 */ /* 0x040fe200078e029a */
[----:B------:R-:W-:Y:S01]  /*5800*/  ISETP.GT.U32.AND P1, PT, R2, R15, PT ;  /* 0x0000000f0200720c */ /* 0x000fe20003f24070 */
[--C-:B------:R-:W-:Y:S01]  /*5810*/  @!P6 IMAD.IADD R156, R156, 0x1, -R2.reuse ;  /* 0x000000019c9ce824 */ /* 0x100fe200078e0a02 */
[----:B------:R-:W-:Y:S01]  /*5820*/  ISETP.GT.U32.AND P6, PT, R2, R13, PT ;  /* 0x0000000d0200720c */ /* 0x000fe20003fc4070 */
[----:B------:R-:W-:Y:S01]  /*5830*/  @!P2 IMAD.IADD R158, R158, 0x1, -R2 ;  /* 0x000000019e9ea824 */ /* 0x000fe200078e0a02 */
[----:B------:R-:W-:Y:S01]  /*5840*/  ISETP.GT.U32.AND P2, PT, R2, R154, PT ;  /* 0x0000009a0200720c */ /* 0x000fe20003f44070 */
[----:B------:R-:W-:Y:S01]  /*5850*/  IMAD.HI.U32 R4, R3, R150, RZ ;  /* 0x0000009603047227 */ /* 0x000fe200078e00ff */
[----:B------:R-:W-:-:S03]  /*5860*/  IABS R55, R43 ;  /* 0x0000002b00377213 */ /* 0x000fc60000000000 */
[----:B------:R-:W-:Y:S01]  /*5870*/  @!P4 IMAD.MOV R158, RZ, RZ, -R158 ;  /* 0x000000ffff9ec224 */ /* 0x000fe200078e0a9e */
[----:B------:R-:W-:Y:S01]  /*5880*/  ISETP.GT.U32.AND P4, PT, R2, R11, PT ;  /* 0x0000000b0200720c */ /* 0x000fe20003f84070 */
[----:B------:R-:W-:-:S04]  /*5890*/  IMAD.HI.U32 R8, R3, R10, RZ ;  /* 0x0000000a03087227 */ /* 0x000fc800078e00ff */
[--C-:B------:R-:W-:Y:S01]  /*58a0*/  @!P1 IMAD.IADD R15, R15, 0x1, -R2.reuse ;  /* 0x000000010f0f9824 */ /* 0x100fe200078e0a02 */
[----:B------:R-:W-:Y:S01]  /*58b0*/  ISETP.GE.AND P1, PT, R53, RZ, PT ;  /* 0x000000ff3500720c */ /* 0x000fe20003f26270 */
[--C-:B------:R-:W-:Y:S02]  /*58c0*/  @!P6 IMAD.IADD R13, R13, 0x1, -R2.reuse ;  /* 0x000000010d0de824 */ /* 0x100fe400078e0a02 */
[----:B------:R-:W-:Y:S02]  /*58d0*/  IMAD.MOV.U32 R30, RZ, RZ, R15 ;  /* 0x000000ffff1e7224 */ /* 0x000fe400078e000f */
[----:B------:R-:W-:Y:S01]  /*58e0*/  @!P2 IMAD.IADD R154, R154, 0x1, -R2 ;  /* 0x000000019a9aa824 */ /* 0x000fe200078e0a02 */
[----:B------:R-:W-:Y:S01]  /*58f0*/  ISETP.GT.U32.AND P6, PT, R2, R13, PT ;  /* 0x0000000d0200720c */ /* 0x000fe20003fc4070 */
[----:B------:R-:W-:Y:S01]  /*5900*/  @!P3 IMAD.MOV R30, RZ, RZ, -R30 ;  /* 0x000000ffff1eb224 */ /* 0x000fe200078e0a1e */
[----:B------:R-:W-:Y:S01]  /*5910*/  ISETP.GE.AND P2, PT, R28, RZ, PT ;  /* 0x000000ff1c00720c */ /* 0x000fe20003f46270 */
[----:B------:R-:W-:Y:S01]  /*5920*/  IMAD.MOV R15, RZ, RZ, -R4 ;  /* 0x000000ffff0f7224 */ /* 0x000fe200078e0a04 */
[----:B------:R-:W-:Y:S01]  /*5930*/  ISETP.GT.U32.AND P3, PT, R2, R154, PT ;  /* 0x0000009a0200720c */ /* 0x000fe20003f64070 */
[----:B------:R-:W-:-:S04]  /*5940*/  IMAD.HI.U32 R6, R3, R152, RZ ;  /* 0x0000009803067227 */ /* 0x000fc800078e00ff */
[C---:B------:R-:W-:Y:S02]  /*5950*/  IMAD R150, R2.reuse, R15, R150 ;  /* 0x0000000f02967224 */ /* 0x040fe400078e0296 */
[----:B------:R-:W-:Y:S02]  /*5960*/  IMAD.MOV R15, RZ, RZ, -R8 ;  /* 0x000000ffff0f7224 */ /* 0x000fe400078e0a08 */
[--C-:B------:R-:W-:Y:S01]  /*5970*/  @!P4 IMAD.IADD R11, R11, 0x1, -R2.reuse ;  /* 0x000000010b0bc824 */ /* 0x100fe200078e0a02 */
[----:B------:R-:W-:Y:S01]  /*5980*/  ISETP.GE.AND P4, PT, R47, RZ, PT ;  /* 0x000000ff2f00720c */ /* 0x000fe20003f86270 */
[--C-:B------:R-:W-:Y:S01]  /*5990*/  @!P6 IMAD.IADD R13, R13, 0x1, -R2.reuse ;  /* 0x000000010d0de824 */ /* 0x100fe200078e0a02 */
[----:B------:R-:W-:Y:S01]  /*59a0*/  ISETP.GT.U32.AND P6, PT, R2, R150, PT ;  /* 0x000000960200720c */ /* 0x000fe20003fc4070 */
[----:B------:R-:W-:Y:S01]  /*59b0*/  @!P3 IMAD.IADD R154, R154, 0x1, -R2 ;  /* 0x000000019a9ab824 */ /* 0x000fe200078e0a02 */
[----:B------:R-:W-:Y:S01]  /*59c0*/  ISETP.GE.AND P3, PT, R49, RZ, PT ;  /* 0x000000ff3100720c */ /* 0x000fe20003f66270 */
[----:B------:R-:W-:-:S02]  /*59d0*/  IMAD.MOV R47, RZ, RZ, -R6 ;  /* 0x000000ffff2f7224 */ /* 0x000fc400078e0a06 */
[----:B------:R-:W-:Y:S02]  /*59e0*/  IMAD R15, R2, R15, R10 ;  /* 0x0000000f020f7224 */ /* 0x000fe400078e020a */
[----:B------:R-:W-:-:S04]  /*59f0*/  IMAD.HI.U32 R6, R3, R18, RZ ;  /* 0x0000001203067227 */ /* 0x000fc800078e00ff */
[----:B------:R-:W-:Y:S01]  /*5a00*/  @!P5 IMAD.MOV R32, RZ, RZ, -R32 ;  /* 0x000000ffff20d224 */ /* 0x000fe200078e0a20 */
[----:B------:R-:W-:Y:S01]  /*5a10*/  ISETP.GE.AND P5, PT, R51, RZ, PT ;  /* 0x000000ff3300720c */ /* 0x000fe20003fa6270 */
[----:B------:R-:W-:Y:S01]  /*5a20*/  @!P0 IMAD.MOV R154, RZ, RZ, -R154 ;  /* 0x000000ffff9a8224 */ /* 0x000fe200078e0a9a */
[----:B------:R-:W-:Y:S01]  /*5a30*/  ISETP.GT.U32.AND P0, PT, R2, R15, PT ;  /* 0x0000000f0200720c */ /* 0x000fe20003f04070 */
[----:B------:R-:W-:Y:S02]  /*5a40*/  IMAD.MOV R49, RZ, RZ, -R6 ;  /* 0x000000ffff317224 */ /* 0x000fe400078e0a06 */
[----:B------:R-:W-:-:S04]  /*5a50*/  IMAD.HI.U32 R6, R3, R14, RZ ;  /* 0x0000000e03067227 */ /* 0x000fc800078e00ff */
[----:B------:R-:W-:Y:S01]  /*5a60*/  IMAD R152, R2, R47, R152 ;  /* 0x0000002f02987224 */ /* 0x000fe200078e0298 */
[----:B------:R-:W-:Y:S01]  /*5a70*/  IABS R47, R16 ;  /* 0x00000010002f7213 */ /* 0x000fe20000000000 */
[----:B------:R-:W-:Y:S02]  /*5a80*/  IMAD.MOV R51, RZ, RZ, -R6 ;  /* 0x000000ffff337224 */ /* 0x000fe400078e0a06 */
[----:B------:R-:W-:Y:S01]  /*5a90*/  @!P6 IMAD.IADD R150, R150, 0x1, -R2 ;  /* 0x000000019696e824 */ /* 0x000fe200078e0a02 */
[C---:B------:R-:W-:Y:S01]  /*5aa0*/  ISETP.GT.U32.AND P6, PT, R2.reuse, R152, PT ;  /* 0x000000980200720c */ /* 0x040fe20003fc4070 */
[----:B------:R-:W-:Y:S01]  /*5ab0*/  IMAD R14, R2, R51, R14 ;  /* 0x00000033020e7224 */ /* 0x000fe200078e020e */
[----:B------:R-:W-:Y:S01]  /*5ac0*/  IABS R51, R39 ;  /* 0x0000002700337213 */ /* 0x000fe20000000000 */
[----:B------:R-:W-:Y:S02]  /*5ad0*/  IMAD.MOV.U32 R28, RZ, RZ, R11 ;  /* 0x000000ffff1c7224 */ /* 0x000fe400078e000b */
[----:B------:R-:W-:Y:S01]  /*5ae0*/  @!P5 IMAD.MOV R156, RZ, RZ, -R156 ;  /* 0x000000ffff9cd224 */ /* 0x000fe200078e0a9c */
[----:B------:R-:W-:Y:S01]  /*5af0*/  ISETP.GE.AND P5, PT, R26, RZ, PT ;  /* 0x000000ff1a00720c */ /* 0x000fe20003fa6270 */
[----:B------:R-:W-:Y:S01]  /*5b00*/  IMAD.HI.U32 R4, R3, R47, RZ ;  /* 0x0000002f03047227 */ /* 0x000fe200078e00ff */
[----:B------:R-:W-:-:S03]  /*5b10*/  IABS R26, R35 ;  /* 0x00000023001a7213 */ /* 0x000fc60000000000 */
[----:B------:R-:W-:Y:S01]  /*5b20*/  @!P1 IMAD.MOV R28, RZ, RZ, -R28 ;  /* 0x000000ffff1c9224 */ /* 0x000fe200078e0a1c */
[C---:B------:R-:W-:Y:S01]  /*5b30*/  ISETP.GT.U32.AND P1, PT, R2.reuse, R150, PT ;  /* 0x000000960200720c */ /* 0x040fe20003f24070 */
[----:B------:R-:W-:Y:S01]  /*5b40*/  @!P0 IMAD.IADD R15, R15, 0x1, -R2 ;  /* 0x000000010f0f8824 */ /* 0x000fe200078e0a02 */
[----:B------:R-:W-:Y:S01]  /*5b50*/  ISETP.GT.U32.AND P0, PT, R2, R14, PT ;  /* 0x0000000e0200720c */ /* 0x000fe20003f04070 */
[----:B------:R-:W-:Y:S02]  /*5b60*/  IMAD.MOV R10, RZ, RZ, -R4 ;  /* 0x000000ffff0a7224 */ /* 0x000fe400078e0a04 */
[----:B------:R-:W-:-:S04]  /*5b70*/  IMAD.HI.U32 R4, R3, R12, RZ ;  /* 0x0000000c03047227 */ /* 0x000fc800078e00ff */
[----:B------:R-:W-:-:S04]  /*5b80*/  IMAD.HI.U32 R8, R3, R26, RZ ;  /* 0x0000001a03087227 */ /* 0x000fc800078e00ff */
[----:B------:R-:W-:Y:S02]  /*5b90*/  IMAD R18, R2, R49, R18 ;  /* 0x0000003102127224 */ /* 0x000fe400078e0212 */
[----:B------:R-:W-:Y:S02]  /*5ba0*/  IMAD.MOV R49, RZ, RZ, -R4 ;  /* 0x000000ffff317224 */ /* 0x000fe400078e0a04 */
[----:B------:R-:W-:Y:S02]  /*5bb0*/  IMAD.MOV R53, RZ, RZ, -R8 ;  /* 0x000000ffff357224 */ /* 0x000fe400078e0a08 */
[----:B------:R-:W-:Y:S02]  /*5bc0*/  @!P6 IMAD.IADD R152, R152, 0x1, -R2 ;  /* 0x000000019898e824 */ /* 0x000fe400078e0a02 */
[C---:B------:R-:W-:Y:S01]  /*5bd0*/  IMAD R47, R2.reuse, R10, R47 ;  /* 0x0000000a022f7224 */ /* 0x040fe200078e022f */
[----:B------:R-:W-:Y:S01]  /*5be0*/  IABS R10, R37 ;  /* 0x00000025000a7213 */ /* 0x000fe20000000000 */
[C---:B------:R-:W-:Y:S01]  /*5bf0*/  IMAD R49, R2.reuse, R49, R12 ;  /* 0x0000003102317224 */ /* 0x040fe200078e020c */
[C---:B------:R-:W-:Y:S01]  /*5c00*/  ISETP.GT.U32.AND P6, PT, R2.reuse, R152, PT ;  /* 0x000000980200720c */ /* 0x040fe20003fc4070 */
[----:B------:R-:W-:Y:S01]  /*5c10*/  IMAD R12, R2, R53, R26 ;  /* 0x00000035020c7224 */ /* 0x000fe200078e021a */
[----:B------:R-:W-:Y:S01]  /*5c20*/  IABS R53, R41 ;  /* 0x0000002900357213 */ /* 0x000fe20000000000 */
[--C-:B------:R-:W-:Y:S01]  /*5c30*/  @!P1 IMAD.IADD R150, R150, 0x1, -R2.reuse ;  /* 0x0000000196969824 */ /* 0x100fe200078e0a02 */
[----:B------:R-:W-:Y:S01]  /*5c40*/  ISETP.GT.U32.AND P1, PT, R2, R18, PT ;  /* 0x000000120200720c */ /* 0x000fe20003f24070 */
[----:B------:R-:W-:-:S02]  /*5c50*/  @!P0 IMAD.IADD R14, R14, 0x1, -R2 ;  /* 0x000000010e0e8824 */ /* 0x000fc400078e0a02 */
[----:B------:R-:W-:Y:S02]  /*5c60*/  IMAD.MOV.U32 R26, RZ, RZ, R13 ;  /* 0x000000ffff1a7224 */ /* 0x000fe400078e000d */
[----:B------:R-:W-:-:S04]  /*5c70*/  IMAD.HI.U32 R4, R3, R10, RZ ;  /* 0x0000000a03047227 */ /* 0x000fc800078e00ff */
[----:B------:R-:W-:-:S04]  /*5c80*/  IMAD.HI.U32 R6, R3, R51, RZ ;  /* 0x0000003303067227 */ /* 0x000fc800078e00ff */
[----:B------:R-:W-:Y:S01]  /*5c90*/  @!P4 IMAD.MOV R150, RZ, RZ, -R150 ;  /* 0x000000ffff96c224 */ /* 0x000fe200078e0a96 */
[----:B------:R-:W-:Y:S01]  /*5ca0*/  ISETP.GT.U32.AND P4, PT, R2, R14, PT ;  /* 0x0000000e0200720c */ /* 0x000fe20003f84070 */
[----:B------:R-:W-:-:S04]  /*5cb0*/  IMAD.HI.U32 R8, R3, R53, RZ ;  /* 0x0000003503087227 */ /* 0x000fc800078e00ff */
[----:B------:R-:W-:Y:S01]  /*5cc0*/  @!P2 IMAD.MOV R26, RZ, RZ, -R26 ;  /* 0x000000ffff1aa224 */ /* 0x000fe200078e0a1a */
[----:B------:R-:W-:Y:S01]  /*5cd0*/  ISETP.GT.U32.AND P2, PT, R2, R47, PT ;  /* 0x0000002f0200720c */ /* 0x000fe20003f44070 */
[----:B------:R-:W-:-:S04]  /*5ce0*/  IMAD.HI.U32 R11, R3, R55, RZ ;  /* 0x00000037030b7227 */ /* 0x000fc800078e00ff */
[----:B------:R-:W-:Y:S02]  /*5cf0*/  IMAD.MOV R13, RZ, RZ, -R4 ;  /* 0x000000ffff0d7224 */ /* 0x000fe400078e0a04 */
[----:B------:R-:W-:Y:S02]  /*5d00*/  IMAD.MOV R6, RZ, RZ, -R6 ;  /* 0x000000ffff067224 */ /* 0x000fe400078e0a06 */
[----:B------:R-:W-:Y:S02]  /*5d10*/  IMAD.MOV R4, RZ, RZ, -R8 ;  /* 0x000000ffff047224 */ /* 0x000fe400078e0a08 */
[----:B------:R-:W-:Y:S02]  /*5d20*/  IMAD.MOV R11, RZ, RZ, -R11 ;  /* 0x000000ffff0b7224 */ /* 0x000fe400078e0a0b */
[----:B------:R-:W-:Y:S02]  /*5d30*/  IMAD R8, R2, R6, R51 ;  /* 0x0000000602087224 */ /* 0x000fe400078e0233 */
[----:B------:R-:W-:Y:S01]  /*5d40*/  @!P6 IMAD.IADD R152, R152, 0x1, -R2 ;  /* 0x000000019898e824 */ /* 0x000fe200078e0a02 */
[C---:B------:R-:W-:Y:S01]  /*5d50*/  ISETP.GT.U32.AND P6, PT, R2.reuse, R49, PT ;  /* 0x000000310200720c */ /* 0x040fe20003fc4070 */
[----:B------:R-:W-:-:S02]  /*5d60*/  IMAD R6, R2, R4, R53 ;  /* 0x0000000402067224 */ /* 0x000fc400078e0235 */
[----:B------:R-:W-:Y:S02]  /*5d70*/  IMAD R4, R2, R11, R55 ;  /* 0x0000000b02047224 */ /* 0x000fe400078e0237 */
[--C-:B------:R-:W-:Y:S02]  /*5d80*/  @!P4 IMAD.IADD R14, R14, 0x1, -R2.reuse ;  /* 0x000000010e0ec824 */ /* 0x100fe400078e0a02 */
[----:B------:R-:W-:Y:S01]  /*5d90*/  @!P2 IMAD.IADD R47, R47, 0x1, -R2 ;  /* 0x000000012f2fa824 */ /* 0x000fe200078e0a02 */
[C---:B------:R-:W-:Y:S01]  /*5da0*/  ISETP.GT.U32.AND P4, PT, R2.reuse, R4, PT ;  /* 0x000000040200720c */ /* 0x040fe20003f84070 */
[----:B------:R-:W-:Y:S01]  /*5db0*/  IMAD.HI.U32 R11, R3, R142, RZ ;  /* 0x0000008e030b7227 */ /* 0x000fe200078e00ff */
[----:B------:R-:W-:-:S03]  /*5dc0*/  ISETP.GT.U32.AND P2, PT, R2, R15, PT ;  /* 0x0000000f0200720c */ /* 0x000fc60003f44070 */
[--C-:B------:R-:W-:Y:S01]  /*5dd0*/  @!P1 IMAD.IADD R18, R18, 0x1, -R2.reuse ;  /* 0x0000000112129824 */ /* 0x100fe200078e0a02 */
[C---:B------:R-:W-:Y:S01]  /*5de0*/  ISETP.GT.U32.AND P1, PT, R2.reuse, R47, PT ;  /* 0x0000002f0200720c */ /* 0x040fe20003f24070 */
[----:B------:R-:W-:Y:S02]  /*5df0*/  IMAD.MOV R11, RZ, RZ, -R11 ;  /* 0x000000ffff0b7224 */ /* 0x000fe400078e0a0b */
[----:B------:R-:W-:Y:S01]  /*5e00*/  @!P6 IMAD.IADD R49, R49, 0x1, -R2 ;  /* 0x000000013131e824 */ /* 0x000fe200078e0a02 */
[C---:B------:R-:W-:Y:S01]  /*5e10*/  ISETP.GT.U32.AND P6, PT, R2.reuse, R18, PT ;  /* 0x000000120200720c */ /* 0x040fe20003fc4070 */
[----:B------:R-:W-:Y:S02]  /*5e20*/  IMAD R142, R2, R11, R142 ;  /* 0x0000000b028e7224 */ /* 0x000fe400078e028e */
[----:B------:R-:W-:Y:S01]  /*5e30*/  @!P4 IMAD.IADD R4, R4, 0x1, -R2 ;  /* 0x000000010404c824 */ /* 0x000fe200078e0a02 */
[C---:B------:R-:W-:Y:S01]  /*5e40*/  ISETP.GT.U32.AND P0, PT, R2.reuse, R49, PT ;  /* 0x000000310200720c */ /* 0x040fe20003f04070 */
[C---:B------:R-:W-:Y:S01]  /*5e50*/  IMAD R10, R2.reuse, R13, R10 ;  /* 0x0000000d020a7224 */ /* 0x040fe200078e020a */
[C---:B------:R-:W-:Y:S01]  /*5e60*/  ISETP.GT.U32.AND P4, PT, R2.reuse, R142, PT ;  /* 0x0000008e0200720c */ /* 0x040fe20003f84070 */
[----:B------:R-:W-:Y:S01]  /*5e70*/  @!P2 IMAD.IADD R15, R15, 0x1, -R2 ;  /* 0x000000010f0fa824 */ /* 0x000fe200078e0a02 */
[----:B------:R-:W-:Y:S01]  /*5e80*/  ISETP.GT.U32.AND P2, PT, R2, R12, PT ;  /* 0x0000000c0200720c */ /* 0x000fe20003f44070 */
[----:B------:R-:W-:-:S04]  /*5e90*/  IMAD.HI.U32 R13, R3, R144, RZ ;  /* 0x00000090030d7227 */ /* 0x000fc800078e00ff */
[--C-:B------:R-:W-:Y:S01]  /*5ea0*/  @!P1 IMAD.IADD R47, R47, 0x1, -R2.reuse ;  /* 0x000000012f2f9824 */ /* 0x100fe200078e0a02 */
[----:B------:R-:W-:Y:S01]  /*5eb0*/  ISETP.GT.U32.AND P1, PT, R2, R10, PT ;  /* 0x0000000a0200720c */ /* 0x000fe20003f24070 */
[----:B------:R-:W-:Y:S02]  /*5ec0*/  IMAD.MOV R13, RZ, RZ, -R13 ;  /* 0x000000ffff0d7224 */ /* 0x000fe400078e0a0d */
[----:B------:R-:W-:Y:S01]  /*5ed0*/  @!P6 IMAD.IADD R18, R18, 0x1, -R2 ;  /* 0x000000011212e824 */ /* 0x000fe200078e0a02 */
[C---:B------:R-:W-:Y:S01]  /*5ee0*/  ISETP.GT.U32.AND P6, PT, R2.reuse, R8, PT ;  /* 0x000000080200720c */ /* 0x040fe20003fc4070 */
[C---:B------:R-:W-:Y:S02]  /*5ef0*/  IMAD R144, R2.reuse, R13, R144 ;  /* 0x0000000d02907224 */ /* 0x040fe400078e0290 */
[--C-:B------:R-:W-:Y:S01]  /*5f00*/  @!P0 IMAD.IADD R49, R49, 0x1, -R2.reuse ;  /* 0x0000000131318824 */ /* 0x100fe200078e0a02 */
[----:B------:R-:W-:Y:S01]  /*5f10*/  ISETP.GT.U32.AND P0, PT, R2, R6, PT ;  /* 0x000000060200720c */ /* 0x000fe20003f04070 */
[--C-:B------:R-:W-:Y:S01]  /*5f20*/  @!P4 IMAD.IADD R142, R142, 0x1, -R2.reuse ;  /* 0x000000018e8ec824 */ /* 0x100fe200078e0a02 */
[----:B------:R-:W-:Y:S01]  /*5f30*/  ISETP.GT.U32.AND P4, PT, R2, R144, PT ;  /* 0x000000900200720c */ /* 0x000fe20003f84070 */
[--C-:B------:R-:W-:Y:S01]  /*5f40*/  @!P2 IMAD.IADD R12, R12, 0x1, -R2.reuse ;  /* 0x000000010c0ca824 */ /* 0x100fe200078e0a02 */
[----:B------:R-:W-:Y:S01]  /*5f50*/  ISETP.GE.AND P2, PT, R16, RZ, PT ;  /* 0x000000ff1000720c */ /* 0x000fe20003f46270 */
[----:B------:R-:W-:Y:S01]  /*5f60*/  @!P1 IMAD.IADD R10, R10, 0x1, -R2 ;  /* 0x000000010a0a9824 */ /* 0x000fe200078e0a02 */
[----:B------:R-:W-:Y:S01]  /*5f70*/  ISETP.GE.AND P1, PT, R20, RZ, PT ;  /* 0x000000ff1400720c */ /* 0x000fe20003f26270 */
[----:B------:R-:W-:-:S04]  /*5f80*/  IMAD.HI.U32 R20, R3, R138, RZ ;  /* 0x0000008a03147227 */ /* 0x000fc800078e00ff */
[----:B------:R-:W-:Y:S02]  /*5f90*/  IMAD.MOV R51, RZ, RZ, -R20 ;  /* 0x000000ffff337224 */ /* 0x000fe400078e0a14 */
[--C-:B------:R-:W-:Y:S01]  /*5fa0*/  @!P6 IMAD.IADD R8, R8, 0x1, -R2.reuse ;  /* 0x000000010808e824 */ /* 0x100fe200078e0a02 */
[----:B------:R-:W-:Y:S01]  /*5fb0*/  ISETP.GE.AND P6, PT, R22, RZ, PT ;  /* 0x000000ff1600720c */ /* 0x000fe20003fc6270 */
[----:B------:R-:W-:Y:S02]  /*5fc0*/  IMAD.MOV.U32 R20, RZ, RZ, R47 ;  /* 0x000000ffff147224 */ /* 0x000fe400078e002f */
[----:B------:R-:W-:Y:S01]  /*5fd0*/  @!P0 IMAD.IADD R6, R6, 0x1, -R2 ;  /* 0x0000000106068824 */ /* 0x000fe200078e0a02 */
[----:B------:R-:W-:Y:S01]  /*5fe0*/  ISETP.GE.AND P0, PT, R45, RZ, PT ;  /* 0x000000ff2d00720c */ /* 0x000fe20003f06270 */
[----:B------:R-:W-:Y:S01]  /*5ff0*/  @!P3 IMAD.MOV R152, RZ, RZ, -R152 ;  /* 0x000000ffff98b224 */ /* 0x000fe200078e0a98 */
[----:B------:R-:W-:Y:S01]  /*6000*/  ISETP.GT.U32.AND P3, PT, R2, R12, PT ;  /* 0x0000000c0200720c */ /* 0x000fe20003f64070 */
[----:B------:R-:W-:Y:S01]  /*6010*/  @!P4 IMAD.IADD R144, R144, 0x1, -R2 ;  /* 0x000000019090c824 */ /* 0x000fe200078e0a02 */
[----:B------:R-:W-:Y:S01]  /*6020*/  ISETP.GT.U32.AND P4, PT, R2, R10, PT ;  /* 0x0000000a0200720c */ /* 0x000fe20003f84070 */
[----:B------:R-:W-:-:S04]  /*6030*/  IMAD.HI.U32 R11, R3, R148, RZ ;  /* 0x00000094030b7227 */ /* 0x000fc800078e00ff */
[----:B------:R-:W-:-:S04]  /*6040*/  IMAD.HI.U32 R13, R3, R146, RZ ;  /* 0x00000092030d7227 */ /* 0x000fc800078e00ff */
[----:B------:R-:W-:Y:S01]  /*6050*/  @!P2 IMAD.MOV R20, RZ, RZ, -R20 ;  /* 0x000000ffff14a224 */ /* 0x000fe200078e0a14 */
[----:B------:R-:W-:Y:S01]  /*6060*/  ISETP.GT.U32.AND P2, PT, R2, R8, PT ;  /* 0x000000080200720c */ /* 0x000fe20003f44070 */
[----:B------:R-:W-:-:S04]  /*6070*/  IMAD.HI.U32 R16, R3, R140, RZ ;  /* 0x0000008c03107227 */ /* 0x000fc800078e00ff */
[----:B------:R-:W-:Y:S02]  /*6080*/  IMAD.MOV R11, RZ, RZ, -R11 ;  /* 0x000000ffff0b7224 */ /* 0x000fe400078e0a0b */
[----:B------:R-:W-:Y:S02]  /*6090*/  IMAD.MOV R13, RZ, RZ, -R13 ;  /* 0x000000ffff0d7224 */ /* 0x000fe400078e0a0d */
[----:B------:R-:W-:Y:S02]  /*60a0*/  IMAD.MOV.U32 R22, RZ, RZ, R15 ;  /* 0x000000ffff167224 */ /* 0x000fe400078e000f */
[----:B------:R-:W-:Y:S02]  /*60b0*/  IMAD.MOV R45, RZ, RZ, -R16 ;  /* 0x000000ffff2d7224 */ /* 0x000fe400078e0a10 */
[C---:B------:R-:W-:Y:S02]  /*60c0*/  IMAD R148, R2.reuse, R11, R148 ;  /* 0x0000000b02947224 */ /* 0x040fe400078e0294 */
[----:B------:R-:W-:-:S02]  /*60d0*/  IMAD R146, R2, R13, R146 ;  /* 0x0000000d02927224 */ /* 0x000fc400078e0292 */
[----:B------:R-:W-:Y:S01]  /*60e0*/  @!P5 IMAD.MOV R22, RZ, RZ, -R22 ;  /* 0x000000ffff16d224 */ /* 0x000fe200078e0a16 */
[C---:B------:R-:W-:Y:S01]  /*60f0*/  ISETP.GT.U32.AND P5, PT, R2.reuse, R4, PT ;  /* 0x000000040200720c */ /* 0x040fe20003fa4070 */
[----:B------:R-:W-:Y:S02]  /*6100*/  IMAD.MOV.U32 R16, RZ, RZ, R49 ;  /* 0x000000ffff107224 */ /* 0x000fe400078e0031 */
[----:B------:R-:W-:Y:S01]  /*6110*/  @!P1 IMAD.MOV R18, RZ, RZ, -R18 ;  /* 0x000000ffff129224 */ /* 0x000fe200078e0a12 */
[----:B------:R-:W-:Y:S01]  /*6120*/  ISETP.GT.U32.AND P1, PT, R2, R6, PT ;  /* 0x000000060200720c */ /* 0x000fe20003f24070 */
[----:B------:R-:W-:-:S04]  /*6130*/  IMAD.HI.U32 R3, R3, R136, RZ ;  /* 0x0000008803037227 */ /* 0x000fc800078e00ff */
[C---:B------:R-:W-:Y:S02]  /*6140*/  IMAD R140, R2.reuse, R45, R140 ;  /* 0x0000002d028c7224 */ /* 0x040fe400078e028c */
[----:B------:R-:W-:Y:S01]  /*6150*/  @!P0 IMAD.MOV R14, RZ, RZ, -R14 ;  /* 0x000000ffff0e8224 */ /* 0x000fe200078e0a0e */
[----:B------:R-:W-:Y:S01]  /*6160*/  ISETP.GT.U32.AND P0, PT, R2, R142, PT ;  /* 0x0000008e0200720c */ /* 0x000fe20003f04070 */
[----:B------:R-:W-:Y:S01]  /*6170*/  @!P3 IMAD.IADD R12, R12, 0x1, -R2 ;  /* 0x000000010c0cb824 */ /* 0x000fe200078e0a02 */
[C---:B------:R-:W-:Y:S01]  /*6180*/  ISETP.GT.U32.AND P3, PT, R2.reuse, R148, PT ;  /* 0x000000940200720c */ /* 0x040fe20003f64070 */
[----:B------:R-:W-:Y:S01]  /*6190*/  @!P6 IMAD.MOV R16, RZ, RZ, -R16 ;  /* 0x000000ffff10e224 */ /* 0x000fe200078e0a10 */
[----:B------:R-:W-:Y:S01]  /*61a0*/  ISETP.GT.U32.AND P6, PT, R2, R144, PT ;  /* 0x000000900200720c */ /* 0x000fe20003fc4070 */
[----:B------:R-:W-:Y:S01]  /*61b0*/  @!P4 IMAD.IADD R10, R10, 0x1, -R2 ;  /* 0x000000010a0ac824 */ /* 0x000fe200078e0a02 */
[----:B------:R-:W-:Y:S01]  /*61c0*/  ISETP.GT.U32.AND P4, PT, R2, R146, PT ;  /* 0x000000920200720c */ /* 0x000fe20003f84070 */
[----:B------:R-:W-:-:S02]  /*61d0*/  IMAD.MOV R3, RZ, RZ, -R3 ;  /* 0x000000ffff037224 */ /* 0x000fc400078e0a03 */
[----:B------:R-:W-:Y:S01]  /*61e0*/  @!P2 IMAD.IADD R8, R8, 0x1, -R2 ;  /* 0x000000010808a824 */ /* 0x000fe200078e0a02 */
[C---:B------:R-:W-:Y:S01]  /*61f0*/  ISETP.GT.U32.AND P2, PT, R2.reuse, R140, PT ;  /* 0x0000008c0200720c */ /* 0x040fe20003f44070 */
[C---:B------:R-:W-:Y:S02]  /*6200*/  IMAD R138, R2.reuse, R51, R138 ;  /* 0x00000033028a7224 */ /* 0x040fe400078e028a */
[----:B------:R-:W-:Y:S01]  /*6210*/  IMAD R136, R2, R3, R136 ;  /* 0x0000000302887224 */ /* 0x000fe200078e0288 */
[----:B------:R-:W-:Y:S01]  /*6220*/  SHF.R.S32.HI R3, RZ, 0x1f, R21 ;  /* 0x0000001fff037819 */ /* 0x000fe20000011415 */
[--C-:B------:R-:W-:Y:S01]  /*6230*/  @!P1 IMAD.IADD R6, R6, 0x1, -R2.reuse ;  /* 0x0000000106069824 */ /* 0x100fe200078e0a02 */
[----:B------:R-:W-:Y:S01]  /*6240*/  ISETP.GT.U32.AND P1, PT, R2, R138, PT ;  /* 0x0000008a0200720c */ /* 0x000fe20003f24070 */
[--C-:B------:R-:W-:Y:S01]  /*6250*/  @!P5 IMAD.IADD R4, R4, 0x1, -R2.reuse ;  /* 0x000000010404d824 */ /* 0x100fe200078e0a02 */
[----:B------:R-:W-:Y:S01]  /*6260*/  ISETP.GT.U32.AND P5, PT, R2, R136, PT ;  /* 0x000000880200720c */ /* 0x000fe20003fa4070 */
[--C-:B------:R-:W-:Y:S01]  /*6270*/  @!P0 IMAD.IADD R142, R142, 0x1, -R2.reuse ;  /* 0x000000018e8e8824 */ /* 0x100fe200078e0a02 */
[----:B------:R-:W-:Y:S01]  /*6280*/  ISETP.GE.AND P0, PT, R35, RZ, PT ;  /* 0x000000ff2300720c */ /* 0x000fe20003f06270 */
        /* <DEDUP_REMOVED lines=10> */
[----:B------:R-:W-:Y:S01]  /*6330*/  @!P5 IMAD.IADD R136, R136, 0x1, -R2 ;  /* 0x000000018888d824 */ /* 0x000fe200078e0a02 */
[C---:B------:R-:W-:Y:S01]  /*6340*/  ISETP.GT.U32.AND P5, PT, R2.reuse, R146, PT ;  /* 0x000000920200720c */ /* 0x040fe20003fa4070 */
[----:B------:R-:W-:Y:S01]  /*6350*/  @!P0 IMAD.MOV R12, RZ, RZ, -R12 ;  /* 0x000000ffff0c8224 */ /* 0x000fe200078e0a0c */
[C---:B------:R-:W-:Y:S01]  /*6360*/  ISETP.GT.U32.AND P0, PT, R2.reuse, R148, PT ;  /* 0x000000940200720c */ /* 0x040fe20003f04070 */
[----:B------:R-:W-:Y:S01]  /*6370*/  @!P3 IMAD.MOV R8, RZ, RZ, -R8 ;  /* 0x000000ffff08b224 */ /* 0x000fe200078e0a08 */
[C---:B------:R-:W-:Y:S01]  /*6380*/  ISETP.GT.U32.AND P3, PT, R2.reuse, R140, PT ;  /* 0x0000008c0200720c */ /* 0x040fe20003f64070 */
[----:B------:R-:W-:Y:S01]  /*6390*/  @!P6 IMAD.MOV R10, RZ, RZ, -R10 ;  /* 0x000000ffff0ae224 */ /* 0x000fe200078e0a0a */
[C---:B------:R-:W-:Y:S01]  /*63a0*/  ISETP.GT.U32.AND P6, PT, R2.reuse, R136, PT ;  /* 0x000000880200720c */ /* 0x040fe20003fc4070 */
[----:B------:R-:W-:Y:S01]  /*63b0*/  @!P4 IMAD.MOV R6, RZ, RZ, -R6 ;  /* 0x000000ffff06c224 */ /* 0x000fe200078e0a06 */
[----:B------:R-:W-:Y:S01]  /*63c0*/  ISETP.GT.U32.AND P4, PT, R2, R138, PT ;  /* 0x0000008a0200720c */ /* 0x000fe20003f84070 */
[----:B------:R-:W-:Y:S01]  /*63d0*/  @!P2 IMAD.MOV R4, RZ, RZ, -R4 ;  /* 0x000000ffff04a224 */ /* 0x000fe200078e0a04 */
[----:B------:R-:W-:Y:S01]  /*63e0*/  ISETP.GE.AND P2, PT, R17, RZ, PT ;  /* 0x000000ff1100720c */ /* 0x000fe20003f46270 */
[----:B------:R-:W-:Y:S01]  /*63f0*/  @!P1 IMAD.MOV R142, RZ, RZ, -R142 ;  /* 0x000000ffff8e9224 */ /* 0x000fe200078e0a8e */
        /* <DEDUP_REMOVED lines=8> */
[----:B------:R-:W-:Y:S01]  /*6480*/  LEA.HI R21, R3, R21, RZ, 0x7 ;  /* 0x0000001503157211 */ /* 0x000fe200078f38ff */
[----:B------:R-:W-:Y:S01]  /*6490*/  @!P4 IMAD.IADD R138, R138, 0x1, -R2 ;  /* 0x000000018a8ac824 */ /* 0x000fe200078e0a02 */
[----:B------:R-:W-:Y:S01]  /*64a0*/  ISETP.GE.AND P4, PT, R31, RZ, PT ;  /* 0x000000ff1f00720c */ /* 0x000fe20003f86270 */
[----:B------:R-:W-:Y:S01]  /*64b0*/  IMAD R2, R231, UR9, RZ ;  /* 0x00000009e7027c24 */ /* 0x000fe2000f8e02ff */
[----:B------:R-:W-:Y:S01]  /*64c0*/  SHF.R.S32.HI R21, RZ, 0x7, R21 ;  /* 0x00000007ff157819 */ /* 0x000fe20000011415 */
[----:B------:R-:W-:Y:S01]  /*64d0*/  @!P2 IMAD.MOV R144, RZ, RZ, -R144 ;  /* 0x000000ffff90a224 */ /* 0x000fe200078e0a90 */
[----:B------:R-:W-:Y:S01]  /*64e0*/  ISETP.NE.AND P2, PT, R19, RZ, PT ;  /* 0x000000ff1300720c */ /* 0x000fe20003f45270 */
[----:B------:R-:W-:Y:S01]  /*64f0*/  @!P1 IMAD.MOV R148, RZ, RZ, -R148 ;  /* 0x000000ffff949224 */ /* 0x000fe200078e0a94 */
[----:B------:R-:W-:Y:S01]  /*6500*/  LOP3.LUT R19, RZ, R19, RZ, 0x33, !PT ;  /* 0x00000013ff137212 */ /* 0x000fe200078e33ff */
[----:B------:R-:W-:Y:S01]  /*6510*/  @!P0 IMAD.MOV R146, RZ, RZ, -R146 ;  /* 0x000000ffff928224 */ /* 0x000fe200078e0a92 */
[C---:B------:R-:W-:Y:S01]  /*6520*/  IADD3 R3, P6, R2.reuse, UR4, RZ ;  /* 0x0000000402037c10 */ /* 0x040fe2000ffde0ff */
[----:B------:R-:W-:Y:S01]  /*6530*/  @!P5 IMAD.MOV R140, RZ, RZ, -R140 ;  /* 0x000000ffff8cd224 */ /* 0x000fe200078e0a8c */
[C---:B------:R-:W-:Y:S01]  /*6540*/  SEL R134, R19.reuse, R134, !P2 ;  /* 0x0000008613867207 */ /* 0x040fe20005000000 */
[----:B------:R-:W-:Y:S01]  /*6550*/  @!P3 IMAD.MOV R138, RZ, RZ, -R138 ;  /* 0x000000ffff8ab224 */ /* 0x000fe200078e0a8a */
[C---:B------:R-:W-:Y:S01]  /*6560*/  SEL R133, R19.reuse, R42, !P2 ;  /* 0x0000002a13857207 */ /* 0x040fe20005000000 */
[----:B------:R-:W-:Y:S01]  /*6570*/  @!P4 IMAD.MOV R136, RZ, RZ, -R136 ;  /* 0x000000ffff88c224 */ /* 0x000fe200078e0a88 */
[C---:B------:R-:W-:Y:S01]  /*6580*/  SEL R132, R19.reuse, R132, !P2 ;  /* 0x0000008413847207 */ /* 0x040fe20005000000 */
[----:B------:R-:W-:Y:S01]  /*6590*/  ULDC UR4, c[0x0][0x234] ;  /* 0x00008d0000047ab9 */ /* 0x000fe20000000800 */
[----:B------:R-:W-:Y:S01]  /*65a0*/  LEA.HI.X.SX32 R2, R2, UR5, 0x1, P6 ;  /* 0x0000000502027c11 */ /* 0x000fe2000b0f0eff */
[----:B------:R-:W-:Y:S01]  /*65b0*/  ULDC UR5, c[0x0][0x240] ;  /* 0x0000900000057ab9 */ /* 0x000fe20000000800 */
[C---:B------:R-:W-:Y:S01]  /*65c0*/  SEL R131, R19.reuse, R44, !P2 ;  /* 0x0000002c13837207 */ /* 0x040fe20005000000 */
[----:B------:R-:W-:Y:S01]  /*65d0*/  IMAD R134, R134, UR5, RZ ;  /* 0x0000000586867c24 */ /* 0x000fe2000f8e02ff */
[----:B------:R-:W-:Y:S01]  /*65e0*/  SEL R130, R19, R130, !P2 ;  /* 0x0000008213827207 */ /* 0x000fe20005000000 */
[----:B------:R-:W-:Y:S01]  /*65f0*/  IMAD R133, R133, UR5, RZ ;  /* 0x0000000585857c24 */ /* 0x000fe2000f8e02ff */
        /* <DEDUP_REMOVED lines=46> */
[C---:B------:R-:W-:Y:S01]  /*68e0*/  SEL R128, R19.reuse, R128, !P2 ;  /* 0x0000008013807207 */ /* 0x040fe20005000000 */
        /* <DEDUP_REMOVED lines=197> */
[-C--:B------:R-:W-:Y:S01]  /*7540*/  IADD3 R154, P4, R134, R3.reuse, RZ ;  /* 0x00000003869a7210 */ /* 0x080fe20007f9e0ff */
[----:B------:R-:W-:Y:S01]  /*7550*/  IMAD R13, R13, UR5, RZ ;  /* 0x000000050d0d7c24 */ /* 0x000fe2000f8e02ff */
[----:B------:R-:W-:Y:S01]  /*7560*/  SEL R19, R19, R136, !P2 ;  /* 0x0000008813137207 */ /* 0x000fe20005000000 */
[----:B------:R-:W-:Y:S01]  /*7570*/  IMAD R15, R15, UR5, RZ ;  /* 0x000000050f0f7c24 */ /* 0x000fe2000f8e02ff */
[-C--:B------:R-:W-:Y:S01]  /*7580*/  IADD3 R153, P3, R133, R3.reuse, RZ ;  /* 0x0000000385997210 */ /* 0x080fe20007f7e0ff */
[----:B------:R0:W-:Y:S01]  /*7590*/  STL [R1+0x834], R154 ;  /* 0x0008349a01007387 */ /* 0x0001e20000100800 */
[-C--:B------:R-:W-:Y:S01]  /*75a0*/  IADD3 R152, P2, R132, R3.reuse, RZ ;  /* 0x0000000384987210 */ /* 0x080fe20007f5e0ff */
[----:B------:R-:W-:Y:S01]  /*75b0*/  IMAD R17, R17, UR5, RZ ;  /* 0x0000000511117c24 */ /* 0x000fe2000f8e02ff */
[----:B------:R-:W-:Y:S01]  /*75c0*/  USHF.L.U32 UR9, UR9, 0x7, URZ ;  /* 0x0000000709097899 */ /* 0x000fe2000800063f */
[----:B------:R1:W-:Y:S01]  /*75d0*/  STL [R1+0x40], R153 ;  /* 0x0000409901007387 */ /* 0x0003e20000100800 */
[----:B------:R-:W-:Y:S01]  /*75e0*/  IMAD R19, R19, UR5, RZ ;  /* 0x0000000513137c24 */ /* 0x000fe2000f8e02ff */
[----:B------:R-:W-:Y:S01]  /*75f0*/  UMOV UR5, URZ ;  /* 0x0000003f00057c82 */ /* 0x000fe20008000000 */
[----:B------:R-:W-:Y:S01]  /*7600*/  IMAD R5, R5, UR4, RZ ;  /* 0x0000000405057c24 */ /* 0x000fe2000f8e02ff */
[----:B------:R2:W-:Y:S01]  /*7610*/  STL [R1+0x48], R152 ;  /* 0x0000489801007387 */ /* 0x0005e20000100800 */
[----:B------:R-:W-:Y:S01]  /*7620*/  UMOV UR4, URZ ;  /* 0x0000003f00047c82 */ /* 0x000fe20008000000 */
[----:B0-----:R-:W-:-:S02]  /*7630*/  IADD3 R154, P1, R131, R3, RZ ;  /* 0x00000003839a7210 */ /* 0x001fc40007f3e0ff */
[----:B------:R-:W-:Y:S02]  /*7640*/  CS2R R136, SRZ ;  /* 0x0000000000887805 */ /* 0x000fe4000001ff00 */
[----:B------:R-:W-:Y:S02]  /*7650*/  CS2R R138, SRZ ;  /* 0x00000000008a7805 */ /* 0x000fe4000001ff00 */
[----:B------:R-:W-:Y:S02]  /*7660*/  CS2R R140, SRZ ;  /* 0x00000000008c7805 */ /* 0x000fe4000001ff00 */
[----:B-1----:R-:W-:Y:S01]  /*7670*/  IADD3 R153, P0, R130, R3, RZ ;  /* 0x0000000382997210 */ /* 0x002fe20007f1e0ff */
[----:B------:R0:W-:Y:S01]  /*7680*/  STL [R1+0x50], R154 ;  /* 0x0000509a01007387 */ /* 0x0001e20000100800 */
[----:B------:R-:W-:Y:S02]  /*7690*/  CS2R R142, SRZ ;  /* 0x00000000008e7805 */ /* 0x000fe4000001ff00 */
[----:B------:R-:W-:-:S02]  /*76a0*/  CS2R R144, SRZ ;  /* 0x0000000000907805 */ /* 0x000fc4000001ff00 */
[-C--:B--2---:R-:W-:Y:S01]  /*76b0*/  IADD3 R152, P6, R129, R3.reuse, RZ ;  /* 0x0000000381987210 */ /* 0x084fe20007fde0ff */
[----:B------:R1:W-:Y:S01]  /*76c0*/  STL [R1+0x58], R153 ;  /* 0x0000589901007387 */ /* 0x0003e20000100800 */
[----:B------:R-:W-:Y:S02]  /*76d0*/  CS2R R146, SRZ ;  /* 0x0000000000927805 */ /* 0x000fe4000001ff00 */
[----:B------:R-:W-:Y:S02]  /*76e0*/  CS2R R148, SRZ ;  /* 0x0000000000947805 */ /* 0x000fe4000001ff00 */
[----:B------:R-:W-:Y:S01]  /*76f0*/  CS2R R150, SRZ ;  /* 0x0000000000967805 */ /* 0x000fe2000001ff00 */
[----:B------:R2:W-:Y:S01]  /*7700*/  STL [R1+0x60], R152 ;  /* 0x0000609801007387 */ /* 0x0005e20000100800 */
[----:B------:R-:W-:Y:S01]  /*7710*/  USHF.R.S32.HI UR42, URZ, 0x1f, UR9 ;  /* 0x0000001f3f2a7899 */ /* 0x000fe20008011409 */
[----:B0-----:R-:W-:Y:S02]  /*7720*/  IADD3 R154, P5, R128, R3, RZ ;  /* 0x00000003809a7210 */ /* 0x001fe40007fbe0ff */
[----:B-1----:R-:W-:-:S03]  /*7730*/  LEA.HI.X.SX32 R153, R134, R2, 0x1, P4 ;  /* 0x0000000286997211 */ /* 0x002fc600020f0eff */
[----:B------:R0:W-:Y:S01]  /*7740*/  STL [R1+0x68], R154 ;  /* 0x0000689a01007387 */ /* 0x0001e20000100800 */
[----:B------:R-:W-:Y:S02]  /*7750*/  CS2R R134, SRZ ;  /* 0x0000000000867805 */ /* 0x000fe4000001ff00 */
[-C--:B--2---:R-:W-:Y:S01]  /*7760*/  IADD3 R152, P4, R127, R3.reuse, RZ ;  /* 0x000000037f987210 */ /* 0x084fe20007f9e0ff */
[----:B------:R1:W-:Y:S04]  /*7770*/  STL [R1+0x830], R153 ;  /* 0x0008309901007387 */ /* 0x0003e80000100800 */
[----:B------:R2:W-:Y:S01]  /*7780*/  STL [R1+0x70], R152 ;  /* 0x0000709801007387 */ /* 0x0005e20000100800 */
[----:B0-----:R-:W-:Y:S02]  /*7790*/  LEA.HI.X.SX32 R154, R133, R2, 0x1, P3 ;  /* 0x00000002859a7211 */ /* 0x001fe400018f0eff */
[----:B-1----:R-:W-:-:S03]  /*77a0*/  IADD3 R153, P3, R126, R3, RZ ;  /* 0x000000037e997210 */ /* 0x002fc60007f7e0ff */
[----:B------:R0:W-:Y:S01]  /*77b0*/  STL [R1+0x3c], R154 ;  /* 0x00003c9a01007387 */ /* 0x0001e20000100800 */
[----:B--2---:R-:W-:-:S03]  /*77c0*/  LEA.HI.X.SX32 R152, R132, R2, 0x1, P2 ;  /* 0x0000000284987211 */ /* 0x004fc600010f0eff */
[----:B------:R1:W-:Y:S01]  /*77d0*/  STL [R1+0x78], R153 ;  /* 0x0000789901007387 */ /* 0x0003e20000100800 */
[----:B------:R-:W-:-:S03]  /*77e0*/  CS2R R132, SRZ ;  /* 0x0000000000847805 */ /* 0x000fc6000001ff00 */
[----:B------:R2:W-:Y:S01]  /*77f0*/  STL [R1+0x44], R152 ;  /* 0x0000449801007387 */ /* 0x0005e20000100800 */
[----:B0-----:R-:W-:Y:S02]  /*7800*/  IADD3 R154, P2, R125, R3, RZ ;  /* 0x000000037d9a7210 */ /* 0x001fe40007f5e0ff */
[----:B-1----:R-:W-:-:S03]  /*7810*/  LEA.HI.X.SX32 R153, R131, R2, 0x1, P1 ;  /* 0x0000000283997211 */ /* 0x002fc600008f0eff */
[----:B------:R0:W-:Y:S01]  /*7820*/  STL [R1+0x80], R154 ;  /* 0x0000809a01007387 */ /* 0x0001e20000100800 */
[----:B--2---:R-:W-:-:S03]  /*7830*/  IADD3 R152, P1, R124, R3, RZ ;  /* 0x000000037c987210 */ /* 0x004fc60007f3e0ff */
[----:B------:R1:W-:Y:S04]  /*7840*/  STL [R1+0x4c], R153 ;  /* 0x00004c9901007387 */ /* 0x0003e80000100800 */
[----:B------:R2:W-:Y:S01]  /*7850*/  STL [R1+0x88], R152 ;  /* 0x0000889801007387 */ /* 0x0005e20000100800 */
[-C--:B0-----:R-:W-:Y:S02]  /*7860*/  LEA.HI.X.SX32 R154, R130, R2.reuse, 0x1, P0 ;  /* 0x00000002829a7211 */ /* 0x081fe400000f0eff */
[----:B------:R-:W-:Y:S02]  /*7870*/  CS2R R130, SRZ ;  /* 0x0000000000827805 */ /* 0x000fe4000001ff00 */
[----:B-1----:R-:W-:Y:S01]  /*7880*/  IADD3 R153, P0, R123, R3, RZ ;  /* 0x000000037b997210 */ /* 0x002fe20007f1e0ff */
[----:B------:R0:W-:Y:S01]  /*7890*/  STL [R1+0x54], R154 ;  /* 0x0000549a01007387 */ /* 0x0001e20000100800 */
[----:B--2---:R-:W-:-:S03]  /*78a0*/  LEA.HI.X.SX32 R152, R129, R2, 0x1, P6 ;  /* 0x0000000281987211 */ /* 0x004fc600030f0eff */
[----:B------:R1:W-:Y:S04]  /*78b0*/  STL [R1+0x90], R153 ;  /* 0x0000909901007387 */ /* 0x0003e80000100800 */
[----:B------:R2:W-:Y:S01]  /*78c0*/  STL [R1+0x5c], R152 ;  /* 0x00005c9801007387 */ /* 0x0005e20000100800 */
        /* <DEDUP_REMOVED lines=192> */
[----:B--2---:R-:W-:-:S03]  /*84d0*/  IADD3 R152, P5, R79, R3, RZ ;  /* 0x000000034f987210 */ /* 0x004fc60007fbe0ff */
[----:B------:R1:W-:Y:S04]  /*84e0*/  STL [R1+0x1b4], R153 ;  /* 0x0001b49901007387 */ /* 0x0003e80000100800 */
[----:B------:R2:W-:Y:S01]  /*84f0*/  STL [R1+0x1f0], R152 ;  /* 0x0001f09801007387 */ /* 0x0005e20000100800 */
[----:B0-----:R-:W-:Y:S02]  /*8500*/  LEA.HI.X.SX32 R154, R85, R2, 0x1, P4 ;  /* 0x00000002559a7211 */ /* 0x001fe400020f0eff */
[----:B-1----:R-:W-:-:S03]  /*8510*/  IADD3 R153, P4, R78, R3, RZ ;  /* 0x000000034e997210 */ /* 0x002fc60007f9e0ff */
        /* <DEDUP_REMOVED lines=236> */
[-C--:B------:R-:W-:Y:S02]  /*93e0*/  LEA.HI.X.SX32 R22, R22, R2.reuse, 0x1, P5 ;  /* 0x0000000216167211 */ /* 0x080fe400028f0eff */
[----:B--2---:R-:W-:Y:S01]  /*93f0*/  IADD3 R152, P4, R20, R3, RZ ;  /* 0x0000000314987210 */ /* 0x004fe20007f9e0ff */
[----:B------:R1:W-:Y:S04]  /*9400*/  STL [R1+0x37c], R153 ;  /* 0x00037c9901007387 */ /* 0x0003e80000100800 */
[----:B------:R2:W-:Y:S01]  /*9410*/  STL [R1+0x3b8], R152 ;  /* 0x0003b89801007387 */ /* 0x0005e20000100800 */
[----:B0-----:R-:W-:Y:S02]  /*9420*/  LEA.HI.X.SX32 R154, R28, R2, 0x1, P3 ;  /* 0x000000021c9a7211 */ /* 0x001fe400018f0eff */
[----:B------:R-:W-:-:S02]  /*9430*/  CS2R R28, SRZ ;  /* 0x00000000001c7805 */ /* 0x000fc4000001ff00 */
        /* <DEDUP_REMOVED lines=8> */
[-C--:B------:R-:W-:Y:S02]  /*94c0*/  LEA.HI.X.SX32 R16, R16, R2.reuse, 0x1, P2 ;  /* 0x0000000210107211 */ /* 0x080fe400010f0eff */
[----:B------:R-:W-:Y:S02]  /*94d0*/  CS2R R26, SRZ ;  /* 0x00000000001a7805 */ /* 0x000fe4000001ff00 */
[----:B--2---:R-:W-:Y:S01]  /*94e0*/  IADD3 R152, P1, R14, R3, RZ ;  /* 0x000000030e987210 */ /* 0x004fe20007f3e0ff */
[----:B------:R1:W-:Y:S04]  /*94f0*/  STL [R1+0x394], R153 ;  /* 0x0003949901007387 */ /* 0x0003e80000100800 */
[----:B------:R2:W-:Y:S01]  /*9500*/  STL [R1+0x3d0], R152 ;  /* 0x0003d09801007387 */ /* 0x0005e20000100800 */
[----:B0-----:R-:W-:-:S02]  /*9510*/  LEA.HI.X.SX32 R154, R25, R2, 0x1, P0 ;  /* 0x00000002199a7211 */ /* 0x001fc400000f0eff */
[----:B-1----:R-:W-:-:S03]  /*9520*/  IADD3 R153, P0, R12, R3, RZ ;  /* 0x000000030c997210 */ /* 0x002fc60007f1e0ff */
[----:B------:R-:W-:Y:S01]  /*9530*/  STL [R1+0x39c], R154 ;  /* 0x00039c9a01007387 */ /* 0x000fe20000100800 */
[----:B--2---:R-:W-:-:S03]  /*9540*/  LEA.HI.X.SX32 R152, R23, R2, 0x1, P6 ;  /* 0x0000000217987211 */ /* 0x004fc600030f0eff */
[----:B------:R-:W-:Y:S01]  /*9550*/  STL [R1+0x3d8], R153 ;  /* 0x0003d89901007387 */ /* 0x000fe20000100800 */
[----:B------:R-:W-:-:S03]  /*9560*/  IADD3 R23, P6, R10, R3, RZ ;  /* 0x000000030a177210 */ /* 0x000fc60007fde0ff */
[----:B------:R0:W-:Y:S01]  /*9570*/  STL [R1+0x3a4], R152 ;  /* 0x0003a49801007387 */ /* 0x0001e20000100800 */
[----:B------:R-:W-:-:S03]  /*9580*/  LEA.HI.X.SX32 R10, R10, R2, 0x1, P6 ;  /* 0x000000020a0a7211 */ /* 0x000fc600030f0eff */
[----:B------:R1:W-:Y:S04]  /*9590*/  STL [R1+0x3e0], R23 ;  /* 0x0003e01701007387 */ /* 0x0003e80000100800 */
[----:B------:R2:W-:Y:S01]  /*95a0*/  STL [R1+0x3ac], R22 ;  /* 0x0003ac1601007387 */ /* 0x0005e20000100800 */
[----:B0-----:R-:W-:Y:S02]  /*95b0*/  IADD3 R152, P5, R8, R3, RZ ;  /* 0x0000000308987210 */ /* 0x001fe40007fbe0ff */
[----:B-1----:R-:W-:-:S03]  /*95c0*/  LEA.HI.X.SX32 R23, R20, R2, 0x1, P4 ;  /* 0x0000000214177211 */ /* 0x002fc600020f0eff */
[----:B------:R-:W-:Y:S01]  /*95d0*/  STL [R1+0x3e8], R152 ;  /* 0x0003e89801007387 */ /* 0x000fe20000100800 */
[----:B------:R-:W-:Y:S02]  /*95e0*/  LEA.HI.X.SX32 R20, R18, R2, 0x1, P3 ;  /* 0x0000000212147211 */ /* 0x000fe400018f0eff */
[-C--:B--2---:R-:W-:Y:S01]  /*95f0*/  IADD3 R22, P4, R6, R3.reuse, RZ ;  /* 0x0000000306167210 */ /* 0x084fe20007f9e0ff */
[----:B------:R-:W-:Y:S01]  /*9600*/  STL [R1+0x3b4], R23 ;  /* 0x0003b41701007387 */ /* 0x000fe20000100800 */
[----:B------:R-:W-:-:S03]  /*9610*/  IADD3 R18, P3, R4, R3, RZ ;  /* 0x0000000304127210 */ /* 0x000fc60007f7e0ff */
[----:B------:R-:W-:Y:S01]  /*9620*/  STL [R1+0x3f4], R22 ;  /* 0x0003f41601007387 */ /* 0x000fe20000100800 */
[----:B------:R-:W-:-:S03]  /*9630*/  LEA.HI.X.SX32 R4, R4, R2, 0x1, P3 ;  /* 0x0000000204047211 */ /* 0x000fc600018f0eff */
[----:B------:R0:W-:Y:S04]  /*9640*/  STL [R1+0x3bc], R20 ;  /* 0x0003bc1401007387 */ /* 0x0001e80000100800 */
        /* <DEDUP_REMOVED lines=9> */
[----:B------:R-:W-:Y:S04]  /*96e0*/  STL [R1+0x40c], R16 ;  /* 0x00040c1001007387 */ /* 0x000fe80000100800 */
[----:B------:R0:W-:Y:S04]  /*96f0*/  STL [R1+0x3d4], R14 ;  /* 0x0003d40e01007387 */ /* 0x0001e80000100800 */
[----:B------:R1:W-:Y:S04]  /*9700*/  STL [R1+0x414], R12 ;  /* 0x0004140c01007387 */ /* 0x0003e80000100800 */
[----:B------:R2:W-:Y:S01]  /*9710*/  STL [R1+0x3dc], R10 ;  /* 0x0003dc0a01007387 */ /* 0x0005e20000100800 */
[----:B0-----:R-:W-:-:S02]  /*9720*/  IADD3 R14, P6, R13, R3, RZ ;  /* 0x000000030d0e7210 */ /* 0x001fc40007fde0ff */
[----:B-1----:R-:W-:-:S03]  /*9730*/  LEA.HI.X.SX32 R12, R8, R2, 0x1, P5 ;  /* 0x00000002080c7211 */ /* 0x002fc600028f0eff */
[----:B------:R-:W-:Y:S01]  /*9740*/  STL [R1+0x41c], R14 ;  /* 0x00041c0e01007387 */ /* 0x000fe20000100800 */
[-C--:B------:R-:W-:Y:S02]  /*9750*/  LEA.HI.X.SX32 R8, R6, R2.reuse, 0x1, P4 ;  /* 0x0000000206087211 */ /* 0x080fe400020f0eff */
[-C--:B--2---:R-:W-:Y:S01]  /*9760*/  IADD3 R10, P5, R15, R3.reuse, RZ ;  /* 0x000000030f0a7210 */ /* 0x084fe20007fbe0ff */
[----:B------:R-:W-:Y:S01]  /*9770*/  STL [R1+0x3e4], R12 ;  /* 0x0003e40c01007387 */ /* 0x000fe20000100800 */
[-C--:B------:R-:W-:Y:S02]  /*9780*/  IADD3 R6, P4, R17, R3.reuse, RZ ;  /* 0x0000000311067210 */ /* 0x080fe40007f9e0ff */
[----:B------:R-:W-:Y:S01]  /*9790*/  IADD3 R3, P3, R19, R3, RZ ;  /* 0x0000000313037210 */ /* 0x000fe20007f7e0ff */
[----:B------:R-:W-:Y:S04]  /*97a0*/  STL [R1+0x820], R10 ;  /* 0x0008200a01007387 */ /* 0x000fe80000100800 */
[----:B------:R-:W-:Y:S04]  /*97b0*/  STL [R1+0x3f0], R8 ;  /* 0x0003f00801007387 */ /* 0x000fe80000100800 */
[----:B------:R0:W-:Y:S04]  /*97c0*/  STL [R1+0x828], R6 ;  /* 0x0008280601007387 */ /* 0x0001e80000100800 */
[----:B------:R1:W-:Y:S04]  /*97d0*/  STL [R1+0x3f8], R4 ;  /* 0x0003f80401007387 */ /* 0x0003e80000100800 */
[----:B------:R2:W-:Y:S01]  /*97e0*/  STL [R1+0x82c], R3 ;  /* 0x00082c0301007387 */ /* 0x0005e20000100800 */
[----:B0-----:R-:W-:-:S02]  /*97f0*/  LEA.HI.X.SX32 R6, R7, R2, 0x1, P2 ;  /* 0x0000000207067211 */ /* 0x001fc400010f0eff */
[-C--:B------:R-:W-:Y:S02]  /*9800*/  LEA.HI.X.SX32 R7, R13, R2.reuse, 0x1, P6 ;  /* 0x000000020d077211 */ /* 0x080fe400030f0eff */
[----:B-1----:R-:W-:Y:S01]  /*9810*/  IADD3 R4, P2, R5, UR6, RZ ;  /* 0x0000000605047c10 */ /* 0x002fe2000ff5e0ff */
[----:B------:R0:W-:Y:S01]  /*9820*/  STL [R1+0x400], R6 ;  /* 0x0004000601007387 */ /* 0x0001e20000100800 */
[----:B------:R-:W-:Y:S01]  /*9830*/  UIADD3 UR6, UR8, 0x4000, URZ ;  /* 0x0000400008067890 */ /* 0x000fe2000fffe03f */
[----:B--2---:R-:W-:-:S03]  /*9840*/  LEA.HI.X.SX32 R3, R9, R2, 0x1, P1 ;  /* 0x0000000209037211 */ /* 0x004fc600008f0eff */
[----:B------:R-:W-:Y:S02]  /*9850*/  USHF.R.U32.HI UR14, URZ, 0x4, UR6 ;  /* 0x000000043f0e7899 */ /* 0x000fe40008011606 */
[----:B------:R-:W-:Y:S01]  /*9860*/  UIADD3 UR6, UP0, UR12, 0x2, URZ ;  /* 0x000000020c067890 */ /* 0x000fe2000ff1e03f */
[----:B------:R1:W-:Y:S01]  /*9870*/  STL [R1+0x408], R3 ;  /* 0x0004080301007387 */ /* 0x0003e20000100800 */
[----:B------:R-:W-:Y:S01]  /*9880*/  USGXT.U32 UR14, UR14, 0xe ;  /* 0x0000000e0e0e789a */ /* 0x000fe20008000000 */
[----:B0-----:R-:W-:-:S05]  /*9890*/  LEA.HI.X.SX32 R6, R11, R2, 0x1, P0 ;  /* 0x000000020b067211 */ /* 0x001fca00000f0eff */
[----:B------:R0:W-:Y:S01]  /*98a0*/  STL [R1+0x410], R6 ;  /* 0x0004100601007387 */ /* 0x0001e20000100800 */
[----:B-1----:R-:W-:-:S03]  /*98b0*/  LEA.HI.X.SX32 R3, R15, R2, 0x1, P5 ;  /* 0x000000020f037211 */ /* 0x002fc600028f0eff */
[----:B------:R-:W-:Y:S04]  /*98c0*/  STL [R1+0x418], R7 ;  /* 0x0004180701007387 */ /* 0x000fe80000100800 */
[----:B------:R1:W-:Y:S01]  /*98d0*/  STL [R1+0x420], R3 ;  /* 0x0004200301007387 */ /* 0x0003e20000100800 */
[-C--:B0-----:R-:W-:Y:S02]  /*98e0*/  LEA.HI.X.SX32 R6, R17, R2.reuse, 0x1, P4 ;  /* 0x0000000211067211 */ /* 0x081fe400020f0eff */
[----:B------:R-:W-:-:S03]  /*98f0*/  LEA.HI.X.SX32 R2, R19, R2, 0x1, P3 ;  /* 0x0000000213027211 */ /* 0x000fc600018f0eff */
[----:B------:R0:W-:Y:S01]  /*9900*/  STL [R1+0x824], R6 ;  /* 0x0008240601007387 */ /* 0x0001e20000100800 */
[----:B-1----:R-:W-:-:S03]  /*9910*/  LEA.HI.X.SX32 R3, R5, UR7, 0x1, P2 ;  /* 0x0000000705037c11 */ /* 0x002fc600090f0eff */
[----:B------:R1:W-:Y:S01]  /*9920*/  STL [R1+0x424], R2 ;  /* 0x0004240201007387 */ /* 0x0003e20000100800 */
[----:B------:R-:W-:Y:S02]  /*9930*/  UIADD3.X UR7, UR4, 0x40000040, URZ, UP0, !UPT ;  /* 0x4000004004077890 */ /* 0x000fe400087fe43f */
[----:B------:R-:W-:Y:S01]  /*9940*/  UIADD3 UR10, UP0, UR14, 0x2, URZ ;  /* 0x000000020e0a7890 */ /* 0x000fe2000ff1e03f */
[----:B------:R-:W-:Y:S01]  /*9950*/  UMOV UR4, UR6 ;  /* 0x0000000600047c82 */ /* 0x000fe20008000000 */
[----:B0-----:R-:W-:Y:S02]  /*9960*/  IMAD.SHL.U32 R6, R24, 0x10, RZ ;  /* 0x0000001018067824 */ /* 0x001fe400078e00ff */
[----:B------:R-:W-:Y:S01]  /*9970*/  UIADD3.X UR11, UR5, 0x40000040, URZ, UP0, !UPT ;  /* 0x40000040050b7890 */ /* 0x000fe200087fe43f */
[----:B------:R-:W-:Y:S01]  /*9980*/  CS2R R24, SRZ ;  /* 0x0000000000187805 */ /* 0x000fe2000001ff00 */
[----:B-1----:R-:W0:Y:S01]  /*9990*/  LDC R2, c[0x0][0x238] ;  /* 0x00008e00ff027b82 */ /* 0x002e220000000800 */
[----:B------:R1:W-:Y:S01]  /*99a0*/  STL [R1+0x880], R6 ;  /* 0x0008800601007387 */ /* 0x0003e20000100800 */
[----:B------:R-:W-:Y:S01]  /*99b0*/  UMOV UR5, UR7 ;  /* 0x0000000700057c82 */ /* 0x000fe20008000000 */
[----:B------:R-:W-:-:S02]  /*99c0*/  UMOV UR6, UR10 ;  /* 0x0000000a00067c82 */ /* 0x000fc40008000000 */
[----:B------:R-:W-:Y:S01]  /*99d0*/  UMOV UR7, UR11 ;  /* 0x0000000b00077c82 */ /* 0x000fe20008000000 */
[----:B------:R-:W-:Y:S01]  /*99e0*/  STL [R1+0x38], RZ ;  /* 0x000038ff01007387 */ /* 0x000fe20000100800 */
[----:B------:R-:W-:Y:S02]  /*99f0*/  UIADD3.64 UR16, UR4, 0x2, URZ ;  /* 0x0000000204107897 */ /* 0x000fe4000fffe03f */
[----:B------:R-:W-:Y:S01]  /*9a00*/  UIADD3.64 UR20, UR4, 0x4, URZ ;  /* 0x0000000404147897 */ /* 0x000fe2000fffe03f */
[----:B------:R2:W-:Y:S01]  /*9a10*/  STL [R1+0x85c], R21 ;  /* 0x00085c1501007387 */ /* 0x0005e20000100800 */
[----:B------:R-:W-:Y:S01]  /*9a20*/  UIADD3.64 UR24, UR4, 0x1fe, URZ ;  /* 0x000001fe04187897 */ /* 0x000fe2000fffe03f */
[----:B-1----:R-:W-:Y:S01]  /*9a30*/  LOP3.LUT R6, R6, 0x70, RZ, 0xc0, !PT ;  /* 0x0000007006067812 */ /* 0x002fe200078ec0ff */
[----:B------:R-:W-:Y:S02]  /*9a40*/  UIADD3.64 UR28, UR4, 0x200, URZ ;  /* 0x00000200041c7897 */ /* 0x000fe4000fffe03f */
[----:B------:R-:W-:-:S02]  /*9a50*/  UIADD3.64 UR32, UR4, 0x202, URZ ;  /* 0x0000020204207897 */ /* 0x000fc4000fffe03f */
[----:B------:R-:W-:Y:S01]  /*9a60*/  IMAD R6, R231, 0x80, R6 ;  /* 0x00000080e7067824 */ /* 0x000fe200078e0206 */
[----:B------:R-:W-:Y:S02]  /*9a70*/  UIADD3.64 UR36, UR4, 0x204, URZ ;  /* 0x0000020404247897 */ /* 0x000fe4000fffe03f */
[----:B------:R-:W-:Y:S02]  /*9a80*/  UIADD3.64 UR18, UR6, 0x2, URZ ;  /* 0x0000000206127897 */ /* 0x000fe4000fffe03f */
[----:B------:R-:W-:Y:S01]  /*9a90*/  STL [R1+0x854], R6 ;  /* 0x0008540601007387 */ /* 0x000fe20000100800 */
[----:B------:R-:W-:Y:S01]  /*9aa0*/  UIADD3.64 UR22, UR6, 0x4, URZ ;  /* 0x0000000406167897 */ /* 0x000fe2000fffe03f */
[C---:B0-----:R-:W-:Y:S02]  /*9ab0*/  IMAD R7, R2.reuse, 0x7f, RZ ;  /* 0x0000007f02077824 */ /* 0x041fe400078e02ff */
[C---:B------:R-:W-:Y:S02]  /*9ac0*/  IMAD R8, R2.reuse, 0x7e, RZ ;  /* 0x0000007e02087824 */ /* 0x040fe400078e02ff */
[C---:B------:R-:W-:Y:S01]  /*9ad0*/  IMAD R9, R2.reuse, 0x7d, RZ ;  /* 0x0000007d02097824 */ /* 0x040fe200078e02ff */
[-C--:B------:R-:W-:Y:S01]  /*9ae0*/  IADD3 R231, P3, R7, R4.reuse, RZ ;  /* 0x0000000407e77210 */ /* 0x080fe20007f7e0ff */
[----:B------:R-:W-:Y:S01]  /*9af0*/  IMAD R10, R2, 0x7c, RZ ;  /* 0x0000007c020a7824 */ /* 0x000fe200078e02ff */
[----:B--2---:R-:W-:Y:S01]  /*9b00*/  IADD3 R21, P4, R8, R4, RZ ;  /* 0x0000000408157210 */ /* 0x004fe20007f9e0ff */
[----:B------:R-:W-:-:S02]  /*9b10*/  IMAD R11, R2, 0x7b, RZ ;  /* 0x0000007b020b7824 */ /* 0x000fc400078e02ff */
[----:B------:R0:W-:Y:S01]  /*9b20*/  STL [R1+0x42c], R231 ;  /* 0x00042ce701007387 */ /* 0x0001e20000100800 */
[----:B------:R-:W-:Y:S01]  /*9b30*/  IMAD R12, R2, 0x7a, RZ ;  /* 0x0000007a020c7824 */ /* 0x000fe200078e02ff */
[-C--:B------:R-:W-:Y:S01]  /*9b40*/  IADD3 R232, P6, R10, R4.reuse, RZ ;  /* 0x000000040ae87210 */ /* 0x080fe20007fde0ff */
[C---:B------:R-:W-:Y:S01]  /*9b50*/  IMAD R13, R2.reuse, 0x79, RZ ;  /* 0x00000079020d7824 */ /* 0x040fe200078e02ff */
[----:B------:R1:W-:Y:S01]  /*9b60*/  STL [R1+0x434], R21 ;  /* 0x0004341501007387 */ /* 0x0003e20000100800 */
[C---:B------:R-:W-:Y:S02]  /*9b70*/  IMAD R14, R2.reuse, 0x78, RZ ;  /* 0x00000078020e7824 */ /* 0x040fe400078e02ff */
[C---:B------:R-:W-:Y:S02]  /*9b80*/  IMAD R15, R2.reuse, 0x77, RZ ;  /* 0x00000077020f7824 */ /* 0x040fe400078e02ff */
[C---:B------:R-:W-:Y:S01]  /*9b90*/  IMAD R16, R2.reuse, 0x76, RZ ;  /* 0x0000007602107824 */ /* 0x040fe200078e02ff */
[----:B0-----:R-:W-:Y:S01]  /*9ba0*/  IADD3 R231, P5, R9, R4, RZ ;  /* 0x0000000409e77210 */ /* 0x001fe20007fbe0ff */
[----:B------:R-:W-:-:S02]  /*9bb0*/  IMAD R17, R2, 0x75, RZ ;  /* 0x0000007502117824 */ /* 0x000fc400078e02ff */
[C---:B------:R-:W-:Y:S01]  /*9bc0*/  IMAD R18, R2.reuse, 0x74, RZ ;  /* 0x0000007402127824 */ /* 0x040fe200078e02ff */
[-C--:B-1----:R-:W-:Y:S01]  /*9bd0*/  IADD3 R21, P0, R11, R4.reuse, RZ ;  /* 0x000000040b157210 */ /* 0x082fe20007f1e0ff */
[----:B------:R0:W-:Y:S01]  /*9be0*/  STL [R1+0x43c], R231 ;  /* 0x00043ce701007387 */ /* 0x0001e20000100800 */
[C---:B------:R-:W-:Y:S02]  /*9bf0*/  IMAD R19, R2.reuse, 0x73, RZ ;  /* 0x0000007302137824 */ /* 0x040fe400078e02ff */
[C---:B------:R-:W-:Y:S01]  /*9c00*/  IMAD R20, R2.reuse, 0x72, RZ ;  /* 0x0000007202147824 */ /* 0x040fe200078e02ff */
[----:B------:R1:W-:Y:S01]  /*9c10*/  STL [R1+0x444], R232 ;  /* 0x000444e801007387 */ /* 0x0003e20000100800 */
[C---:B------:R-:W-:Y:S02]  /*9c20*/  IMAD R22, R2.reuse, 0x71, RZ ;  /* 0x0000007102167824 */ /* 0x040fe400078e02ff */
[C---:B------:R-:W-:Y:S01]  /*9c30*/  IMAD R23, R2.reuse, 0x70, RZ ;  /* 0x0000007002177824 */ /* 0x040fe200078e02ff */
[----:B------:R2:W-:Y:S01]  /*9c40*/  STL [R1+0x44c], R21 ;  /* 0x00044c1501007387 */ /* 0x0005e20000100800 */
[----:B------:R-:W-:Y:S01]  /*9c50*/  IMAD R57, R2, 0x6f, RZ ;  /* 0x0000006f02397824 */ /* 0x000fe200078e02ff */
[----:B0-----:R-:W-:Y:S01]  /*9c60*/  IADD3 R231, P1, R12, R4, RZ ;  /* 0x000000040ce77210 */ /* 0x001fe20007f3e0ff */
[----:B------:R-:W-:-:S02]  /*9c70*/  IMAD R58, R2, 0x6e, RZ ;  /* 0x0000006e023a7824 */ /* 0x000fc400078e02ff */
[C---:B------:R-:W-:Y:S01]  /*9c80*/  IMAD R59, R2.reuse, 0x6d, RZ ;  /* 0x0000006d023b7824 */ /* 0x040fe200078e02ff */
[-C--:B-1----:R-:W-:Y:S01]  /*9c90*/  IADD3 R232, P2, R13, R4.reuse, RZ ;  /* 0x000000040de87210 */ /* 0x082fe20007f5e0ff */
[----:B------:R0:W-:Y:S01]  /*9ca0*/  STL [R1+0x454], R231 ;  /* 0x000454e701007387 */ /* 0x0001e20000100800 */
[----:B------:R-:W-:Y:S01]  /*9cb0*/  IMAD R60, R2, 0x6c, RZ ;  /* 0x0000006c023c7824 */ /* 0x000fe200078e02ff */
[-C--:B--2---:R-:W-:Y:S02]  /*9cc0*/  LEA.HI.X.SX32 R21, R7, R3.reuse, 0x1, P3 ;  /* 0x0000000307157211 */ /* 0x084fe400018f0eff */
[----:B------:R-:W-:Y:S01]  /*9cd0*/  STL [R1+0x45c], R232 ;  /* 0x00045ce801007387 */ /* 0x000fe20000100800 */
[-C--:B------:R-:W-:Y:S01]  /*9ce0*/  LEA.HI.X.SX32 R7, R8, R3.reuse, 0x1, P4 ;  /* 0x0000000308077211 */ /* 0x080fe200020f0eff */
[----:B------:R-:W-:Y:S01]  /*9cf0*/  IMAD R61, R2, 0x6b, RZ ;  /* 0x0000006b023d7824 */ /* 0x000fe200078e02ff */
[-C--:B------:R-:W-:Y:S01]  /*9d00*/  LEA.HI.X.SX32 R8, R9, R3.reuse, 0x1, P5 ;  /* 0x0000000309087211 */ /* 0x080fe200028f0eff */
[----:B------:R1:W-:Y:S01]  /*9d10*/  STL [R1+0x428], R21 ;  /* 0x0004281501007387 */ /* 0x0003e20000100800 */
[----:B------:R-:W-:Y:S01]  /*9d20*/  LEA.HI.X.SX32 R9, R10, R3, 0x1, P6 ;  /* 0x000000030a097211 */ /* 0x000fe200030f0eff */
[----:B------:R-:W-:Y:S01]  /*9d30*/  IMAD R62, R2, 0x6a, RZ ;  /* 0x0000006a023e7824 */ /* 0x000fe200078e02ff */
[----:B0-----:R-:W-:Y:S01]  /*9d40*/  IADD3 R231, P3, R14, R4, RZ ;  /* 0x000000040ee77210 */ /* 0x001fe20007f7e0ff */
[----:B------:R-:W-:-:S02]  /*9d50*/  IMAD R63, R2, 0x69, RZ ;  /* 0x00000069023f7824 */ /* 0x000fc400078e02ff */
[C---:B------:R-:W-:Y:S02]  /*9d60*/  IMAD R64, R2.reuse, 0x68, RZ ;  /* 0x0000006802407824 */ /* 0x040fe400078e02ff */
[----:B------:R-:W-:Y:S01]  /*9d70*/  STL [R1+0x464], R231 ;  /* 0x000464e701007387 */ /* 0x000fe20000100800 */
[C---:B------:R-:W-:Y:S01]  /*9d80*/  IMAD R65, R2.reuse, 0x67, RZ ;  /* 0x0000006702417824 */ /* 0x040fe200078e02ff */
[----:B-1----:R-:W-:Y:S01]  /*9d90*/  IADD3 R21, P4, R15, R4, RZ ;  /* 0x000000040f157210 */ /* 0x002fe20007f9e0ff */
[C---:B------:R-:W-:Y:S01]  /*9da0*/  IMAD R66, R2.reuse, 0x66, RZ ;  /* 0x0000006602427824 */ /* 0x040fe200078e02ff */
[----:B------:R0:W-:Y:S01]  /*9db0*/  STL [R1+0x430], R7 ;  /* 0x0004300701007387 */ /* 0x0001e20000100800 */
[C---:B------:R-:W-:Y:S02]  /*9dc0*/  IMAD R67, R2.reuse, 0x65, RZ ;  /* 0x0000006502437824 */ /* 0x040fe400078e02ff */
[C---:B------:R-:W-:Y:S01]  /*9dd0*/  IMAD R68, R2.reuse, 0x64, RZ ;  /* 0x0000006402447824 */ /* 0x040fe200078e02ff */
[----:B------:R-:W-:Y:S01]  /*9de0*/  STL [R1+0x46c], R21 ;  /* 0x00046c1501007387 */ /* 0x000fe20000100800 */
[----:B------:R-:W-:-:S02]  /*9df0*/  IMAD R69, R2, 0x63, RZ ;  /* 0x0000006302457824 */ /* 0x000fc400078e02ff */
[C---:B------:R-:W-:Y:S01]  /*9e00*/  IMAD R70, R2.reuse, 0x62, RZ ;  /* 0x0000006202467824 */ /* 0x040fe200078e02ff */
[----:B------:R1:W-:Y:S01]  /*9e10*/  STL [R1+0x438], R8 ;  /* 0x0004380801007387 */ /* 0x0003e20000100800 */
[----:B------:R-:W-:Y:S01]  /*9e20*/  IMAD R71, R2, 0x61, RZ ;  /* 0x0000006102477824 */ /* 0x000fe200078e02ff */
[-C--:B0-----:R-:W-:Y:S01]  /*9e30*/  IADD3 R7, P5, R16, R4.reuse, RZ ;  /* 0x0000000410077210 */ /* 0x081fe20007fbe0ff */
[C---:B------:R-:W-:Y:S02]  /*9e40*/  IMAD R72, R2.reuse, 0x60, RZ ;  /* 0x0000006002487824 */ /* 0x040fe400078e02ff */
[C---:B------:R-:W-:Y:S02]  /*9e50*/  IMAD R73, R2.reuse, 0x5f, RZ ;  /* 0x0000005f02497824 */ /* 0x040fe400078e02ff */
[----:B------:R0:W-:Y:S01]  /*9e60*/  STL [R1+0x474], R7 ;  /* 0x0004740701007387 */ /* 0x0001e20000100800 */
[----:B------:R-:W-:Y:S01]  /*9e70*/  IMAD R74, R2, 0x5e, RZ ;  /* 0x0000005e024a7824 */ /* 0x000fe200078e02ff */
[----:B-1----:R-:W-:-:S02]  /*9e80*/  IADD3 R8, P6, R17, R4, RZ ;  /* 0x0000000411087210 */ /* 0x002fc40007fde0ff */
[----:B------:R1:W-:Y:S01]  /*9e90*/  STL [R1+0x440], R9 ;  /* 0x0004400901007387 */ /* 0x0003e20000100800 */
[C---:B------:R-:W-:Y:S02]  /*9ea0*/  IMAD R75, R2.reuse, 0x5d, RZ ;  /* 0x0000005d024b7824 */ /* 0x040fe400078e02ff */
[C---:B------:R-:W-:Y:S01]  /*9eb0*/  IMAD R76, R2.reuse, 0x5c, RZ ;  /* 0x0000005c024c7824 */ /* 0x040fe200078e02ff */
[----:B------:R2:W-:Y:S01]  /*9ec0*/  STL [R1+0x47c], R8 ;  /* 0x00047c0801007387 */ /* 0x0005e20000100800 */
[C---:B------:R-:W-:Y:S01]  /*9ed0*/  IMAD R77, R2.reuse, 0x5b, RZ ;  /* 0x0000005b024d7824 */ /* 0x040fe200078e02ff */
[-C--:B0-----:R-:W-:Y:S01]  /*9ee0*/  LEA.HI.X.SX32 R7, R11, R3.reuse, 0x1, P0 ;  /* 0x000000030b077211 */ /* 0x081fe200000f0eff */
[C---:B------:R-:W-:Y:S02]  /*9ef0*/  IMAD R78, R2.reuse, 0x5a, RZ ;  /* 0x0000005a024e7824 */ /* 0x040fe400078e02ff */
[----:B------:R-:W-:Y:S01]  /*9f00*/  IMAD R79, R2, 0x59, RZ ;  /* 0x00000059024f7824 */ /* 0x000fe200078e02ff */
[----:B-1----:R-:W-:Y:S01]  /*9f10*/  IADD3 R9, P0, R18, R4, RZ ;  /* 0x0000000412097210 */ /* 0x002fe20007f1e0ff */
[----:B------:R0:W-:Y:S01]  /*9f20*/  STL [R1+0x448], R7 ;  /* 0x0004480701007387 */ /* 0x0001e20000100800 */
[----:B------:R-:W-:Y:S01]  /*9f30*/  IMAD R80, R2, 0x58, RZ ;  /* 0x0000005802507824 */ /* 0x000fe200078e02ff */
[----:B--2---:R-:W-:-:S02]  /*9f40*/  LEA.HI.X.SX32 R8, R12, R3, 0x1, P1 ;  /* 0x000000030c087211 */ /* 0x004fc400008f0eff */
[----:B------:R1:W-:Y:S01]  /*9f50*/  STL [R1+0x484], R9 ;  /* 0x0004840901007387 */ /* 0x0003e20000100800 */
[C---:B------:R-:W-:Y:S02]  /*9f60*/  IMAD R81, R2.reuse, 0x57, RZ ;  /* 0x0000005702517824 */ /* 0x040fe400078e02ff */
[C---:B------:R-:W-:Y:S01]  /*9f70*/  IMAD R82, R2.reuse, 0x56, RZ ;  /* 0x0000005602527824 */ /* 0x040fe200078e02ff */
[----:B------:R2:W-:Y:S01]  /*9f80*/  STL [R1+0x450], R8 ;  /* 0x0004500801007387 */ /* 0x0005e20000100800 */
[C---:B------:R-:W-:Y:S01]  /*9f90*/  IMAD R83, R2.reuse, 0x55, RZ ;  /* 0x0000005502537824 */ /* 0x040fe200078e02ff */
[-C--:B0-----:R-:W-:Y:S01]  /*9fa0*/  IADD3 R7, P1, R19, R4.reuse, RZ ;  /* 0x0000000413077210 */ /* 0x081fe20007f3e0ff */
[C---:B------:R-:W-:Y:S02]  /*9fb0*/  IMAD R84, R2.reuse, 0x54, RZ ;  /* 0x0000005402547824 */ /* 0x040fe400078e02ff */
[C---:B------:R-:W-:Y:S01]  /*9fc0*/  IMAD R85, R2.reuse, 0x53, RZ ;  /* 0x0000005302557824 */ /* 0x040fe200078e02ff */
[----:B-1----:R-:W-:Y:S01]  /*9fd0*/  LEA.HI.X.SX32 R9, R13, R3, 0x1, P2 ;  /* 0x000000030d097211 */ /* 0x002fe200010f0eff */
[----:B------:R0:W-:Y:S01]  /*9fe0*/  STL [R1+0x48c], R7 ;  /* 0x00048c0701007387 */ /* 0x0001e20000100800 */
[----:B------:R-:W-:Y:S01]  /*9ff0*/  IMAD R86, R2, 0x52, RZ ;  /* 0x0000005202567824 */ /* 0x000fe200078e02ff */
[----:B--2---:R-:W-:-:S02]  /*a000*/  IADD3 R8, P2, R20, R4, RZ ;  /* 0x0000000414087210 */ /* 0x004fc40007f5e0ff */
[----:B------:R1:W-:Y:S01]  /*a010*/  STL [R1+0x458], R9 ;  /* 0x0004580901007387 */ /* 0x0003e20000100800 */
[C---:B------:R-:W-:Y:S02]  /*a020*/  IMAD R87, R2.reuse, 0x51, RZ ;  /* 0x0000005102577824 */ /* 0x040fe400078e02ff */
[C---:B------:R-:W-:Y:S01]  /*a030*/  IMAD R152, R2.reuse, 0x50, RZ ;  /* 0x0000005002987824 */ /* 0x040fe200078e02ff */
[----:B------:R2:W-:Y:S01]  /*a040*/  STL [R1+0x494], R8 ;  /* 0x0004940801007387 */ /* 0x0005e20000100800 */
[----:B------:R-:W-:Y:S01]  /*a050*/  IMAD R153, R2, 0x4f, RZ ;  /* 0x0000004f02997824 */ /* 0x000fe200078e02ff */
        /* <DEDUP_REMOVED lines=14> */
[----:B------:R-:W-:Y:S01]  /*a140*/  IMAD R161, R2, 0x47, RZ ;  /* 0x0000004702a17824 */ /* 0x000fe200078e02ff */
        /* <DEDUP_REMOVED lines=14> */
[----:B------:R-:W-:Y:S01]  /*a230*/  IMAD.SHL.U32 R168, R2, 0x40, RZ ;  /* 0x0000004002a87824 */ /* 0x000fe200078e00ff */
        /* <DEDUP_REMOVED lines=20> */
[C---:B------:R-:W-:Y:S01]  /*a380*/  IMAD R179, R2.reuse, 0x35, RZ ;  /* 0x0000003502b37824 */ /* 0x040fe200078e02ff */
        /* <DEDUP_REMOVED lines=8> */
[----:B------:R-:W-:Y:S01]  /*a410*/  IMAD R183, R2, 0x31, RZ ;  /* 0x0000003102b77824 */ /* 0x000fe200078e02ff */
        /* <DEDUP_REMOVED lines=13> */
[C---:B------:R-:W-:Y:S01]  /*a4f0*/  IMAD R190, R2.reuse, 0x2a, RZ ;  /* 0x0000002a02be7824 */ /* 0x040fe200078e02ff */
[----:B------:R-:W-:Y:S01]  /*a500*/  CS2R R56, SRZ ;  /* 0x0000000000387805 */ /* 0x000fe2000001ff00 */
        /* <DEDUP_REMOVED lines=10> */
[----:B0-----:R-:W-:Y:S01]  /*a5b0*/  IADD3 R7, P6, R65, R4, RZ ;  /* 0x0000000441077210 */ /* 0x001fe20007fde0ff */
[C---:B------:R-:W-:Y:S02]  /*a5c0*/  IMAD R196, R2.reuse, 0x24, RZ ;  /* 0x0000002402c47824 */ /* 0x040fe400078e02ff */
[C---:B------:R-:W-:Y:S01]  /*a5d0*/  IMAD R197, R2.reuse, 0x23, RZ ;  /* 0x0000002302c57824 */ /* 0x040fe200078e02ff */
[----:B-1----:R-:W-:Y:S01]  /*a5e0*/  LEA.HI.X.SX32 R9, R59, R3, 0x1, P0 ;  /* 0x000000033b097211 */ /* 0x002fe200000f0eff */
[----:B------:R0:W-:Y:S01]  /*a5f0*/  STL [R1+0x4ec], R7 ;  /* 0x0004ec0701007387 */ /* 0x0001e20000100800 */
[----:B------:R-:W-:Y:S01]  /*a600*/  IMAD R198, R2, 0x22, RZ ;  /* 0x0000002202c67824 */ /* 0x000fe200078e02ff */
[----:B------:R-:W-:-:S02]  /*a610*/  CS2R R58, SRZ ;  /* 0x00000000003a7805 */ /* 0x000fc4000001ff00 */
[-C--:B--2---:R-:W-:Y:S01]  /*a620*/  IADD3 R8, P0, R66, R4.reuse, RZ ;  /* 0x0000000442087210 */ /* 0x084fe20007f1e0ff */
[----:B------:R1:W-:Y:S01]  /*a630*/  STL [R1+0x4b8], R9 ;  /* 0x0004b80901007387 */ /* 0x0003e20000100800 */
[C---:B------:R-:W-:Y:S02]  /*a640*/  IMAD R199, R2.reuse, 0x21, RZ ;  /* 0x0000002102c77824 */ /* 0x040fe400078e02ff */
[C---:B------:R-:W-:Y:S01]  /*a650*/  IMAD.SHL.U32 R200, R2.reuse, 0x20, RZ ;  /* 0x0000002002c87824 */ /* 0x040fe200078e00ff */
        /* <DEDUP_REMOVED lines=10> */
[C---:B------:R-:W-:Y:S01]  /*a700*/  IMAD R205, R2.reuse, 0x1b, RZ ;  /* 0x0000001b02cd7824 */ /* 0x040fe200078e02ff */
[----:B------:R-:W-:Y:S01]  /*a710*/  CS2R R60, SRZ ;  /* 0x00000000003c7805 */ /* 0x000fe2000001ff00 */
[C---:B------:R-:W-:Y:S01]  /*a720*/  IMAD R206, R2.reuse, 0x1a, RZ ;  /* 0x0000001a02ce7824 */ /* 0x040fe200078e02ff */
[----:B------:R2:W-:Y:S01]  /*a730*/  STL [R1+0x4c8], R8 ;  /* 0x0004c80801007387 */ /* 0x0005e20000100800 */
[----:B------:R-:W-:Y:S01]  /*a740*/  IMAD R207, R2, 0x19, RZ ;  /* 0x0000001902cf7824 */ /* 0x000fe200078e02ff */
        /* <DEDUP_REMOVED lines=43> */
[----:B------:R-:W-:Y:S01]  /*aa00*/  IMAD.SHL.U32 R228, R2, 0x4, RZ ;  /* 0x0000000402e47824 */ /* 0x000fe200078e00ff */
[----:B--2---:R-:W-:-:S02]  /*aa10*/  LEA.HI.X.SX32 R8, R67, R3, 0x1, P1 ;  /* 0x0000000343087211 */ /* 0x004fc400008f0eff */
[----:B------:R1:W-:Y:S01]  /*aa20*/  STL [R1+0x52c], R9 ;  /* 0x00052c0901007387 */ /* 0x0003e20000100800 */
[C---:B------:R-:W-:Y:S01]  /*aa30*/  IMAD R229, R2.reuse, 0x3, RZ ;  /* 0x0000000302e57824 */ /* 0x040fe200078e02ff */
[----:B------:R-:W-:Y:S01]  /*aa40*/  CS2R R66, SRZ ;  /* 0x0000000000427805 */ /* 0x000fe2000001ff00 */
[C---:B------:R-:W-:Y:S01]  /*aa50*/  IMAD.SHL.U32 R230, R2.reuse, 0x2, RZ ;  /* 0x0000000202e67824 */ /* 0x040fe200078e00ff */
[----:B------:R2:W-:Y:S01]  /*aa60*/  STL [R1+0x4f8], R8 ;  /* 0x0004f80801007387 */ /* 0x0005e20000100800 */
[----:B------:R-:W-:Y:S01]  /*aa70*/  IMAD.SHL.U32 R5, R2, 0x80, RZ ;  /* 0x0000008002057824 */ /* 0x000fe200078e00ff */
        /* <DEDUP_REMOVED lines=386> */
[-C--:B--2---:R-:W-:Y:S01]  /*c2a0*/  LEA.HI.X.SX32 R8, R226, R3.reuse, 0x1, P5 ;  /* 0x00000003e2087211 */ /* 0x084fe200028f0eff */
[----:B------:R1:W-:Y:S04]  /*c2b0*/  STL [R1+0x7e8], R9 ;  /* 0x0007e80901007387 */ /* 0x0003e80000100800 */
[----:B------:R2:W-:Y:S01]  /*c2c0*/  STL [R1+0x7f0], R8 ;  /* 0x0007f00801007387 */ /* 0x0005e20000100800 */
[-C--:B0-----:R-:W-:Y:S02]  /*c2d0*/  LEA.HI.X.SX32 R7, R227, R3.reuse, 0x1, P6 ;  /* 0x00000003e3077211 */ /* 0x081fe400030f0eff */
[----:B-1----:R-:W-:-:S03]  /*c2e0*/  LEA.HI.X.SX32 R9, R228, R3, 0x1, P0 ;  /* 0x00000003e4097211 */ /* 0x002fc600000f0eff */
[----:B------:R0:W-:Y:S01]  /*c2f0*/  STL [R1+0x7f8], R7 ;  /* 0x0007f80701007387 */ /* 0x0001e20000100800 */
[----:B--2---:R-:W-:-:S03]  /*c300*/  LEA.HI.X.SX32 R8, R229, R3, 0x1, P1 ;  /* 0x00000003e5087211 */ /* 0x004fc600008f0eff */
[----:B------:R1:W-:Y:S04]  /*c310*/  STL [R1+0x800], R9 ;  /* 0x0008000901007387 */ /* 0x0003e80000100800 */
[----:B------:R2:W-:Y:S01]  /*c320*/  STL [R1+0x808], R8 ;  /* 0x0008080801007387 */ /* 0x0005e20000100800 */
[----:B0-----:R-:W-:Y:S02]  /*c330*/  LEA.HI.X.SX32 R7, R230, R3, 0x1, P2 ;  /* 0x00000003e6077211 */ /* 0x001fe400010f0eff */
[----:B-1----:R-:W-:-:S03]  /*c340*/  LOP3.LUT R9, R6, 0x10, RZ, 0x3c, !PT ;  /* 0x0000001006097812 */ /* 0x002fc600078e3cff */
[----:B------:R0:W-:Y:S01]  /*c350*/  STL [R1+0x810], R7 ;  /* 0x0008100701007387 */ /* 0x0001e20000100800 */
[----:B--2---:R-:W-:-:S03]  /*c360*/  LOP3.LUT R8, R6, 0x20, RZ, 0x3c, !PT ;  /* 0x0000002006087812 */ /* 0x004fc600078e3cff */
[----:B------:R1:W-:Y:S04]  /*c370*/  STL [R1+0x818], R2 ;  /* 0x0008180201007387 */ /* 0x0003e80000100800 */
[----:B------:R2:W-:Y:S01]  /*c380*/  STL [R1+0x878], R9 ;  /* 0x0008780901007387 */ /* 0x0005e20000100800 */
[----:B0-----:R-:W-:-:S03]  /*c390*/  LOP3.LUT R7, R6, 0x30, RZ, 0x3c, !PT ;  /* 0x0000003006077812 */ /* 0x001fc600078e3cff */
[----:B------:R0:W-:Y:S01]  /*c3a0*/  STL [R1+0x874], R8 ;  /* 0x0008740801007387 */ /* 0x0001e20000100800 */
[----:B-1----:R-:W-:-:S03]  /*c3b0*/  SHF.R.S32.HI R2, RZ, 0x1f, R5 ;  /* 0x0000001fff027819 */ /* 0x002fc60000011405 */
[----:B------:R1:W-:Y:S01]  /*c3c0*/  STL [R1+0x870], R7 ;  /* 0x0008700701007387 */ /* 0x0003e20000100800 */
[C---:B--2---:R-:W-:Y:S02]  /*c3d0*/  LOP3.LUT R9, R6.reuse, 0x40, RZ, 0x3c, !PT ;  /* 0x0000004006097812 */ /* 0x044fe400078e3cff */
[----:B0-----:R-:W-:-:S03]  /*c3e0*/  LOP3.LUT R8, R6, 0x50, RZ, 0x3c, !PT ;  /* 0x0000005006087812 */ /* 0x001fc600078e3cff */
[----:B------:R0:W-:Y:S01]  /*c3f0*/  STL [R1+0x86c], R9 ;  /* 0x00086c0901007387 */ /* 0x0001e20000100800 */
[----:B-1----:R-:W-:-:S03]  /*c400*/  LOP3.LUT R7, R6, 0x60, RZ, 0x3c, !PT ;  /* 0x0000006006077812 */ /* 0x002fc600078e3cff */
[----:B------:R0:W-:Y:S01]  /*c410*/  STL [R1+0x868], R8 ;  /* 0x0008680801007387 */ /* 0x0001e20000100800 */
[----:B------:R-:W-:-:S03]  /*c420*/  LOP3.LUT R6, R6, 0x70, RZ, 0x3c, !PT ;  /* 0x0000007006067812 */ /* 0x000fc600078e3cff */
[----:B------:R0:W-:Y:S04]  /*c430*/  STL [R1+0x864], R7 ;  /* 0x0008640701007387 */ /* 0x0001e80000100800 */
[----:B------:R0:W-:Y:S02]  /*c440*/  STL [R1+0x860], R6 ;  /* 0x0008600601007387 */ /* 0x0001e40000100800 */
.L_x_2:
[----:B------:R-:W2:Y:S01]  /*c450*/  LDL R2, [R1+0x810] ;  /* 0x0008100001027983 */ /* 0x000ea20000100800 */
[----:B-1----:R-:W1:Y:S03]  /*c460*/  LDC R180, c[0x0][0x230] ;  /* 0x00008c00ffb47b82 */ /* 0x002e660000000800 */
[----:B------:R-:W3:Y:S04]  /*c470*/  LDL R152, [R1+0x804] ;  /* 0x0008040001987983 */ /* 0x000ee80000100800 */
[----:B------:R-:W-:Y:S04]  /*c480*/  STL [R1+0x8d8], R161 ;  /* 0x0008d8a101007387 */ /* 0x000fe80000100800 */
[----:B------:R-:W-:Y:S04]  /*c490*/  STL [R1+0x8d4], R162 ;  /* 0x0008d4a201007387 */ /* 0x000fe80000100800 */
[----:B------:R-:W-:Y:S04]  /*c4a0*/  STL [R1+0x8d0], R163 ;  /* 0x0008d0a301007387 */ /* 0x000fe80000100800 */
[----:B------:R-:W-:Y:S04]  /*c4b0*/  STL [R1+0x8cc], R168 ;  /* 0x0008cca801007387 */ /* 0x000fe80000100800 */
[----:B------:R-:W-:Y:S04]  /*c4c0*/  STL [R1+0x8c8], R169 ;  /* 0x0008c8a901007387 */ /* 0x000fe80000100800 */
[----:B------:R-:W1:Y:S01]  /*c4d0*/  LDL.LU R5, [R1+0x38] ;  /* 0x0000380001057983 */ /* 0x000e620000300800 */
[----:B------:R-:W-:-:S03]  /*c4e0*/  PRMT R207, RZ, 0x7610, R207 ;  /* 0x00007610ffcf7816 */ /* 0x000fc600000000cf */
[----:B-----5:R-:W-:Y:S01]  /*c4f0*/  STL [R1+0x884], R0 ;  /* 0x0008840001007387 */ /* 0x020fe20000100800 */
[----:B-1----:R-:W-:-:S03]  /*c500*/  IMAD R180, R5, -0x80, R180 ;  /* 0xffffff8005b47824 */ /* 0x002fc600078e02b4 */
[----:B------:R-:W-:Y:S02]  /*c510*/  STL [R1+0x898], R5 ;  /* 0x0008980501007387 */ /* 0x000fe40000100800 */
[C---:B------:R-:W-:Y:S02]  /*c520*/  ISETP.GT.AND P2, PT, R180.reuse, RZ, PT ;  /* 0x000000ffb400720c */ /* 0x040fe40003f44270 */
[----:B------:R1:W-:Y:S04]  /*c530*/  STL [R1+0x8c4], R5 ;  /* 0x0008c40501007387 */ /* 0x0003e80000100800 */
[----:B-1----:R-:W4:Y:S01]  /*c540*/  LDL R5, [R1+0x81c] ;  /* 0x00081c0001057983 */ /* 0x002f220000100800 */
[----:B------:R-:W-:-:S06]  /*c550*/  ISETP.GT.AND P3, PT, R180, 0x1, PT ;  /* 0x00000001b400780c */ /* 0x000fcc0003f64270 */
[----:B0-----:R-:W-:Y:S01]  /*c560*/  @P2 IMAD.MOV.U32 R6, RZ, RZ, R4 ;  /* 0x000000ffff062224 */ /* 0x001fe200078e0004 */
[C---:B------:R-:W-:Y:S01]  /*c570*/  ISETP.GT.AND P4, PT, R180.reuse, 0x2, PT ;  /* 0x00000002b400780c */ /* 0x040fe20003f84270 */
[----:B------:R-:W-:Y:S01]  /*c580*/  @P2 IMAD.MOV.U32 R7, RZ, RZ, R3 ;  /* 0x000000ffff072224 */ /* 0x000fe200078e0003 */
[----:B------:R-:W-:Y:S01]  /*c590*/  STL [R1+0x89c], R4 ;  /* 0x00089c0401007387 */ /* 0x000fe20000100800 */
[----:B------:R-:W-:Y:S02]  /*c5a0*/  PRMT R170, RZ, 0x7610, R170 ;  /* 0x00007610ffaa7816 */ /* 0x000fe400000000aa */
[----:B------:R-:W-:Y:S01]  /*c5b0*/  PRMT R206, RZ, 0x7610, R206 ;  /* 0x00007610ffce7816 */ /* 0x000fe200000000ce */
[----:B------:R0:W-:Y:S01]  /*c5c0*/  STL [R1+0x894], R3 ;  /* 0x0008940301007387 */ /* 0x0001e20000100800 */
[C---:B------:R-:W-:Y:S02]  /*c5d0*/  ISETP.GT.AND P1, PT, R180.reuse, 0x3, PT ;  /* 0x00000003b400780c */ /* 0x040fe40003f24270 */
[----:B------:R-:W-:Y:S01]  /*c5e0*/  PRMT R171, RZ, 0x7610, R171 ;  /* 0x00007610ffab7816 */ /* 0x000fe200000000ab */
[----:B------:R4:W3:Y:S01]  /*c5f0*/  @P2 LDG.E.U8 R207, desc[UR40][R6.64] ;  /* 0x0000002806cf2981 */ /* 0x0008e2000c1e1100 */
[----:B------:R-:W-:-:S03]  /*c600*/  ISETP.GT.AND P0, PT, R180, 0x4, PT ;  /* 0x00000004b400780c */ /* 0x000fc60003f04270 */
[----:B0-----:R-:W2:Y:S04]  /*c610*/  LDL.LU R3, [R1+0x814] ;  /* 0x0008140001037983 */ /* 0x001ea80000300800 */
[----:B------:R-:W3:Y:S01]  /*c620*/  LDL R7, [R1+0x818] ;  /* 0x0008180001077983 */ /* 0x000ee20000100800 */
[----:B----4-:R-:W-:-:S03]  /*c630*/  @P3 IMAD.MOV.U32 R6, RZ, RZ, R5 ;  /* 0x000000ffff063224 */ /* 0x010fc600078e0005 */
[----:B------:R-:W4:Y:S04]  /*c640*/  LDL R5, [R1+0x7ec] ;  /* 0x0007ec0001057983 */ /* 0x000f280000100800 */
[----:B---3--:R0:W3:Y:S04]  /*c650*/  @P3 LDG.E.U8 R170, desc[UR40][R6.64] ;  /* 0x0000002806aa3981 */ /* 0x0080e8000c1e1100 */
[----:B--2---:R-:W-:Y:S01]  /*c660*/  STL [R1+0x8a0], R3 ;  /* 0x0008a00301007387 */ /* 0x004fe20000100800 */
[----:B0-----:R-:W-:Y:S02]  /*c670*/  @P4 IMAD.MOV.U32 R6, RZ, RZ, R3 ;  /* 0x000000ffff064224 */ /* 0x001fe400078e0003 */
[----:B------:R-:W-:-:S02]  /*c680*/  @P4 IMAD.MOV.U32 R7, RZ, RZ, R2 ;  /* 0x000000ffff074224 */ /* 0x000fc400078e0002 */
[----:B------:R-:W2:Y:S04]  /*c690*/  LDL.LU R2, [R1+0x7fc] ;  /* 0x0007fc0001027983 */ /* 0x000ea80000300800 */
[----:B------:R0:W3:Y:S04]  /*c6a0*/  @P4 LDG.E.U8 R206, desc[UR40][R6.64] ;  /* 0x0000002806ce4981 */ /* 0x0000e8000c1e1100 */
[----:B------:R-:W0:Y:S04]  /*c6b0*/  LDL R6, [R1+0x808] ;  /* 0x0008080001067983 */ /* 0x000e280000100800 */
[----:B------:R-:W0:Y:S02]  /*c6c0*/  LDL R7, [R1+0x80c] ;  /* 0x00080c0001077983 */ /* 0x000e240000100800 */
[----:B0-----:R-:W-:-:S04]  /*c6d0*/  @P1 LOP3.LUT R7, R7, R6, RZ, 0x3c, !PT ;  /* 0x0000000607071212 */ /* 0x001fc800078e3cff */
[----:B------:R-:W-:-:S04]  /*c6e0*/  @P1 LOP3.LUT R6, R7, R6, RZ, 0x3c, !PT ;  /* 0x0000000607061212 */ /* 0x000fc800078e3cff */
[----:B------:R-:W-:-:S05]  /*c6f0*/  @P1 LOP3.LUT R7, R7, R6, RZ, 0x3c, !PT ;  /* 0x0000000607071212 */ /* 0x000fca00078e3cff */
[----:B------:R0:W3:Y:S04]  /*c700*/  @P1 LDG.E.U8 R171, desc[UR40][R6.64] ;  /* 0x0000002806ab1981 */ /* 0x0000e8000c1e1100 */
[----:B------:R-:W4:Y:S01]  /*c710*/  LDL R7, [R1+0x800] ;  /* 0x0008000001077983 */ /* 0x000f220000100800 */
[----:B------:R-:W-:Y:S01]  /*c720*/  PRMT R172, RZ, 0x7610, R172 ;  /* 0x00007610ffac7816 */ /* 0x000fe200000000ac */
[----:B0-----:R-:W-:Y:S01]  /*c730*/  @P0 IMAD.MOV.U32 R6, RZ, RZ, R152 ;  /* 0x000000ffff060224 */ /* 0x001fe200078e0098 */
[----:B------:R-:W-:Y:S01]  /*c740*/  ISETP.GT.AND P2, PT, R180, 0x5, PT ;  /* 0x00000005b400780c */ /* 0x000fe20003f44270 */
[----:B------:R-:W3:Y:S01]  /*c750*/  LDL R152, [R1+0x7dc] ;  /* 0x0007dc0001987983 */ /* 0x000ee20000100800 */
[----:B------:R-:W-:-:S03]  /*c760*/  PRMT R205, RZ, 0x7610, R205 ;  /* 0x00007610ffcd7816 */ /* 0x000fc600000000cd */
[----:B----4-:R2:W4:Y:S04]  /*c770*/  @P0 LDG.E.U8 R172, desc[UR40][R6.64] ;  /* 0x0000002806ac0981 */ /* 0x010528000c1e1100 */
[----:B------:R-:W3:Y:S04]  /*c780*/  LDL R7, [R1+0x7f8] ;  /* 0x0007f80001077983 */ /* 0x000ee80000100800 */
[----:B--2---:R-:W-:Y:S01]  /*c790*/  @P2 IMAD.MOV.U32 R6, RZ, RZ, R2 ;  /* 0x000000ffff062224 */ /* 0x004fe200078e0002 */
[----:B------:R-:W-:Y:S01]  /*c7a0*/  STL [R1+0x8a4], R2 ;  /* 0x0008a40201007387 */ /* 0x000fe20000100800 */
[----:B------:R-:W-:-:S03]  /*c7b0*/  ISETP.GT.AND P3, PT, R180, 0x6, PT ;  /* 0x00000006b400780c */ /* 0x000fc60003f64270 */
[----:B---3--:R0:W2:Y:S04]  /*c7c0*/  @P2 LDG.E.U8 R205, desc[UR40][R6.64] ;  /* 0x0000002806cd2981 */ /* 0x0080a8000c1e1100 */
[----:B------:R-:W0:Y:S04]  /*c7d0*/  LDL R6, [R1+0x7f0] ;  /* 0x0007f00001067983 */ /* 0x000e280000100800 */
[----:B------:R-:W0:Y:S01]  /*c7e0*/  LDL R7, [R1+0x7f4] ;  /* 0x0007f40001077983 */ /* 0x000e220000100800 */
[----:B------:R-:W-:Y:S02]  /*c7f0*/  PRMT R204, RZ, 0x7610, R204 ;  /* 0x00007610ffcc7816 */ /* 0x000fe400000000cc */
[----:B------:R-:W-:-:S02]  /*c800*/  ISETP.GT.AND P4, PT, R180, 0x7, PT ;  /* 0x00000007b400780c */ /* 0x000fc40003f84270 */
        /* <DEDUP_REMOVED lines=8> */
[----:B------:R-:W2:Y:S04]  /*c890*/  LDL R5, [R1+0x7c4] ;  /* 0x0007c40001057983 */ /* 0x000ea80000100800 */
[----:B----4-:R0:W4:Y:S04]  /*c8a0*/  @P4 LDG.E.U8 R203, desc[UR40][R6.64] ;  /* 0x0000002806cb4981 */ /* 0x010128000c1e1100 */
[----:B------:R-:W0:Y:S04]  /*c8b0*/  LDL R6, [R1+0x7e0] ;  /* 0x0007e00001067983 */ /* 0x000e280000100800 */
[----:B------:R-:W0:Y:S01]  /*c8c0*/  LDL R7, [R1+0x7e4] ;  /* 0x0007e40001077983 */ /* 0x000e220000100800 */
[----:B------:R-:W-:-:S02]  /*c8d0*/  PRMT R154, RZ, 0x7610, R154 ;  /* 0x00007610ff9a7816 */ /* 0x000fc4000000009a */
[----:B------:R-:W-:Y:S02]  /*c8e0*/  ISETP.GT.AND P0, PT, R180, 0x9, PT ;  /* 0x00000009b400780c */ /* 0x000fe40003f04270 */
[----:B0-----:R-:W-:-:S04]  /*c8f0*/  @P1 LOP3.LUT R7, R7, R6, RZ, 0x3c, !PT ;  /* 0x0000000607071212 */ /* 0x001fc800078e3cff */
[----:B------:R-:W-:-:S04]  /*c900*/  @P1 LOP3.LUT R6, R7, R6, RZ, 0x3c, !PT ;  /* 0x0000000607061212 */ /* 0x000fc800078e3cff */
[----:B------:R-:W-:-:S05]  /*c910*/  @P1 LOP3.LUT R7, R7, R6, RZ, 0x3c, !PT ;  /* 0x0000000607071212 */ /* 0x000fca00078e3cff */
[----:B------:R0:W4:Y:S04]  /*c920*/  @P1 LDG.E.U8 R154, desc[UR40][R6.64] ;  /* 0x00000028069a1981 */ /* 0x000128000c1e1100 */
[----:B------:R-:W3:Y:S01]  /*c930*/  LDL R7, [R1+0x7d8] ;  /* 0x0007d80001077983 */ /* 0x000ee20000100800 */
[----:B------:R-:W-:Y:S01]  /*c940*/  PRMT R155, RZ, 0x7610, R155 ;  /* 0x00007610ff9b7816 */ /* 0x000fe2000000009b */
[----:B0-----:R-:W-:Y:S01]  /*c950*/  @P0 IMAD.MOV.U32 R6, RZ, RZ, R152 ;  /* 0x000000ffff060224 */ /* 0x001fe200078e0098 */
[----:B------:R-:W-:Y:S01]  /*c960*/  ISETP.GT.AND P2, PT, R180, 0xa, PT ;  /* 0x0000000ab400780c */ /* 0x000fe20003f44270 */
[----:B------:R-:W4:Y:S04]  /*c970*/  LDL R152, [R1+0x7b4] ;  /* 0x0007b40001987983 */ /* 0x000f280000100800 */
[----:B---3--:R0:W3:Y:S04]  /*c980*/  @P0 LDG.E.U8 R155, desc[UR40][R6.64] ;  /* 0x00000028069b0981 */ /* 0x0080e8000c1e1100 */
[----:B------:R-:W0:Y:S04]  /*c990*/  LDL R6, [R1+0x7d0] ;  /* 0x0007d00001067983 */ /* 0x000e280000100800 */
[----:B------:R-:W0:Y:S01]  /*c9a0*/  LDL R7, [R1+0x7d4] ;  /* 0x0007d40001077983 */ /* 0x000e220000100800 */
[----:B------:R-:W-:-:S02]  /*c9b0*/  PRMT R192, RZ, 0x7610, R192 ;  /* 0x00007610ffc07816 */ /* 0x000fc400000000c0 */
[----:B0-----:R-:W-:-:S04]  /*c9c0*/  @P2 LOP3.LUT R7, R7, R6, RZ, 0x3c, !PT ;  /* 0x0000000607072212 */ /* 0x001fc800078e3cff */
[----:B------:R-:W-:-:S04]  /*c9d0*/  @P2 LOP3.LUT R6, R7, R6, RZ, 0x3c, !PT ;  /* 0x0000000607062212 */ /* 0x000fc800078e3cff */
[----:B------:R-:W-:-:S05]  /*c9e0*/  @P2 LOP3.LUT R7, R7, R6, RZ, 0x3c, !PT ;  /* 0x0000000607072212 */ /* 0x000fca00078e3cff */
[----:B------:R0:W3:Y:S04]  /*c9f0*/  @P2 LDG.E.U8 R192, desc[UR40][R6.64] ;  /* 0x0000002806c02981 */ /* 0x0000e8000c1e1100 */
[----:B------:R-:W0:Y:S04]  /*ca00*/  LDL R6, [R1+0x7c8] ;  /* 0x0007c80001067983 */ /* 0x000e280000100800 */
[----:B------:R-:W0:Y:S01]  /*ca10*/  LDL R7, [R1+0x7cc] ;  /* 0x0007cc0001077983 */ /* 0x000e220000100800 */
[----:B------:R-:W-:Y:S02]  /*ca20*/  ISETP.GT.AND P3, PT, R180, 0xb, PT ;  /* 0x0000000bb400780c */ /* 0x000fe40003f64270 */
[----:B------:R-:W-:-:S11]  /*ca30*/  PRMT R193, RZ, 0x7610, R193 ;  /* 0x00007610ffc17816 */ /* 0x000fd600000000c1 */
[----:B0-----:R-:W-:-:S04]  /*ca40*/  @P3 LOP3.LUT R7, R7, R6, RZ, 0x3c, !PT ;  /* 0x0000000607073212 */ /* 0x001fc800078e3cff */
[----:B------:R-:W-:-:S04]  /*ca50*/  @P3 LOP3.LUT R6, R7, R6, RZ, 0x3c, !PT ;  /* 0x0000000607063212 */ /* 0x000fc800078e3cff */
[----:B------:R-:W-:-:S05]  /*ca60*/  @P3 LOP3.LUT R7, R7, R6, RZ, 0x3c, !PT ;  /* 0x0000000607073212 */ /* 0x000fca00078e3cff */
[----:B------:R2:W3:Y:S04]  /*ca70*/  @P3 LDG.E.U8 R193, desc[UR40][R6.64] ;  /* 0x0000002806c13981 */ /* 0x0004e8000c1e1100 */
[----:B------:R-:W4:Y:S01]  /*ca80*/  LDL R7, [R1+0x7c0] ;  /* 0x0007c00001077983 */ /* 0x000f220000100800 */
[----:B------:R-:W-:Y:S02]  /*ca90*/  ISETP.GT.AND P4, PT, R180, 0xc, PT ;  /* 0x0000000cb400780c */ /* 0x000fe40003f84270 */
[----:B------:R-:W-:-:S11]  /*caa0*/  PRMT R199, RZ, 0x7610, R199 ;  /* 0x00007610ffc77816 */ /* 0x000fd600000000c7 */
[----:B--2---:R-:W-:Y:S01]  /*cab0*/  @P4 IMAD.MOV.U32 R6, RZ, RZ, R5 ;  /* 0x000000ffff064224 */ /* 0x004fe200078e0005 */
        /* <DEDUP_REMOVED lines=190> */
[----:B------:R0:W3:Y:S04]  /*d6a0*/  @P1 LDG.E.U8 R164, desc[UR40][R6.64] ;  /* 0x0000002806a41981 */ /* 0x0000e8000c1e1100 */
[----:B------:R-:W2:Y:S01]  /*d6b0*/  LDL R7, [R1+0x6e8] ;  /* 0x0006e80001077983 */ /* 0x000ea20000100800 */
[----:B------:R-:W-:Y:S01]  /*d6c0*/  PRMT R175, RZ, 0x7610, R175 ;  /* 0x00007610ffaf7816 */ /* 0x000fe200000000af */
[----:B0-----:R-:W-:Y:S01]  /*d6d0*/  @P0 IMAD.MOV.U32 R6, RZ, RZ, R152 ;  /* 0x000000ffff060224 */ /* 0x001fe200078e0098 */
[----:B------:R-:W-:Y:S01]  /*d6e0*/  ISETP.GT.AND P2, PT, R180, 0x28, PT ;  /* 0x00000028b400780c */ /* 0x000fe20003f44270 */
[----:B------:R-:W4:Y:S04]  /*d6f0*/  LDL R152, [R1+0x6c4] ;  /* 0x0006c40001987983 */ /* 0x000f280000100800 */
[----:B--2---:R0:W2:Y:S04]  /*d700*/  @P0 LDG.E.U8 R175, desc[UR40][R6.64] ;  /* 0x0000002806af0981 */ /* 0x0040a8000c1e1100 */
[----:B------:R-:W0:Y:S04]  /*d710*/  LDL R6, [R1+0x6e0] ;  /* 0x0006e00001067983 */ /* 0x000e280000100800 */
[----:B------:R-:W0:Y:S01]  /*d720*/  LDL R7, [R1+0x6e4] ;  /* 0x0006e40001077983 */ /* 0x000e220000100800 */
[----:B------:R-:W-:-:S02]  /*d730*/  PRMT R23, RZ, 0x7610, R23 ;  /* 0x00007610ff177816 */ /* 0x000fc40000000017 */
[----:B0-----:R-:W-:-:S04]  /*d740*/  @P2 LOP3.LUT R7, R7, R6, RZ, 0x3c, !PT ;  /* 0x0000000607072212 */ /* 0x001fc800078e3cff */
[----:B------:R-:W-:-:S04]  /*d750*/  @P2 LOP3.LUT R6, R7, R6, RZ, 0x3c, !PT ;  /* 0x0000000607062212 */ /* 0x000fc800078e3cff */
[----:B------:R-:W-:-:S05]  /*d760*/  @P2 LOP3.LUT R7, R7, R6, RZ, 0x3c, !PT ;  /* 0x0000000607072212 */ /* 0x000fca00078e3cff */
[----:B------:R0:W2:Y:S04]  /*d770*/  @P2 LDG.E.U8 R23, desc[UR40][R6.64] ;  /* 0x0000002806172981 */ /* 0x0000a8000c1e1100 */
[----:B------:R-:W0:Y:S04]  /*d780*/  LDL R6, [R1+0x6d8] ;  /* 0x0006d80001067983 */ /* 0x000e280000100800 */
[----:B------:R-:W0:Y:S01]  /*d790*/  LDL R7, [R1+0x6dc] ;  /* 0x0006dc0001077983 */ /* 0x000e220000100800 */
[----:B------:R-:W-:Y:S02]  /*d7a0*/  ISETP.GT.AND P3, PT, R180, 0x29, PT ;  /* 0x00000029b400780c */ /* 0x000fe40003f64270 */
[----:B------:R-:W-:-:S11]  /*d7b0*/  PRMT R174, RZ, 0x7610, R174 ;  /* 0x00007610ffae7816 */ /* 0x000fd600000000ae */
[----:B0-----:R-:W-:-:S04]  /*d7c0*/  @P3 LOP3.LUT R7, R7, R6, RZ, 0x3c, !PT ;  /* 0x0000000607073212 */ /* 0x001fc800078e3cff */
[----:B------:R-:W-:-:S04]  /*d7d0*/  @P3 LOP3.LUT R6, R7, R6, RZ, 0x3c, !PT ;  /* 0x0000000607063212 */ /* 0x000fc800078e3cff */
[----:B------:R-:W-:-:S05]  /*d7e0*/  @P3 LOP3.LUT R7, R7, R6, RZ, 0x3c, !PT ;  /* 0x0000000607073212 */ /* 0x000fca00078e3cff */
[----:B------:R0:W2:Y:S04]  /*d7f0*/  @P3 LDG.E.U8 R174, desc[UR40][R6.64] ;  /* 0x0000002806ae3981 */ /* 0x0000a8000c1e1100 */
[----:B------:R-:W3:Y:S01]  /*d800*/  LDL R7, [R1+0x6d0] ;  /* 0x0006d00001077983 */ /* 0x000ee20000100800 */
[----:B------:R-:W-:Y:S02]  /*d810*/  ISETP.GT.AND P4, PT, R180, 0x2a, PT ;  /* 0x0000002ab400780c */ /* 0x000fe40003f84270 */
[----:B------:R-:W-:-:S11]  /*d820*/  PRMT R159, RZ, 0x7610, R159 ;  /* 0x00007610ff9f7816 */ /* 0x000fd6000000009f */
[----:B0-----:R-:W-:Y:S01]  /*d830*/  @P4 IMAD.MOV.U32 R6, RZ, RZ, R5 ;  /* 0x000000ffff064224 */ /* 0x001fe200078e0005 */
[----:B------:R-:W-:Y:S01]  /*d840*/  ISETP.GT.AND P1, PT, R180, 0x2b, PT ;  /* 0x0000002bb400780c */ /* 0x000fe20003f24270 */
[----:B------:R-:W2:Y:S04]  /*d850*/  LDL R5, [R1+0x6ac] ;  /* 0x0006ac0001057983 */ /* 0x000ea80000100800 */
[----:B---3--:R0:W3:Y:S04]  /*d860*/  @P4 LDG.E.U8 R159, desc[UR40][R6.64] ;  /* 0x00000028069f4981 */ /* 0x0080e8000c1e1100 */
        /* <DEDUP_REMOVED lines=10> */
[----:B----4-:R-:W-:Y:S01]  /*d910*/  @P0 IMAD.MOV.U32 R6, RZ, RZ, R152 ;  /* 0x000000ffff060224 */ /* 0x010fe200078e0098 */
        /* <DEDUP_REMOVED lines=153> */
[----:B------:R-:W3:Y:S04]  /*e2b0*/  @P2 LDG.E.U8 R161, desc[UR40][R6.64] ;  /* 0x0000002806a12981 */ /* 0x000ee8000c1e1100 */
[----:B--2---:R0:W-:Y:S04]  /*e2c0*/  STL [R1+0x8], R0 ;  /* 0x0000080001007387 */ /* 0x0041e80000100800 */
[----:B0-----:R-:W2:Y:S04]  /*e2d0*/  LDL R0, [R1+0x5fc] ;  /* 0x0005fc0001007983 */ /* 0x001ea80000100800 */
[----:B---3--:R0:W-:Y:S04]  /*e2e0*/  STL [R1+0x4], R161 ;  /* 0x000004a101007387 */ /* 0x0081e80000100800 */
[----:B0-----:R-:W3:Y:S04]  /*e2f0*/  LDL.LU R161, [R1+0x8d8] ;  /* 0x0008d80001a17983 */ /* 0x001ee80000300800 */
[----:B------:R-:W4:Y:S04]  /*e300*/  LDL R6, [R1+0x610] ;  /* 0x0006100001067983 */ /* 0x000f280000100800 */
[----:B------:R-:W4:Y:S01]  /*e310*/  LDL R7, [R1+0x614] ;  /* 0x0006140001077983 */ /* 0x000f220000100800 */
[----:B------:R-:W-:-:S02]  /*e320*/  ISETP.GT.AND P3, PT, R180, 0x42, PT ;  /* 0x00000042b400780c */ /* 0x000fc40003f64270 */
[----:B------:R-:W-:-:S11]  /*e330*/  PRMT R162, RZ, 0x7610, R162 ;  /* 0x00007610ffa27816 */ /* 0x000fd600000000a2 */
[----:B----4-:R-:W-:-:S04]  /*e340*/  @P3 LOP3.LUT R7, R7, R6, RZ, 0x3c, !PT ;  /* 0x0000000607073212 */ /* 0x010fc800078e3cff */
[----:B------:R-:W-:-:S04]  /*e350*/  @P3 LOP3.LUT R6, R7, R6, RZ, 0x3c, !PT ;  /* 0x0000000607063212 */ /* 0x000fc800078e3cff */
[----:B------:R-:W-:-:S05]  /*e360*/  @P3 LOP3.LUT R7, R7, R6, RZ, 0x3c, !PT ;  /* 0x0000000607073212 */ /* 0x000fca00078e3cff */
[----:B------:R-:W4:Y:S01]  /*e370*/  @P3 LDG.E.U8 R162, desc[UR40][R6.64] ;  /* 0x0000002806a23981 */ /* 0x000f22000c1e1100 */
[C---:B------:R-:W-:Y:S02]  /*e380*/  ISETP.GT.AND P4, PT, R180.reuse, 0x43, PT ;  /* 0x00000043b400780c */ /* 0x040fe40003f84270 */
[----:B------:R-:W-:Y:S01]  /*e390*/  PRMT R252, RZ, 0x7610, R252 ;  /* 0x00007610fffc7816 */ /* 0x000fe200000000fc */
[----:B----4-:R0:W-:Y:S04]  /*e3a0*/  STL [R1], R162 ;  /* 0x000000a201007387 */ /* 0x0101e80000100800 */
[----:B0-----:R-:W4:Y:S04]  /*e3b0*/  LDL.LU R162, [R1+0x8d4] ;  /* 0x0008d40001a27983 */ /* 0x001f280000300800 */
[----:B------:R-:W2:Y:S02]  /*e3c0*/  LDL R7, [R1+0x608] ;  /* 0x0006080001077983 */ /* 0x000ea40000100800 */
[----:B------:R-:W-:Y:S01]  /*e3d0*/  @P4 IMAD.MOV.U32 R6, RZ, RZ, R5 ;  /* 0x000000ffff064224 */ /* 0x000fe200078e0005 */
[----:B------:R-:W-:-:S02]  /*e3e0*/  ISETP.GT.AND P1, PT, R180, 0x44, PT ;  /* 0x00000044b400780c */ /* 0x000fc40003f24270 */
[----:B------:R-:W-:Y:S01]  /*e3f0*/  ISETP.GT.AND P0, PT, R180, 0x45, PT ;  /* 0x00000045b400780c */ /* 0x000fe20003f04270 */
[----:B------:R-:W3:Y:S04]  /*e400*/  LDL R5, [R1+0x5e4] ;  /* 0x0005e40001057983 */ /* 0x000ee80000100800 */
[----:B--2---:R0:W2:Y:S04]  /*e410*/  @P4 LDG.E.U8 R252, desc[UR40][R6.64] ;  /* 0x0000002806fc4981 */ /* 0x0040a8000c1e1100 */
[----:B------:R-:W0:Y:S04]  /*e420*/  LDL R6, [R1+0x600] ;  /* 0x0006000001067983 */ /* 0x000e280000100800 */
[----:B------:R-:W0:Y:S01]  /*e430*/  LDL R7, [R1+0x604] ;  /* 0x0006040001077983 */ /* 0x000e220000100800 */
[----:B------:R-:W-:-:S02]  /*e440*/  PRMT R240, RZ, 0x7610, R240 ;  /* 0x00007610fff07816 */ /* 0x000fc400000000f0 */
[----:B------:R-:W-:Y:S02]  /*e450*/  PRMT R239, RZ, 0x7610, R239 ;  /* 0x00007610ffef7816 */ /* 0x000fe400000000ef */
[----:B0-----:R-:W-:-:S04]  /*e460*/  @P1 LOP3.LUT R7, R7, R6, RZ, 0x3c, !PT ;  /* 0x0000000607071212 */ /* 0x001fc800078e3cff */
[----:B------:R-:W-:-:S04]  /*e470*/  @P1 LOP3.LUT R6, R7, R6, RZ, 0x3c, !PT ;  /* 0x0000000607061212 */ /* 0x000fc800078e3cff */
[----:B------:R-:W-:-:S05]  /*e480*/  @P1 LOP3.LUT R7, R7, R6, RZ, 0x3c, !PT ;  /* 0x0000000607071212 */ /* 0x000fca00078e3cff */
[----:B------:R0:W2:Y:S02]  /*e490*/  @P1 LDG.E.U8 R240, desc[UR40][R6.64] ;  /* 0x0000002806f01981 */ /* 0x0000a4000c1e1100 */
[----:B0-----:R-:W-:Y:S02]  /*e4a0*/  @P0 IMAD.MOV.U32 R6, RZ, RZ, R0 ;  /* 0x000000ffff060224 */ /* 0x001fe400078e0000 */
[----:B------:R-:W-:Y:S01]  /*e4b0*/  @P0 IMAD.MOV.U32 R7, RZ, RZ, R152 ;  /* 0x000000ffff070224 */ /* 0x000fe200078e0098 */
[----:B------:R-:W-:Y:S01]  /*e4c0*/  ISETP.GT.AND P2, PT, R180, 0x46, PT ;  /* 0x00000046b400780c */ /* 0x000fe20003f44270 */
[----:B------:R-:W4:Y:S04]  /*e4d0*/  LDL R152, [R1+0x5c8] ;  /* 0x0005c80001987983 */ /* 0x000f280000100800 */
[----:B------:R0:W2:Y:S01]  /*e4e0*/  @P0 LDG.E.U8 R239, desc[UR40][R6.64] ;  /* 0x0000002806ef0981 */ /* 0x0000a2000c1e1100 */
[----:B------:R-:W-:-:S02]  /*e4f0*/  PRMT R238, RZ, 0x7610, R238 ;  /* 0x00007610ffee7816 */ /* 0x000fc400000000ee */
[----:B------:R-:W-:Y:S01]  /*e500*/  ISETP.GT.AND P3, PT, R180, 0x47, PT ;  /* 0x00000047b400780c */ /* 0x000fe20003f64270 */
[----:B------:R-:W4:Y:S04]  /*e510*/  LDL R0, [R1+0x5cc] ;  /* 0x0005cc0001007983 */ /* 0x000f280000100800 */
[----:B------:R-:W0:Y:S04]  /*e520*/  LDL R6, [R1+0x5f0] ;  /* 0x0005f00001067983 */ /* 0x000e280000100800 */
[----:B------:R-:W0:Y:S02]  /*e530*/  LDL R7, [R1+0x5f4] ;  /* 0x0005f40001077983 */ /* 0x000e240000100800 */
[----:B0-----:R-:W-:-:S04]  /*e540*/  @P2 LOP3.LUT R7, R7, R6, RZ, 0x3c, !PT ;  /* 0x0000000607072212 */ /* 0x001fc800078e3cff */
[----:B------:R-:W-:-:S04]  /*e550*/  @P2 LOP3.LUT R6, R7, R6, RZ, 0x3c, !PT ;  /* 0x0000000607062212 */ /* 0x000fc800078e3cff */
[----:B------:R-:W-:-:S05]  /*e560*/  @P2 LOP3.LUT R7, R7, R6, RZ, 0x3c, !PT ;  /* 0x0000000607072212 */ /* 0x000fca00078e3cff */
[----:B------:R0:W2:Y:S04]  /*e570*/  @P2 LDG.E.U8 R238, desc[UR40][R6.64] ;  /* 0x0000002806ee2981 */ /* 0x0000a8000c1e1100 */
[----:B------:R-:W0:Y:S04]  /*e580*/  LDL R6, [R1+0x5e8] ;  /* 0x0005e80001067983 */ /* 0x000e280000100800 */
[----:B------:R-:W0:Y:S01]  /*e590*/  LDL R7, [R1+0x5ec] ;  /* 0x0005ec0001077983 */ /* 0x000e220000100800 */
[----:B------:R-:W-:Y:S02]  /*e5a0*/  PRMT R237, RZ, 0x7610, R237 ;  /* 0x00007610ffed7816 */ /* 0x000fe400000000ed */
[----:B------:R-:W-:-:S02]  /*e5b0*/  ISETP.GT.AND P4, PT, R180, 0x48, PT ;  /* 0x00000048b400780c */ /* 0x000fc40003f84270 */
[----:B0-----:R-:W-:-:S04]  /*e5c0*/  @P3 LOP3.LUT R7, R7, R6, RZ, 0x3c, !PT ;  /* 0x0000000607073212 */ /* 0x001fc800078e3cff */
[----:B------:R-:W-:-:S04]  /*e5d0*/  @P3 LOP3.LUT R6, R7, R6, RZ, 0x3c, !PT ;  /* 0x0000000607063212 */ /* 0x000fc800078e3cff */
[----:B------:R-:W-:-:S05]  /*e5e0*/  @P3 LOP3.LUT R7, R7, R6, RZ, 0x3c, !PT ;  /* 0x0000000607073212 */ /* 0x000fca00078e3cff */
[----:B------:R3:W2:Y:S04]  /*e5f0*/  @P3 LDG.E.U8 R237, desc[UR40][R6.64] ;  /* 0x0000002806ed3981 */ /* 0x0006a8000c1e1100 */
[----:B------:R-:W4:Y:S01]  /*e600*/  LDL R7, [R1+0x5e0] ;  /* 0x0005e00001077983 */ /* 0x000f220000100800 */
[----:B------:R-:W-:Y:S01]  /*e610*/  PRMT R236, RZ, 0x7610, R236 ;  /* 0x00007610ffec7816 */ /* 0x000fe200000000ec */
[----:B---3--:R-:W-:Y:S01]  /*e620*/  @P4 IMAD.MOV.U32 R6, RZ, RZ, R5 ;  /* 0x000000ffff064224 */ /* 0x008fe200078e0005 */
[----:B------:R-:W-:Y:S01]  /*e630*/  ISETP.GT.AND P0, PT, R180, 0x49, PT ;  /* 0x00000049b400780c */ /* 0x000fe20003f04270 */
[----:B------:R-:W3:Y:S04]  /*e640*/  LDL R5, [R1+0x5bc] ;  /* 0x0005bc0001057983 */ /* 0x000ee80000100800 */
[----:B----4-:R0:W4:Y:S04]  /*e650*/  @P4 LDG.E.U8 R236, desc[UR40][R6.64] ;  /* 0x0000002806ec4981 */ /* 0x010128000c1e1100 */
[----:B------:R-:W0:Y:S04]  /*e660*/  LDL R6, [R1+0x5d8] ;  /* 0x0005d80001067983 */ /* 0x000e280000100800 */
[----:B------:R-:W0:Y:S01]  /*e670*/  LDL R7, [R1+0x5dc] ;  /* 0x0005dc0001077983 */ /* 0x000e220000100800 */
[----:B------:R-:W-:-:S02]  /*e680*/  PRMT R235, RZ, 0x7610, R235 ;  /* 0x00007610ffeb7816 */ /* 0x000fc400000000eb */
[----:B0-----:R-:W-:-:S04]  /*e690*/  @P0 LOP3.LUT R7, R7, R6, RZ, 0x3c, !PT ;  /* 0x0000000607070212 */ /* 0x001fc800078e3cff */
[----:B------:R-:W-:-:S04]  /*e6a0*/  @P0 LOP3.LUT R6, R7, R6, RZ, 0x3c, !PT ;  /* 0x0000000607060212 */ /* 0x000fc800078e3cff */
[----:B------:R-:W-:-:S05]  /*e6b0*/  @P0 LOP3.LUT R7, R7, R6, RZ, 0x3c, !PT ;  /* 0x0000000607070212 */ /* 0x000fca00078e3cff */
[----:B------:R0:W4:Y:S04]  /*e6c0*/  @P0 LDG.E.U8 R235, desc[UR40][R6.64] ;  /* 0x0000002806eb0981 */ /* 0x000128000c1e1100 */
[----:B------:R-:W0:Y:S04]  /*e6d0*/  LDL R6, [R1+0x5d0] ;  /* 0x0005d00001067983 */ /* 0x000e280000100800 */
[----:B------:R-:W0:Y:S01]  /*e6e0*/  LDL R7, [R1+0x5d4] ;  /* 0x0005d40001077983 */ /* 0x000e220000100800 */
[C---:B------:R-:W-:Y:S02]  /*e6f0*/  ISETP.GT.AND P1, PT, R180.reuse, 0x4a, PT ;  /* 0x0000004ab400780c */ /* 0x040fe40003f24270 */
[----:B------:R-:W-:-:S02]  /*e700*/  ISETP.GT.AND P2, PT, R180, 0x4b, PT ;  /* 0x0000004bb400780c */ /* 0x000fc40003f44270 */
[----:B------:R-:W-:Y:S02]  /*e710*/  PRMT R234, RZ, 0x7610, R234 ;  /* 0x00007610ffea7816 */ /* 0x000fe400000000ea */
[----:B------:R-:W-:-:S07]  /*e720*/  PRMT R232, RZ, 0x7610, R232 ;  /* 0x00007610ffe87816 */ /* 0x000fce00000000e8 */
[----:B0-----:R-:W-:-:S04]  /*e730*/  @P1 LOP3.LUT R7, R7, R6, RZ, 0x3c, !PT ;  /* 0x0000000607071212 */ /* 0x001fc800078e3cff */
[----:B------:R-:W-:-:S04]  /*e740*/  @P1 LOP3.LUT R6, R7, R6, RZ, 0x3c, !PT ;  /* 0x0000000607061212 */ /* 0x000fc800078e3cff */
[----:B------:R-:W-:-:S05]  /*e750*/  @P1 LOP3.LUT R7, R7, R6, RZ, 0x3c, !PT ;  /* 0x0000000607071212 */ /* 0x000fca00078e3cff */
[----:B------:R0:W4:Y:S02]  /*e760*/  @P1 LDG.E.U8 R234, desc[UR40][R6.64] ;  /* 0x0000002806ea1981 */ /* 0x000124000c1e1100 */
[----:B0-----:R-:W-:Y:S02]  /*e770*/  @P2 IMAD.MOV.U32 R6, RZ, RZ, R0 ;  /* 0x000000ffff062224 */ /* 0x001fe400078e0000 */
[----:B------:R-:W-:Y:S01]  /*e780*/  @P2 IMAD.MOV.U32 R7, RZ, RZ, R152 ;  /* 0x000000ffff072224 */ /* 0x000fe200078e0098 */
[----:B------:R-:W-:Y:S01]  /*e790*/  ISETP.GT.AND P0, PT, R180, 0x4c, PT ;  /* 0x0000004cb400780c */ /* 0x000fe20003f04270 */
[----:B------:R-:W2:Y:S04]  /*e7a0*/  LDL R152, [R1+0x5a8] ;  /* 0x0005a80001987983 */ /* 0x000ea80000100800 */
[----:B------:R0:W4:Y:S01]  /*e7b0*/  @P2 LDG.E.U8 R232, desc[UR40][R6.64] ;  /* 0x0000002806e82981 */ /* 0x000122000c1e1100 */
[----:B------:R-:W-:-:S02]  /*e7c0*/  PRMT R230, RZ, 0x7610, R230 ;  /* 0x00007610ffe67816 */ /* 0x000fc400000000e6 */
[----:B------:R-:W-:Y:S01]  /*e7d0*/  ISETP.GT.AND P1, PT, R180, 0x4d, PT ;  /* 0x0000004db400780c */ /* 0x000fe20003f24270 */
[----:B------:R-:W2:Y:S04]  /*e7e0*/  LDL R0, [R1+0x5ac] ;  /* 0x0005ac0001007983 */ /* 0x000ea80000100800 */
[----:B------:R-:W0:Y:S04]  /*e7f0*/  LDL R6, [R1+0x5c0] ;  /* 0x0005c00001067983 */ /* 0x000e280000100800 */
[----:B------:R-:W0:Y:S02]  /*e800*/  LDL R7, [R1+0x5c4] ;  /* 0x0005c40001077983 */ /* 0x000e240000100800 */
[----:B0-----:R-:W-:-:S04]  /*e810*/  @P0 LOP3.LUT R7, R7, R6, RZ, 0x3c, !PT ;  /* 0x0000000607070212 */ /* 0x001fc800078e3cff */
[----:B------:R-:W-:-:S04]  /*e820*/  @P0 LOP3.LUT R6, R7, R6, RZ, 0x3c, !PT ;  /* 0x0000000607060212 */ /* 0x000fc800078e3cff */
[----:B------:R-:W-:-:S05]  /*e830*/  @P0 LOP3.LUT R7, R7, R6, RZ, 0x3c, !PT ;  /* 0x0000000607070212 */ /* 0x000fca00078e3cff */
[----:B------:R3:W4:Y:S04]  /*e840*/  @P0 LDG.E.U8 R230, desc[UR40][R6.64] ;  /* 0x0000002806e60981 */ /* 0x000728000c1e1100 */
[----:B------:R-:W2:Y:S01]  /*e850*/  LDL R7, [R1+0x5b8] ;  /* 0x0005b80001077983 */ /* 0x000ea20000100800 */
[----:B------:R-:W-:Y:S01]  /*e860*/  PRMT R229, RZ, 0x7610, R229 ;  /* 0x00007610ffe57816 */ /* 0x000fe200000000e5 */
[----:B---3--:R-:W-:Y:S01]  /*e870*/  @P1 IMAD.MOV.U32 R6, RZ, RZ, R5 ;  /* 0x000000ffff061224 */ /* 0x008fe200078e0005 */
[C---:B------:R-:W-:Y:S01]  /*e880*/  ISETP.GT.AND P0, PT, R180.reuse, 0x4e, PT ;  /* 0x0000004eb400780c */ /* 0x040fe20003f04270 */
[----:B------:R-:W3:Y:S04]  /*e890*/  LDL R5, [R1+0x59c] ;  /* 0x00059c0001057983 */ /* 0x000ee80000100800 */
[----:B--2---:R0:W2:Y:S04]  /*e8a0*/  @P1 LDG.E.U8 R229, desc[UR40][R6.64] ;  /* 0x0000002806e51981 */ /* 0x0040a8000c1e1100 */
[----:B------:R-:W0:Y:S04]  /*e8b0*/  LDL R6, [R1+0x5b0] ;  /* 0x0005b00001067983 */ /* 0x000e280000100800 */
[----:B------:R-:W0:Y:S01]  /*e8c0*/  LDL R7, [R1+0x5b4] ;  /* 0x0005b40001077983 */ /* 0x000e220000100800 */
[----:B------:R-:W-:-:S02]  /*e8d0*/  ISETP.GT.AND P1, PT, R180, 0x4f, PT ;  /* 0x0000004fb400780c */ /* 0x000fc40003f24270 */
[----:B------:R-:W-:Y:S02]  /*e8e0*/  PRMT R227, RZ, 0x7610, R227 ;  /* 0x00007610ffe37816 */ /* 0x000fe400000000e3 */
        /* <DEDUP_REMOVED lines=11> */
[----:B------:R-:W-:Y:S01]  /*e9a0*/  PRMT R233, RZ, 0x7610, R233 ;  /* 0x00007610ffe97816 */ /* 0x000fe200000000e9 */
[----:B------:R-:W4:Y:S04]  /*e9b0*/  LDL R0, [R1+0x58c] ;  /* 0x00058c0001007983 */ /* 0x000f280000100800 */
[----:B------:R-:W0:Y:S04]  /*e9c0*/  LDL R6, [R1+0x5a0] ;  /* 0x0005a00001067983 */ /* 0x000e280000100800 */
[----:B------:R-:W0:Y:S01]  /*e9d0*/  LDL R7, [R1+0x5a4] ;  /* 0x0005a40001077983 */ /* 0x000e220000100800 */
[----:B------:R-:W-:-:S02]  /*e9e0*/  ISETP.GT.AND P1, PT, R180, 0x51, PT ;  /* 0x00000051b400780c */ /* 0x000fc40003f24270 */
[----:B0-----:R-:W-:-:S04]  /*e9f0*/  @P0 LOP3.LUT R7, R7, R6, RZ, 0x3c, !PT ;  /* 0x0000000607070212 */ /* 0x001fc800078e3cff */
[----:B------:R-:W-:-:S04]  /*ea00*/  @P0 LOP3.LUT R6, R7, R6, RZ, 0x3c, !PT ;  /* 0x0000000607060212 */ /* 0x000fc800078e3cff */
[----:B------:R-:W-:-:S05]  /*ea10*/  @P0 LOP3.LUT R7, R7, R6, RZ, 0x3c, !PT ;  /* 0x0000000607070212 */ /* 0x000fca00078e3cff */
[----:B------:R3:W2:Y:S04]  /*ea20*/  @P0 LDG.E.U8 R251, desc[UR40][R6.64] ;  /* 0x0000002806fb0981 */ /* 0x0006a8000c1e1100 */
[----:B------:R-:W4:Y:S01]  /*ea30*/  LDL R7, [R1+0x598] ;  /* 0x0005980001077983 */ /* 0x000f220000100800 */
[----:B---3--:R-:W-:Y:S01]  /*ea40*/  @P1 IMAD.MOV.U32 R6, RZ, RZ, R5 ;  /* 0x000000ffff061224 */ /* 0x008fe200078e0005 */
[C---:B------:R-:W-:Y:S02]  /*ea50*/  ISETP.GT.AND P0, PT, R180.reuse, 0x52, PT ;  /* 0x00000052b400780c */ /* 0x040fe40003f04270 */
[----:B------:R-:W-:Y:S01]  /*ea60*/  PRMT R231, RZ, 0x7610, R231 ;  /* 0x00007610ffe77816 */ /* 0x000fe200000000e7 */
[----:B------:R-:W3:Y:S04]  /*ea70*/  LDL R5, [R1+0x57c] ;  /* 0x00057c0001057983 */ /* 0x000ee80000100800 */
[----:B----4-:R0:W4:Y:S04]  /*ea80*/  @P1 LDG.E.U8 R233, desc[UR40][R6.64] ;  /* 0x0000002806e91981 */ /* 0x010128000c1e1100 */
[----:B------:R-:W0:Y:S04]  /*ea90*/  LDL R6, [R1+0x590] ;  /* 0x0005900001067983 */ /* 0x000e280000100800 */
[----:B------:R-:W0:Y:S01]  /*eaa0*/  LDL R7, [R1+0x594] ;  /* 0x0005940001077983 */ /* 0x000e220000100800 */
[----:B------:R-:W-:-:S02]  /*eab0*/  ISETP.GT.AND P1, PT, R180, 0x53, PT ;  /* 0x00000053b400780c */ /* 0x000fc40003f24270 */
[----:B------:R-:W-:Y:S02]  /*eac0*/  PRMT R228, RZ, 0x7610, R228 ;  /* 0x00007610ffe47816 */ /* 0x000fe400000000e4 */
        /* <DEDUP_REMOVED lines=10> */
[----:B------:R-:W-:Y:S01]  /*eb70*/  PRMT R224, RZ, 0x7610, R224 ;  /* 0x00007610ffe07816 */ /* 0x000fe200000000e0 */
[----:B------:R-:W2:Y:S04]  /*eb80*/  LDL R0, [R1+0x56c] ;  /* 0x00056c0001007983 */ /* 0x000ea80000100800 */
[----:B------:R-:W0:Y:S04]  /*eb90*/  LDL R6, [R1+0x580] ;  /* 0x0005800001067983 */ /* 0x000e280000100800 */
[----:B------:R-:W0:Y:S01]  /*eba0*/  LDL R7, [R1+0x584] ;  /* 0x0005840001077983 */ /* 0x000e220000100800 */
[----:B------:R-:W-:-:S02]  /*ebb0*/  ISETP.GT.AND P1, PT, R180, 0x55, PT ;  /* 0x00000055b400780c */ /* 0x000fc40003f24270 */
[----:B0-----:R-:W-:-:S04]  /*ebc0*/  @P0 LOP3.LUT R7, R7, R6, RZ, 0x3c, !PT ;  /* 0x0000000607070212 */ /* 0x001fc800078e3cff */
[----:B------:R-:W-:-:S04]  /*ebd0*/  @P0 LOP3.LUT R6, R7, R6, RZ, 0x3c, !PT ;  /* 0x0000000607060212 */ /* 0x000fc800078e3cff */
[----:B------:R-:W-:-:S05]  /*ebe0*/  @P0 LOP3.LUT R7, R7, R6, RZ, 0x3c, !PT ;  /* 0x0000000607070212 */ /* 0x000fca00078e3cff */
[----:B------:R3:W4:Y:S04]  /*ebf0*/  @P0 LDG.E.U8 R225, desc[UR40][R6.64] ;  /* 0x0000002806e10981 */ /* 0x000728000c1e1100 */
[----:B------:R-:W2:Y:S01]  /*ec00*/  LDL R7, [R1+0x578] ;  /* 0x0005780001077983 */ /* 0x000ea20000100800 */
[----:B---3--:R-:W-:Y:S01]  /*ec10*/  @P1 IMAD.MOV.U32 R6, RZ, RZ, R5 ;  /* 0x000000ffff061224 */ /* 0x008fe200078e0005 */
[C---:B------:R-:W-:Y:S02]  /*ec20*/  ISETP.GT.AND P0, PT, R180.reuse, 0x56, PT ;  /* 0x00000056b400780c */ /* 0x040fe40003f04270 */
[----:B------:R-:W-:Y:S01]  /*ec30*/  PRMT R223, RZ, 0x7610, R223 ;  /* 0x00007610ffdf7816 */ /* 0x000fe200000000df */
[----:B------:R-:W3:Y:S04]  /*ec40*/  LDL R5, [R1+0x55c] ;  /* 0x00055c0001057983 */ /* 0x000ee80000100800 */
[----:B--2---:R0:W2:Y:S04]  /*ec50*/  @P1 LDG.E.U8 R224, desc[UR40][R6.64] ;  /* 0x0000002806e01981 */ /* 0x0040a8000c1e1100 */
[----:B------:R-:W0:Y:S04]  /*ec60*/  LDL R6, [R1+0x570] ;  /* 0x0005700001067983 */ /* 0x000e280000100800 */
[----:B------:R-:W0:Y:S01]  /*ec70*/  LDL R7, [R1+0x574] ;  /* 0x0005740001077983 */ /* 0x000e220000100800 */
[----:B------:R-:W-:-:S02]  /*ec80*/  ISETP.GT.AND P1, PT, R180, 0x57, PT ;  /* 0x00000057b400780c */ /* 0x000fc40003f24270 */
        /* <DEDUP_REMOVED lines=68> */
[----:B------:R-:W-:-:S03]  /*f0d0*/  PRMT R163, RZ, 0x7610, R163 ;  /* 0x00007610ffa37816 */ /* 0x000fc600000000a3 */
[----:B------:R-:W4:Y:S04]  /*f0e0*/  LDL R0, [R1+0x50c] ;  /* 0x00050c0001007983 */ /* 0x000f280000100800 */
[----:B------:R-:W0:Y:S04]  /*f0f0*/  LDL R6, [R1+0x520] ;  /* 0x0005200001067983 */ /* 0x000e280000100800 */
[----:B------:R-:W0:Y:S02]  /*f100*/  LDL R7, [R1+0x524] ;  /* 0x0005240001077983 */ /* 0x000e240000100800 */
[----:B0-----:R-:W-:-:S04]  /*f110*/  @P0 LOP3.LUT R7, R7, R6, RZ, 0x3c, !PT ;  /* 0x0000000607070212 */ /* 0x001fc800078e3cff */
[----:B------:R-:W-:-:S04]  /*f120*/  @P0 LOP3.LUT R6, R7, R6, RZ, 0x3c, !PT ;  /* 0x0000000607060212 */ /* 0x000fc800078e3cff */
[----:B------:R-:W-:-:S05]  /*f130*/  @P0 LOP3.LUT R7, R7, R6, RZ, 0x3c, !PT ;  /* 0x0000000607070212 */ /* 0x000fca00078e3cff */
[----:B------:R-:W3:Y:S01]  /*f140*/  @P0 LDG.E.U8 R163, desc[UR40][R6.64] ;  /* 0x0000002806a30981 */ /* 0x000ee2000c1e1100 */
[C---:B------:R-:W-:Y:S02]  /*f150*/  ISETP.GT.AND P1, PT, R180.reuse, 0x61, PT ;  /* 0x00000061b400780c */ /* 0x040fe40003f24270 */
[----:B------:R-:W-:Y:S01]  /*f160*/  PRMT R221, RZ, 0x7610, R221 ;  /* 0x00007610ffdd7816 */ /* 0x000fe200000000dd */
[----:B---3--:R0:W-:Y:S04]  /*f170*/  STL [R1+0x10], R163 ;  /* 0x000010a301007387 */ /* 0x0081e80000100800 */
[----:B0-----:R-:W3:Y:S04]  /*f180*/  LDL.LU R163, [R1+0x8d0] ;  /* 0x0008d00001a37983 */ /* 0x001ee80000300800 */
[----:B------:R-:W2:Y:S02]  /*f190*/  LDL R7, [R1+0x518] ;  /* 0x0005180001077983 */ /* 0x000ea40000100800 */
[----:B------:R-:W-:Y:S01]  /*f1a0*/  @P1 IMAD.MOV.U32 R6, RZ, RZ, R5 ;  /* 0x000000ffff061224 */ /* 0x000fe200078e0005 */
[----:B------:R-:W-:-:S02]  /*f1b0*/  ISETP.GT.AND P0, PT, R180, 0x62, PT ;  /* 0x00000062b400780c */ /* 0x000fc40003f04270 */
        /* <DEDUP_REMOVED lines=11> */
[----:B----4-:R-:W-:Y:S02]  /*f270*/  @P1 IMAD.MOV.U32 R6, RZ, RZ, R0 ;  /* 0x000000ffff061224 */ /* 0x010fe400078e0000 */
        /* <DEDUP_REMOVED lines=99> */
[----:B------:R-:W-:Y:S02]  /*f8b0*/  ISETP.GT.AND P1, PT, R180, 0x71, PT ;  /* 0x00000071b400780c */ /* 0x000fe40003f24270 */
[----:B------:R-:W-:Y:S01]  /*f8c0*/  PRMT R169, RZ, 0x7610, R169 ;  /* 0x00007610ffa97816 */ /* 0x000fe200000000a9 */
[----:B---3--:R0:W-:Y:S04]  /*f8d0*/  STL [R1+0x18], R168 ;  /* 0x000018a801007387 */ /* 0x0081e80000100800 */
[----:B0-----:R-:W3:Y:S04]  /*f8e0*/  LDL.LU R168, [R1+0x8cc] ;  /* 0x0008cc0001a87983 */ /* 0x001ee80000300800 */
[----:B------:R-:W2:Y:S02]  /*f8f0*/  LDL R7, [R1+0x498] ;  /* 0x0004980001077983 */ /* 0x000ea40000100800 */
[----:B------:R-:W-:-:S02]  /*f900*/  @P1 IMAD.MOV.U32 R6, RZ, RZ, R5 ;  /* 0x000000ffff061224 */ /* 0x000fc400078e0005 */
[----:B------:R-:W3:Y:S04]  /*f910*/  LDL R5, [R1+0x47c] ;  /* 0x00047c0001057983 */ /* 0x000ee80000100800 */
[----:B--2---:R-:W2:Y:S01]  /*f920*/  @P1 LDG.E.U8 R169, desc[UR40][R6.64] ;  /* 0x0000002806a91981 */ /* 0x004ea2000c1e1100 */
[----:B------:R-:W-:-:S03]  /*f930*/  ISETP.GT.AND P0, PT, R180, 0x72, PT ;  /* 0x00000072b400780c */ /* 0x000fc60003f04270 */
[----:B--2---:R0:W-:Y:S04]  /*f940*/  STL [R1+0x14], R169 ;  /* 0x000014a901007387 */ /* 0x0041e80000100800 */
[----:B0-----:R-:W2:Y:S04]  /*f950*/  LDL.LU R169, [R1+0x8c8] ;  /* 0x0008c80001a97983 */ /* 0x001ea80000300800 */
[----:B------:R-:W4:Y:S04]  /*f960*/  LDL R6, [R1+0x490] ;  /* 0x0004900001067983 */ /* 0x000f280000100800 */
[----:B------:R-:W4:Y:S01]  /*f970*/  LDL R7, [R1+0x494] ;  /* 0x0004940001077983 */ /* 0x000f220000100800 */
[----:B------:R-:W-:-:S02]  /*f980*/  PRMT R153, RZ, 0x7610, R153 ;  /* 0x00007610ff997816 */ /* 0x000fc40000000099 */
[----:B----4-:R-:W-:-:S04]  /*f990*/  @P0 LOP3.LUT R7, R7, R6, RZ, 0x3c, !PT ;  /* 0x0000000607070212 */ /* 0x010fc800078e3cff */
[----:B------:R-:W-:-:S04]  /*f9a0*/  @P0 LOP3.LUT R6, R7, R6, RZ, 0x3c, !PT ;  /* 0x0000000607060212 */ /* 0x000fc800078e3cff */
[----:B------:R-:W-:-:S05]  /*f9b0*/  @P0 LOP3.LUT R7, R7, R6, RZ, 0x3c, !PT ;  /* 0x0000000607070212 */ /* 0x000fca00078e3cff */
[----:B------:R0:W4:Y:S01]  /*f9c0*/  @P0 LDG.E.U8 R153, desc[UR40][R6.64] ;  /* 0x0000002806990981 */ /* 0x000122000c1e1100 */
[----:B------:R-:W-:Y:S02]  /*f9d0*/  ISETP.GT.AND P1, PT, R180, 0x73, PT ;  /* 0x00000073b400780c */ /* 0x000fe40003f24270 */
[----:B0-----:R-:W-:Y:S01]  /*f9e0*/  PRMT R6, RZ, 0x7610, R6 ;  /* 0x00007610ff067816 */ /* 0x001fe20000000006 */
[----:B----4-:R0:W-:Y:S10]  /*f9f0*/  STL [R1+0xc], R153 ;  /* 0x00000c9901007387 */ /* 0x0101f40000100800 */
[----:B0-----:R-:W-:-:S02]  /*fa00*/  @P1 IMAD.MOV.U32 R153, RZ, RZ, R152 ;  /* 0x000000ffff991224 */ /* 0x001fc400078e0098 */
[----:B------:R-:W-:Y:S01]  /*fa10*/  @P1 IMAD.MOV.U32 R152, RZ, RZ, R0 ;  /* 0x000000ffff981224 */ /* 0x000fe200078e0000 */
[----:B------:R-:W-:Y:S01]  /*fa20*/  ISETP.GT.AND P0, PT, R180, 0x74, PT ;  /* 0x00000074b400780c */ /* 0x000fe20003f04270 */
[----:B------:R-:W4:Y:S04]  /*fa30*/  LDL R0, [R1+0x46c] ;  /* 0x00046c0001007983 */ /* 0x000f280000100800 */
[----:B------:R0:W2:Y:S04]  /*fa40*/  @P1 LDG.E.U8 R6, desc[UR40][R152.64] ;  /* 0x0000002898061981 */ /* 0x0000a8000c1e1100 */
[----:B------:R-:W0:Y:S04]  /*fa50*/  LDL R152, [R1+0x480] ;  /* 0x0004800001987983 */ /* 0x000e280000100800 */
[----:B------:R-:W0:Y:S01]  /*fa60*/  LDL R153, [R1+0x484] ;  /* 0x0004840001997983 */ /* 0x000e220000100800 */
[----:B------:R-:W-:-:S02]  /*fa70*/  PRMT R7, RZ, 0x7610, R7 ;  /* 0x00007610ff077816 */ /* 0x000fc40000000007 */
[----:B------:R-:W-:Y:S02]  /*fa80*/  ISETP.GT.AND P1, PT, R180, 0x75, PT ;  /* 0x00000075b400780c */ /* 0x000fe40003f24270 */
        /* <DEDUP_REMOVED lines=39> */
[----:B------:R-:W4:Y:S01]  /*fd00*/  LDL R153, [R1+0x450] ;  /* 0x0004500001997983 */ /* 0x000f220000100800 */
[----:B------:R-:W-:Y:S02]  /*fd10*/  ISETP.GT.AND P0, PT, R180, 0x7a, PT ;  /* 0x0000007ab400780c */ /* 0x000fe40003f04270 */
[----:B------:R-:W-:-:S11]  /*fd20*/  PRMT R169, RZ, 0x7610, R169 ;  /* 0x00007610ffa97816 */ /* 0x000fd600000000a9 */
[----:B---3--:R-:W-:-:S05]  /*fd30*/  @P0 IMAD.MOV.U32 R152, RZ, RZ, R5 ;  /* 0x000000ffff980224 */ /* 0x008fca00078e0005 */
[----:B----4-:R0:W3:Y:S04]  /*fd40*/  @P0 LDG.E.U8 R169, desc[UR40][R152.64] ;  /* 0x0000002898a90981 */ /* 0x0100e8000c1e1100 */
[----:B------:R-:W4:Y:S01]  /*fd50*/  LDL R153, [R1+0x448] ;  /* 0x0004480001997983 */ /* 0x000f220000100800 */
[----:B------:R-:W-:Y:S02]  /*fd60*/  ISETP.GT.AND P0, PT, R180, 0x7b, PT ;  /* 0x0000007bb400780c */ /* 0x000fe40003f04270 */
[----:B------:R-:W-:Y:S02]  /*fd70*/  LOP3.LUT R207, R207, 0xffff, RZ, 0xc0, !PT ;  /* 0x0000ffffcfcf7812 */ /* 0x000fe400078ec0ff */
[----:B------:R-:W-:-:S04]  /*fd80*/  LOP3.LUT R170, R170, 0xffff, RZ, 0xc0, !PT ;  /* 0x0000ffffaaaa7812 */ /* 0x000fc800078ec0ff */
[--C-:B------:R-:W-:Y:S02]  /*fd90*/  PRMT R5, R207, 0x3340, R170.reuse ;  /* 0x00003340cf057816 */ /* 0x100fe400000000aa */
[----:B------:R-:W-:-:S03]  /*fda0*/  PRMT R170, RZ, 0x7610, R170 ;  /* 0x00007610ffaa7816 */ /* 0x000fc600000000aa */
[----:B0-----:R-:W-:Y:S01]  /*fdb0*/  @P0 IMAD.MOV.U32 R152, RZ, RZ, R0 ;  /* 0x000000ffff980224 */ /* 0x001fe200078e0000 */
[----:B------:R-:W-:Y:S01]  /*fdc0*/  LOP3.LUT R206, R206, 0xffff, RZ, 0xc0, !PT ;  /* 0x0000ffffcece7812 */ /* 0x000fe200078ec0ff */
[----:B------:R-:W2:Y:S04]  /*fdd0*/  LDL R0, [R1+0x434] ;  /* 0x0004340001007983 */ /* 0x000ea80000100800 */
[----:B----4-:R0:W4:Y:S04]  /*fde0*/  @P0 LDG.E.U8 R170, desc[UR40][R152.64] ;  /* 0x0000002898aa0981 */ /* 0x010128000c1e1100 */
[----:B------:R-:W0:Y:S04]  /*fdf0*/  LDL R152, [R1+0x440] ;  /* 0x0004400001987983 */ /* 0x000e280000100800 */
[----:B------:R-:W0:Y:S01]  /*fe00*/  LDL R153, [R1+0x444] ;  /* 0x0004440001997983 */ /* 0x000e220000100800 */
[----:B------:R-:W-:-:S02]  /*fe10*/  ISETP.GT.AND P0, PT, R180, 0x7c, PT ;  /* 0x0000007cb400780c */ /* 0x000fc40003f04270 */
[----:B------:R-:W-:-:S04]  /*fe20*/  LOP3.LUT R171, R171, 0xffff, RZ, 0xc0, !PT ;  /* 0x0000ffffabab7812 */ /* 0x000fc800078ec0ff */
[--C-:B------:R-:W-:Y:S02]  /*fe30*/  PRMT R207, R206, 0x3340, R171.reuse ;  /* 0x00003340cecf7816 */ /* 0x100fe400000000ab */
[----:B------:R-:W-:-:S05]  /*fe40*/  PRMT R171, RZ, 0x7610, R171 ;  /* 0x00007610ffab7816 */ /* 0x000fca00000000ab */
[----:B0-----:R-:W-:-:S04]  /*fe50*/  @P0 LOP3.LUT R153, R153, R152, RZ, 0x3c, !PT ;  /* 0x0000009899990212 */ /* 0x001fc800078e3cff */
[----:B------:R-:W-:-:S04]  /*fe60*/  @P0 LOP3.LUT R152, R153, R152, RZ, 0x3c, !PT ;  /* 0x0000009899980212 */ /* 0x000fc800078e3cff */
[----:B------:R-:W-:-:S05]  /*fe70*/  @P0 LOP3.LUT R153, R153, R152, RZ, 0x3c, !PT ;  /* 0x0000009899990212 */ /* 0x000fca00078e3cff */
[----:B------:R0:W4:Y:S04]  /*fe80*/  @P0 LDG.E.U8 R171, desc[UR40][R152.64] ;  /* 0x0000002898ab0981 */ /* 0x000128000c1e1100 */
[----:B------:R-:W0:Y:S04]  /*fe90*/  LDL R152, [R1+0x438] ;  /* 0x0004380001987983 */ /* 0x000e280000100800 */
[----:B------:R-:W0:Y:S01]  /*fea0*/  LDL R153, [R1+0x43c] ;  /* 0x00043c0001997983 */ /* 0x000e220000100800 */
[----:B------:R-:W-:Y:S02]  /*feb0*/  ISETP.GT.AND P0, PT, R180, 0x7d, PT ;  /* 0x0000007db400780c */ /* 0x000fe40003f04270 */
[----:B------:R-:W-:-:S02]  /*fec0*/  LOP3.LUT R172, R172, 0xffff, RZ, 0xc0, !PT ;  /* 0x0000ffffacac7812 */ /* 0x000fc400078ec0ff */
[----:B------:R-:W-:-:S04]  /*fed0*/  LOP3.LUT R205, R205, 0xffff, RZ, 0xc0, !PT ;  /* 0x0000ffffcdcd7812 */ /* 0x000fc800078ec0ff */
[----:B------:R-:W-:Y:S02]  /*fee0*/  PRMT R206, R172, 0x3340, R205 ;  /* 0x00003340acce7816 */ /* 0x000fe400000000cd */
[----:B------:R-:W-:Y:S02]  /*fef0*/  PRMT R172, RZ, 0x7610, R172 ;  /* 0x00007610ffac7816 */ /* 0x000fe400000000ac */
[----:B------:R-:W-:Y:S02]  /*ff00*/  LOP3.LUT R204, R204, 0xffff, RZ, 0xc0, !PT ;  /* 0x0000ffffcccc7812 */ /* 0x000fe400078ec0ff */
[----:B------:R-:W-:Y:S02]  /*ff10*/  LOP3.LUT R203, R203, 0xffff, RZ, 0xc0, !PT ;  /* 0x0000ffffcbcb7812 */ /* 0x000fe400078ec0ff */
[----:B------:R-:W-:Y:S02]  /*ff20*/  LOP3.LUT R154, R154, 0xffff, RZ, 0xc0, !PT ;  /* 0x0000ffff9a9a7812 */ /* 0x000fe400078ec0ff */
[----:B------:R-:W-:-:S02]  /*ff30*/  LOP3.LUT R155, R155, 0xffff, RZ, 0xc0, !PT ;  /* 0x0000ffff9b9b7812 */ /* 0x000fc400078ec0ff */
[----:B------:R-:W-:Y:S02]  /*ff40*/  LOP3.LUT R192, R192, 0xffff, RZ, 0xc0, !PT ;  /* 0x0000ffffc0c07812 */ /* 0x000fe400078ec0ff */
[----:B------:R-:W-:Y:S02]  /*ff50*/  LOP3.LUT R193, R193, 0xffff, RZ, 0xc0, !PT ;  /* 0x0000ffffc1c17812 */ /* 0x000fe400078ec0ff */
[----:B------:R-:W-:Y:S02]  /*ff60*/  PRMT R205, R204, 0x3340, R203 ;  /* 0x00003340cccd7816 */ /* 0x000fe400000000cb */
[----:B------:R-:W-:Y:S02]  /*ff70*/  PRMT R204, R154, 0x3340, R155 ;  /* 0x000033409acc7816 */ /* 0x000fe4000000009b */
[----:B------:R-:W-:Y:S02]  /*ff80*/  PRMT R154, R192, 0x3340, R193 ;  /* 0x00003340c09a7816 */ /* 0x000fe400000000c1 */
[----:B------:R-:W3:Y:S04]  /*ff90*/  LDL R192, [R1+0x428] ;  /* 0x0004280001c07983 */ /* 0x000ee80000100800 */
[----:B------:R-:W3:Y:S01]  /*ffa0*/  LDL R193, [R1+0x42c] ;  /* 0x00042c0001c17983 */ /* 0x000ee20000100800 */
[----:B0-----:R-:W-:-:S04]  /*ffb0*/  @P0 LOP3.LUT R153, R153, R152, RZ, 0x3c, !PT ;  /* 0x0000009899990212 */ /* 0x001fc800078e3cff */
[----:B------:R-:W-:-:S04]  /*ffc0*/  @P0 LOP3.LUT R152, R153, R152, RZ, 0x3c, !PT ;  /* 0x0000009899980212 */ /* 0x000fc800078e3cff */
[----:B------:R-:W-:-:S05]  /*ffd0*/  @P0 LOP3.LUT R153, R153, R152, RZ, 0x3c, !PT ;  /* 0x0000009899990212 */ /* 0x000fca00078e3cff */
[----:B------:R2:W4:Y:S04]  /*ffe0*/  @P0 LDG.E.U8 R172, desc[UR40][R152.64] ;  /* 0x0000002898ac0981 */ /* 0x000528000c1e1100 */
[----:B------:R-:W3:Y:S01]  /*fff0*/  LDL R153, [R1+0x430] ;  /* 0x0004300001997983 */ /* 0x000ee20000100800 */
[----:B------:R-:W-:-:S13]  /*10000*/  ISETP.GT.AND P0, PT, R180, 0x7e, PT ;  /* 0x0000007eb400780c */ /* 0x000fda0003f04270 */
[----:B--2---:R-:W-:Y:S02]  /*10010*/  @P0 IMAD.MOV.U32 R152, RZ, RZ, R0 ;  /* 0x000000ffff980224 */ /* 0x004fe400078e0000 */
[----:B------:R-:W2:Y:S01]  /*10020*/  LDL R0, [R1+0x854] ;  /* 0x0008540001007983 */ /* 0x000ea20000100800 */
[----:B------:R-:W-:Y:S02]  /*10030*/  PRMT R203, RZ, 0x7610, R203 ;  /* 0x00007610ffcb7816 */ /* 0x000fe400000000cb */
[----:B------:R-:W-:Y:S02]  /*10040*/  LOP3.LUT R199, R199, 0xffff, RZ, 0xc0, !PT ;  /* 0x0000ffffc7c77812 */ /* 0x000fe400078ec0ff */
[----:B------:R-:W-:Y:S02]  /*10050*/  LOP3.LUT R200, R200, 0xffff, RZ, 0xc0, !PT ;  /* 0x0000ffffc8c87812 */ /* 0x000fe400078ec0ff */
[----:B------:R-:W-:Y:S02]  /*10060*/  LOP3.LUT R201, R201, 0xffff, RZ, 0xc0, !PT ;  /* 0x0000ffffc9c97812 */ /* 0x000fe400078ec0ff */
[----:B------:R-:W-:-:S02]  /*10070*/  LOP3.LUT R202, R202, 0xffff, RZ, 0xc0, !PT ;  /* 0x0000ffffcaca7812 */ /* 0x000fc400078ec0ff */
[----:B------:R-:W-:Y:S02]  /*10080*/  PRMT R199, R199, 0x3340, R200 ;  /* 0x00003340c7c77816 */ /* 0x000fe400000000c8 */
[----:B------:R-:W-:-:S04]  /*10090*/  PRMT R155, R201, 0x3340, R202 ;  /* 0x00003340c99b7816 */ /* 0x000fc800000000ca */
[----:B------:R-:W-:Y:S02]  /*100a0*/  PRMT R155, R199, 0x5410, R155 ;  /* 0x00005410c79b7816 */ /* 0x000fe4000000009b */
[----:B------:R-:W-:Y:S02]  /*100b0*/  PRMT R199, RZ, 0x7610, R199 ;  /* 0x00007610ffc77816 */ /* 0x000fe400000000c7 */
[----:B------:R-:W-:Y:S01]  /*100c0*/  PRMT R154, R204, 0x5410, R154 ;  /* 0x00005410cc9a7816 */ /* 0x000fe2000000009a */
[----:B---3--:R0:W3:Y:S01]  /*100d0*/  @P0 LDG.E.U8 R203, desc[UR40][R152.64] ;  /* 0x0000002898cb0981 */ /* 0x0080e2000c1e1100 */
[----:B------:R-:W-:-:S13]  /*100e0*/  ISETP.GT.AND P0, PT, R180, 0x7f, PT ;  /* 0x0000007fb400780c */ /* 0x000fda0003f04270 */
[----:B------:R-:W-:-:S04]  /*100f0*/  @P0 LOP3.LUT R193, R193, R192, RZ, 0x3c, !PT ;  /* 0x000000c0c1c10212 */ /* 0x000fc800078e3cff */
[----:B------:R-:W-:-:S04]  /*10100*/  @P0 LOP3.LUT R192, R193, R192, RZ, 0x3c, !PT ;  /* 0x000000c0c1c00212 */ /* 0x000fc800078e3cff */
[----:B------:R-:W-:-:S05]  /*10110*/  @P0 LOP3.LUT R193, R193, R192, RZ, 0x3c, !PT ;  /* 0x000000c0c1c10212 */ /* 0x000fca00078e3cff */
[----:B------:R-:W3:Y:S01]  /*10120*/  @P0 LDG.E.U8 R199, desc[UR40][R192.64] ;  /* 0x00000028c0c70981 */ /* 0x000ee2000c1e1100 */
[----:B0-----:R-:W-:Y:S02]  /*10130*/  PRMT R152, R5, 0x5410, R207 ;  /* 0x0000541005987816 */ /* 0x001fe400000000cf */
[----:B------:R-:W-:Y:S01]  /*10140*/  PRMT R153, R206, 0x5410, R205 ;  /* 0x00005410ce997816 */ /* 0x000fe200000000cd */
[----:B------:R-:W-:Y:S06]  /*10150*/  BAR.SYNC.DEFER_BLOCKING 0x0 ;  /* 0x0000000000007b1d */ /* 0x000fec0000010000 */
[----:B------:R-:W4:Y:S04]  /*10160*/  LDL.LU R5, [R1+0x8c4] ;  /* 0x0008c40001057983 */ /* 0x000f280000300800 */
[----:B--2---:R0:W-:Y:S04]  /*10170*/  STS.128 [R0+UR8], R152 ;  /* 0x0000009800007988 */ /* 0x0041e80008000c08 */
[----:B0-----:R-:W2:Y:S01]  /*10180*/  LDL R0, [R1+0x878] ;  /* 0x0008780001007983 */ /* 0x001ea20000100800 */
[----:B------:R-:W-:-:S02]  /*10190*/  LOP3.LUT R184, R184, 0xffff, RZ, 0xc0, !PT ;  /* 0x0000ffffb8b87812 */ /* 0x000fc400078ec0ff */
[----:B------:R-:W-:-:S04]  /*101a0*/  LOP3.LUT R183, R183, 0xffff, RZ, 0xc0, !PT ;  /* 0x0000ffffb7b77812 */ /* 0x000fc800078ec0ff */
[----:B------:R-:W-:Y:S02]  /*101b0*/  PRMT R152, R183, 0x3340, R184 ;  /* 0x00003340b7987816 */ /* 0x000fe400000000b8 */
[----:B------:R-:W0:Y:S01]  /*101c0*/  S2R R184, SR_TID.X ;  /* 0x0000000000b87919 */ /* 0x000e220000002100 */
[----:B------:R-:W-:Y:S02]  /*101d0*/  LOP3.LUT R181, R181, 0xffff, RZ, 0xc0, !PT ;  /* 0x0000ffffb5b57812 */ /* 0x000fe400078ec0ff */
[----:B------:R-:W-:Y:S02]  /*101e0*/  LOP3.LUT R182, R182, 0xffff, RZ, 0xc0, !PT ;  /* 0x0000ffffb6b67812 */ /* 0x000fe400078ec0ff */
[----:B------:R-:W-:Y:S02]  /*101f0*/  LOP3.LUT R185, R185, 0xffff, RZ, 0xc0, !PT ;  /* 0x0000ffffb9b97812 */ /* 0x000fe400078ec0ff */
[----:B------:R-:W-:Y:S02]  /*10200*/  LOP3.LUT R186, R186, 0xffff, RZ, 0xc0, !PT ;  /* 0x0000ffffbaba7812 */ /* 0x000fe400078ec0ff */
[----:B------:R-:W-:-:S02]  /*10210*/  LOP3.LUT R187, R187, 0xffff, RZ, 0xc0, !PT ;  /* 0x0000ffffbbbb7812 */ /* 0x000fc400078ec0ff */
[----:B------:R-:W-:Y:S02]  /*10220*/  LOP3.LUT R188, R188, 0xffff, RZ, 0xc0, !PT ;  /* 0x0000ffffbcbc7812 */ /* 0x000fe400078ec0ff */
        /* <DEDUP_REMOVED lines=8> */
[----:B------:R-:W-:Y:S02]  /*102b0*/  PRMT R181, R181, 0x3340, R182 ;  /* 0x00003340b5b57816 */ /* 0x000fe400000000b6 */
[----:B------:R-:W-:Y:S02]  /*102c0*/  PRMT R185, R185, 0x3340, R186 ;  /* 0x00003340b9b97816 */ /* 0x000fe400000000ba */
[----:B------:R-:W-:-:S02]  /*102d0*/  PRMT R153, R187, 0x3340, R188 ;  /* 0x00003340bb997816 */ /* 0x000fc400000000bc */
[----:B------:R-:W-:Y:S02]  /*102e0*/  PRMT R189, R189, 0x3340, R190 ;  /* 0x00003340bdbd7816 */ /* 0x000fe400000000be */
[----:B------:R-:W-:Y:S02]  /*102f0*/  PRMT R154, R191, 0x3340, R194 ;  /* 0x00003340bf9a7816 */ /* 0x000fe400000000c2 */
[----:B------:R-:W-:Y:S02]  /*10300*/  PRMT R195, R195, 0x3340, R196 ;  /* 0x00003340c3c37816 */ /* 0x000fe400000000c4 */
[----:B------:R-:W-:Y:S02]  /*10310*/  PRMT R155, R197, 0x3340, R198 ;  /* 0x00003340c59b7816 */ /* 0x000fe400000000c6 */
[----:B------:R-:W-:Y:S02]  /*10320*/  PRMT R152, R181, 0x5410, R152 ;  /* 0x00005410b5987816 */ /* 0x000fe40000000098 */
[----:B------:R-:W-:-:S02]  /*10330*/  PRMT R153, R185, 0x5410, R153 ;  /* 0x00005410b9997816 */ /* 0x000fc40000000099 */
[----:B------:R-:W-:Y:S02]  /*10340*/  PRMT R154, R189, 0x5410, R154 ;  /* 0x00005410bd9a7816 */ /* 0x000fe4000000009a */
[----:B------:R-:W-:Y:S02]  /*10350*/  PRMT R155, R195, 0x5410, R155 ;  /* 0x00005410c39b7816 */ /* 0x000fe4000000009b */
[----:B------:R-:W-:Y:S02]  /*10360*/  LOP3.LUT R176, R176, 0xffff, RZ, 0xc0, !PT ;  /* 0x0000ffffb0b07812 */ /* 0x000fe400078ec0ff */
[----:B------:R-:W-:Y:S02]  /*10370*/  LOP3.LUT R177, R177, 0xffff, RZ, 0xc0, !PT ;  /* 0x0000ffffb1b17812 */ /* 0x000fe400078ec0ff */
[----:B------:R-:W-:Y:S02]  /*10380*/  LOP3.LUT R157, R157, 0xffff, RZ, 0xc0, !PT ;  /* 0x0000ffff9d9d7812 */ /* 0x000fe400078ec0ff */
[----:B------:R-:W-:-:S02]  /*10390*/  LOP3.LUT R165, R165, 0xffff, RZ, 0xc0, !PT ;  /* 0x0000ffffa5a57812 */ /* 0x000fc400078ec0ff */
[----:B------:R-:W-:Y:S02]  /*103a0*/  PRMT R157, R157, 0x3340, R176 ;  /* 0x000033409d9d7816 */ /* 0x000fe400000000b0 */
[----:B------:R-:W-:Y:S02]  /*103b0*/  LOP3.LUT R179, R179, 0xffff, RZ, 0xc0, !PT ;  /* 0x0000ffffb3b37812 */ /* 0x000fe400078ec0ff */
[----:B0-----:R-:W-:Y:S02]  /*103c0*/  LOP3.LUT R184, R184, 0x7f, RZ, 0xc0, !PT ;  /* 0x0000007fb8b87812 */ /* 0x001fe400078ec0ff */
[----:B------:R-:W-:Y:S02]  /*103d0*/  LOP3.LUT R178, R178, 0xffff, RZ, 0xc0, !PT ;  /* 0x0000ffffb2b27812 */ /* 0x000fe400078ec0ff */
[----:B------:R-:W-:Y:S02]  /*103e0*/  ISETP.GE.AND P0, PT, R184, R180, PT ;  /* 0x000000b4b800720c */ /* 0x000fe40003f06270 */
[----:B------:R-:W-:Y:S01]  /*103f0*/  PRMT R178, R179, 0x3340, R178 ;  /* 0x00003340b3b27816 */ /* 0x000fe200000000b2 */
[----:B--2---:R0:W-:Y:S04]  /*10400*/  STS.128 [R0+UR8], R152 ;  /* 0x0000009800007988 */ /* 0x0041e80008000c08 */
[----:B0-----:R-:W2:Y:S01]  /*10410*/  LDL.LU R0, [R1+0x3c] ;  /* 0x00003c0001007983 */ /* 0x001ea20000300800 */
[----:B------:R-:W-:-:S03]  /*10420*/  PRMT R152, R165, 0x3340, R177 ;  /* 0x00003340a5987816 */ /* 0x000fc600000000b1 */
[----:B------:R-:W3:Y:S04]  /*10430*/  LDL R176, [R1+0x874] ;  /* 0x0008740001b07983 */ /* 0x000ee80000100800 */
[----:B------:R-:W2:Y:S04]  /*10440*/  LDL R177, [R1+0x40] ;  /* 0x0000400001b17983 */ /* 0x000ea80000100800 */
        /* <DEDUP_REMOVED lines=9> */
[----:B------:R-:W2:Y:S01]  /*104e0*/  LDL R181, [R1+0x338] ;  /* 0x0003380001b57983 */ /* 0x000ea20000100800 */
        /* <DEDUP_REMOVED lines=19> */
[----:B----4-:R-:W-:Y:S02]  /*10620*/  PRMT R5, RZ, 0x7610, R5 ;  /* 0x00007610ff057816 */ /* 0x010fe40000000005 */
[----:B------:R-:W-:Y:S02]  /*10630*/  PRMT R175, RZ, 0x7610, R175 ;  /* 0x00007610ffaf7816 */ /* 0x000fe400000000af */
[----:B------:R-:W-:Y:S02]  /*10640*/  PRMT R174, RZ, 0x7610, R174 ;  /* 0x00007610ffae7816 */ /* 0x000fe400000000ae */
[----:B------:R-:W-:Y:S02]  /*10650*/  PRMT R173, RZ, 0x7610, R173 ;  /* 0x00007610ffad7816 */ /* 0x000fe400000000ad */
[----:B------:R-:W-:Y:S01]  /*10660*/  PRMT R23, RZ, 0x7610, R23 ;  /* 0x00007610ff177816 */ /* 0x000fe20000000017 */
[----:B---3--:R2:W-:Y:S02]  /*10670*/  STS.128 [R176+UR8], R152 ;  /* 0x00000098b0007988 */ /* 0x0085e40008000c08 */
[----:B--2---:R-:W-:-:S02]  /*10680*/  @!P0 IMAD.MOV.U32 R152, RZ, RZ, R177 ;  /* 0x000000ffff988224 */ /* 0x004fc400078e00b1 */
[----:B------:R-:W-:-:S05]  /*10690*/  @!P0 IMAD.MOV.U32 R153, RZ, RZ, R0 ;  /* 0x000000ffff998224 */ /* 0x000fca00078e0000 */
[----:B------:R0:W2:Y:S02]  /*106a0*/  @!P0 LDG.E.U8 R5, desc[UR40][R152.64] ;  /* 0x0000002898058981 */ /* 0x0000a4000c1e1100 */
[----:B0-----:R-:W-:Y:S02]  /*106b0*/  @!P0 IMAD.MOV.U32 R152, RZ, RZ, R180 ;  /* 0x000000ffff988224 */ /* 0x001fe400078e00b4 */
[----:B------:R-:W-:-:S05]  /*106c0*/  @!P0 IMAD.MOV.U32 R153, RZ, RZ, R179 ;  /* 0x000000ffff998224 */ /* 0x000fca00078e00b3 */
[----:B------:R0:W3:Y:S02]  /*106d0*/  @!P0 LDG.E.U8 R175, desc[UR40][R152.64] ;  /* 0x0000002898af8981 */ /* 0x0000e4000c1e1100 */
[----:B0-----:R-:W-:Y:S02]  /*106e0*/  @!P0 IMAD.MOV.U32 R152, RZ, RZ, R190 ;  /* 0x000000ffff988224 */ /* 0x001fe400078e00be */
[----:B------:R-:W-:-:S05]  /*106f0*/  @!P0 IMAD.MOV.U32 R153, RZ, RZ, R191 ;  /* 0x000000ffff998224 */ /* 0x000fca00078e00bf */
[----:B------:R0:W4:Y:S02]  /*10700*/  @!P0 LDG.E.U8 R174, desc[UR40][R152.64] ;  /* 0x0000002898ae8981 */ /* 0x000124000c1e1100 */
[----:B0-----:R-:W-:Y:S02]  /*10710*/  @!P0 IMAD.MOV.U32 R152, RZ, RZ, R186 ;  /* 0x000000ffff988224 */ /* 0x001fe400078e00ba */
[----:B------:R-:W-:-:S05]  /*10720*/  @!P0 IMAD.MOV.U32 R153, RZ, RZ, R187 ;  /* 0x000000ffff998224 */ /* 0x000fca00078e00bb */
[----:B------:R0:W3:Y:S04]  /*10730*/  @!P0 LDG.E.U8 R173, desc[UR40][R152.64] ;  /* 0x0000002898ad8981 */ /* 0x0000e8000c1e1100 */
[----:B------:R1:W-:Y:S01]  /*10740*/  STL [R1+0x888], R0 ;  /* 0x0008880001007387 */ /* 0x0003e20000100800 */
[----:B0-----:R-:W-:Y:S02]  /*10750*/  @!P0 IMAD.MOV.U32 R152, RZ, RZ, R184 ;  /* 0x000000ffff988224 */ /* 0x001fe400078e00b8 */
[----:B------:R-:W-:Y:S01]  /*10760*/  @!P0 IMAD.MOV.U32 R153, RZ, RZ, R185 ;  /* 0x000000ffff998224 */ /* 0x000fe200078e00b9 */
[----:B-1----:R-:W-:-:S04]  /*10770*/  PRMT R0, RZ, 0x7610, R0 ;  /* 0x00007610ff007816 */ /* 0x002fc80000000000 */
[----:B------:R0:W4:Y:S02]  /*10780*/  @!P0 LDG.E.U8 R23, desc[UR40][R152.64] ;  /* 0x0000002898178981 */ /* 0x000124000c1e1100 */
[----:B0-----:R-:W-:Y:S02]  /*10790*/  @!P0 IMAD.MOV.U32 R152, RZ, RZ, R181 ;  /* 0x000000ffff988224 */ /* 0x001fe400078e00b5 */
[----:B------:R-:W-:-:S05]  /*107a0*/  @!P0 IMAD.MOV.U32 R153, RZ, RZ, R183 ;  /* 0x000000ffff998224 */ /* 0x000fca00078e00b7 */
[----:B------:R-:W4:Y:S04]  /*107b0*/  @!P0 LDG.E.U8 R0, desc[UR40][R152.64] ;  /* 0x0000002898008981 */ /* 0x000f28000c1e1100 */
[----:B--2---:R-:W-:Y:S04]  /*107c0*/  STL [R1+0x8a8], R5 ;  /* 0x0008a80501007387 */ /* 0x004fe80000100800 */
[----:B---3--:R0:W-:Y:S04]  /*107d0*/  STL [R1+0x2c], R173 ;  /* 0x00002cad01007387 */ /* 0x0081e80000100800 */
[----:B0-----:R-:W2:Y:S04]  /*107e0*/  LDL R173, [R1+0x2f4] ;  /* 0x0002f40001ad7983 */ /* 0x001ea80000100800 */
[----:B----4-:R0:W-:Y:S04]  /*107f0*/  STL [R1+0x34], R0 ;  /* 0x0000340001007387 */ /* 0x0101e80000100800 */
[----:B------:R-:W3:Y:S04]  /*10800*/  LDL R181, [R1+0x870] ;  /* 0x0008700001b57983 */ /* 0x000ee80000100800 */
[----:B------:R-:W4:Y:S04]  /*10810*/  LDL R180, [R1+0x2b4] ;  /* 0x0002b40001b47983 */ /* 0x000f280000100800 */
[----:B------:R-:W2:Y:S04]  /*10820*/  LDL R179, [R1+0x2b8] ;  /* 0x0002b80001b37983 */ /* 0x000ea80000100800 */
[----:B------:R-:W4:Y:S04]  /*10830*/  LDL R177, [R1+0x274] ;  /* 0x0002740001b17983 */ /* 0x000f280000100800 */
[----:B------:R-:W4:Y:S04]  /*10840*/  LDL R176, [R1+0x278] ;  /* 0x0002780001b07983 */ /* 0x000f280000100800 */
[----:B0-----:R-:W4:Y:S01]  /*10850*/  LDL R0, [R1+0x2f8] ;  /* 0x0002f80001007983 */ /* 0x001f220000100800 */
[----:B------:R-:W-:-:S02]  /*10860*/  LOP3.LUT R250, R250, 0xffff, RZ, 0xc0, !PT ;  /* 0x0000fffffafa7812 */ /* 0x000fc400078ec0ff */
[----:B------:R-:W-:Y:S01]  /*10870*/  LOP3.LUT R249, R249, 0xffff, RZ, 0xc0, !PT ;  /* 0x0000fffff9f97812 */ /* 0x000fe200078ec0ff */
[----:B------:R0:W-:Y:S01]  /*10880*/  STL [R1+0x24], R175 ;  /* 0x000024af01007387 */ /* 0x0001e20000100800 */
        /* <DEDUP_REMOVED lines=13> */
[----:B------:R-:W-:Y:S01]  /*10960*/  LOP3.LUT R21, R21, 0xffff, RZ, 0xc0, !PT ;  /* 0x0000ffff15157812 */ /* 0x000fe200078ec0ff */
[----:B------:R1:W-:Y:S01]  /*10970*/  STL [R1+0x28], R174 ;  /* 0x000028ae01007387 */ /* 0x0003e20000100800 */
[----:B------:R-:W-:Y:S02]  /*10980*/  PRMT R249, R250, 0x3340, R249 ;  /* 0x00003340faf97816 */ /* 0x000fe400000000f9 */
[----:B------:R-:W-:Y:S01]  /*10990*/  PRMT R247, R248, 0x3340, R247 ;  /* 0x00003340f8f77816 */ /* 0x000fe200000000f7 */
[----:B------:R1:W-:Y:S01]  /*109a0*/  STL [R1+0x30], R23 ;  /* 0x0000301701007387 */ /* 0x0003e20000100800 */
[----:B------:R-:W-:-:S02]  /*109b0*/  PRMT R245, R246, 0x3340, R245 ;  /* 0x00003340f6f57816 */ /* 0x000fc400000000f5 */
[----:B------:R-:W-:Y:S01]  /*109c0*/  PRMT R243, R244, 0x3340, R243 ;  /* 0x00003340f4f37816 */ /* 0x000fe200000000f3 */
[----:B0-----:R-:W4:Y:S01]  /*109d0*/  LDL R175, [R1+0x234] ;  /* 0x0002340001af7983 */ /* 0x001f220000100800 */
[----:B------:R-:W-:Y:S02]  /*109e0*/  PRMT R241, R242, 0x3340, R241 ;  /* 0x00003340f2f17816 */ /* 0x000fe400000000f1 */
[----:B------:R-:W-:Y:S01]  /*109f0*/  PRMT R208, R209, 0x3340, R208 ;  /* 0x00003340d1d07816 */ /* 0x000fe200000000d0 */
[----:B-1----:R-:W4:Y:S01]  /*10a00*/  LDL R174, [R1+0x1f4] ;  /* 0x0001f40001ae7983 */ /* 0x002f220000100800 */
[----:B------:R-:W-:Y:S02]  /*10a10*/  PRMT R17, R17, 0x3340, R22 ;  /* 0x0000334011117816 */ /* 0x000fe40000000016 */
[----:B------:R-:W-:Y:S02]  /*10a20*/  PRMT R23, R20, 0x3340, R21 ;  /* 0x0000334014177816 */ /* 0x000fe40000000015 */
[----:B------:R-:W-:-:S02]  /*10a30*/  PRMT R20, R249, 0x5410, R247 ;  /* 0x00005410f9147816 */ /* 0x000fc400000000f7 */
[----:B------:R-:W-:Y:S02]  /*10a40*/  PRMT R21, R245, 0x5410, R243 ;  /* 0x00005410f5157816 */ /* 0x000fe400000000f3 */
[----:B------:R-:W-:Y:S02]  /*10a50*/  PRMT R22, R241, 0x5410, R208 ;  /* 0x00005410f1167816 */ /* 0x000fe400000000d0 */
[----:B------:R-:W-:Y:S02]  /*10a60*/  PRMT R23, R17, 0x5410, R23 ;  /* 0x0000541011177816 */ /* 0x000fe40000000017 */
[----:B------:R-:W-:Y:S01]  /*10a70*/  PRMT R178, RZ, 0x7610, R178 ;  /* 0x00007610ffb27816 */ /* 0x000fe200000000b2 */
[----:B------:R-:W4:Y:S01]  /*10a80*/  LDL R17, [R1+0x238] ;  /* 0x0002380001117983 */ /* 0x000f220000100800 */
[----:B------:R-:W-:-:S03]  /*10a90*/  PRMT R5, RZ, 0x7610, R5 ;  /* 0x00007610ff057816 */ /* 0x000fc60000000005 */
[----:B---3--:R2:W-:Y:S02]  /*10aa0*/  STS.128 [R181+UR8], R20 ;  /* 0x00000014b5007988 */ /* 0x0085e40008000c08 */
[----:B--2---:R-:W-:Y:S01]  /*10ab0*/  @!P0 IMAD.MOV.U32 R20, RZ, RZ, R179 ;  /* 0x000000ffff148224 */ /* 0x004fe200078e00b3 */
[----:B------:R-:W-:Y:S01]  /*10ac0*/  PRMT R182, RZ, 0x7610, R182 ;  /* 0x00007610ffb67816 */ /* 0x000fe200000000b6 */
[----:B----4-:R-:W-:Y:S01]  /*10ad0*/  @!P0 IMAD.MOV.U32 R21, RZ, RZ, R180 ;  /* 0x000000ffff158224 */ /* 0x010fe200078e00b4 */
[----:B------:R-:W2:Y:S04]  /*10ae0*/  LDL R23, [R1+0x174] ;  /* 0x0001740001177983 */ /* 0x000ea80000100800 */
[----:B------:R0:W3:Y:S01]  /*10af0*/  @!P0 LDG.E.U8 R178, desc[UR40][R20.64] ;  /* 0x0000002814b28981 */ /* 0x0000e2000c1e1100 */
[----:B------:R-:W-:-:S03]  /*10b00*/  @!P0 IMAD.MOV.U32 R152, RZ, RZ, R0 ;  /* 0x000000ffff988224 */ /* 0x000fc600078e0000 */
[----:B------:R-:W4:Y:S01]  /*10b10*/  LDL R0, [R1+0x1f8] ;  /* 0x0001f80001007983 */ /* 0x000f220000100800 */
[----:B------:R-:W-:-:S03]  /*10b20*/  @!P0 IMAD.MOV.U32 R153, RZ, RZ, R173 ;  /* 0x000000ffff998224 */ /* 0x000fc600078e00ad */
[----:B------:R-:W2:Y:S01]  /*10b30*/  LDL R173, [R1+0x1b8] ;  /* 0x0001b80001ad7983 */ /* 0x000ea20000100800 */
[----:B0-----:R-:W-:Y:S02]  /*10b40*/  @!P0 IMAD.MOV.U32 R20, RZ, RZ, R176 ;  /* 0x000000ffff148224 */ /* 0x001fe400078e00b0 */
[----:B------:R-:W-:Y:S01]  /*10b50*/  @!P0 IMAD.MOV.U32 R21, RZ, RZ, R177 ;  /* 0x000000ffff158224 */ /* 0x000fe200078e00b1 */
[----:B------:R-:W3:Y:S04]  /*10b60*/  @!P0 LDG.E.U8 R182, desc[UR40][R152.64] ;  /* 0x0000002898b68981 */ /* 0x000ee8000c1e1100 */
[----:B------:R0:W2:Y:S04]  /*10b70*/  @!P0 LDG.E.U8 R5, desc[UR40][R20.64] ;  /* 0x0000002814058981 */ /* 0x0000a8000c1e1100 */
[----:B------:R-:W3:Y:S04]  /*10b80*/  LDL R22, [R1+0x178] ;  /* 0x0001780001167983 */ /* 0x000ee80000100800 */
[----:B------:R-:W3:Y:S01]  /*10b90*/  LDL R152, [R1+0x1b4] ;  /* 0x0001b40001987983 */ /* 0x000ee20000100800 */
[----:B------:R-:W-:-:S02]  /*10ba0*/  PRMT R2, RZ, 0x7610, R2 ;  /* 0x00007610ff027816 */ /* 0x000fc40000000002 */
[----:B------:R-:W-:Y:S01]  /*10bb0*/  PRMT R3, RZ, 0x7610, R3 ;  /* 0x00007610ff037816 */ /* 0x000fe20000000003 */
[----:B0-----:R-:W-:Y:S02]  /*10bc0*/  @!P0 IMAD.MOV.U32 R21, RZ, RZ, R175 ;  /* 0x000000ffff158224 */ /* 0x001fe400078e00af */
[----:B------:R-:W-:-:S05]  /*10bd0*/  @!P0 IMAD.MOV.U32 R20, RZ, RZ, R17 ;  /* 0x000000ffff148224 */ /* 0x000fca00078e0011 */
[----:B------:R0:W3:Y:S02]  /*10be0*/  @!P0 LDG.E.U8 R2, desc[UR40][R20.64] ;  /* 0x0000002814028981 */ /* 0x0000e4000c1e1100 */
[----:B0-----:R-:W-:Y:S02]  /*10bf0*/  @!P0 IMAD.MOV.U32 R21, RZ, RZ, R174 ;  /* 0x000000ffff158224 */ /* 0x001fe400078e00ae */
[----:B----4-:R-:W-:-:S05]  /*10c00*/  @!P0 IMAD.MOV.U32 R20, RZ, RZ, R0 ;  /* 0x000000ffff148224 */ /* 0x010fca00078e0000 */
[----:B------:R0:W4:Y:S04]  /*10c10*/  @!P0 LDG.E.U8 R3, desc[UR40][R20.64] ;  /* 0x0000002814038981 */ /* 0x000128000c1e1100 */
[----:B--2---:R1:W-:Y:S04]  /*10c20*/  STL [R1+0x8ac], R5 ;  /* 0x0008ac0501007387 */ /* 0x0043e80000100800 */
[----:B------:R-:W2:Y:S04]  /*10c30*/  LDL R17, [R1+0x134] ;  /* 0x0001340001117983 */ /* 0x000ea80000100800 */
[----:B-1----:R-:W4:Y:S01]  /*10c40*/  LDL R5, [R1+0x138] ;  /* 0x0001380001057983 */ /* 0x002f220000100800 */
[----:B------:R-:W-:Y:S01]  /*10c50*/  PRMT R4, RZ, 0x7610, R4 ;  /* 0x00007610ff047816 */ /* 0x000fe20000000004 */
[----:B0-----:R-:W-:-:S02]  /*10c60*/  @!P0 IMAD.MOV.U32 R20, RZ, RZ, R173 ;  /* 0x000000ffff148224 */ /* 0x001fc400078e00ad */
[----:B---3--:R-:W-:-:S05]  /*10c70*/  @!P0 IMAD.MOV.U32 R21, RZ, RZ, R152 ;  /* 0x000000ffff158224 */ /* 0x008fca00078e0098 */
[----:B------:R0:W3:Y:S01]  /*10c80*/  @!P0 LDG.E.U8 R4, desc[UR40][R20.64] ;  /* 0x0000002814048981 */ /* 0x0000e2000c1e1100 */
[----:B------:R-:W-:Y:S01]  /*10c90*/  PRMT R250, RZ, 0x7610, R250 ;  /* 0x00007610fffa7816 */ /* 0x000fe200000000fa */
[----:B0-----:R-:W-:Y:S02]  /*10ca0*/  @!P0 IMAD.MOV.U32 R20, RZ, RZ, R22 ;  /* 0x000000ffff148224 */ /* 0x001fe400078e0016 */
[----:B------:R-:W-:-:S05]  /*10cb0*/  @!P0 IMAD.MOV.U32 R21, RZ, RZ, R23 ;  /* 0x000000ffff158224 */ /* 0x000fca00078e0017 */
[----:B------:R2:W3:Y:S01]  /*10cc0*/  @!P0 LDG.E.U8 R250, desc[UR40][R20.64] ;  /* 0x0000002814fa8981 */ /* 0x0004e2000c1e1100 */
[----:B------:R-:W-:-:S03]  /*10cd0*/  PRMT R249, RZ, 0x7610, R249 ;  /* 0x00007610fff97816 */ /* 0x000fc600000000f9 */
[----:B------:R0:W-:Y:S04]  /*10ce0*/  STL [R1+0x8b0], R2 ;  /* 0x0008b00201007387 */ /* 0x0001e80000100800 */
[----:B------:R-:W3:Y:S01]  /*10cf0*/  LDL R0, [R1+0xf8] ;  /* 0x0000f80001007983 */ /* 0x000ee20000100800 */
[----:B--2---:R-:W-:Y:S02]  /*10d00*/  @!P0 IMAD.MOV.U32 R21, RZ, RZ, R17 ;  /* 0x000000ffff158224 */ /* 0x004fe400078e0011 */
[----:B----4-:R-:W-:-:S05]  /*10d10*/  @!P0 IMAD.MOV.U32 R20, RZ, RZ, R5 ;  /* 0x000000ffff148224 */ /* 0x010fca00078e0005 */
[----:B------:R-:W2:Y:S04]  /*10d20*/  @!P0 LDG.E.U8 R249, desc[UR40][R20.64] ;  /* 0x0000002814f98981 */ /* 0x000ea8000c1e1100 */
[----:B------:R-:W-:Y:S04]  /*10d30*/  STL [R1+0x8b4], R3 ;  /* 0x0008b40301007387 */ /* 0x000fe80000100800 */
[----:B0-----:R-:W4:Y:S04]  /*10d40*/  LDL R2, [R1+0xf4] ;  /* 0x0000f40001027983 */ /* 0x001f280000100800 */
[----:B---3--:R-:W-:Y:S04]  /*10d50*/  STL [R1+0x8b8], R4 ;  /* 0x0008b80401007387 */ /* 0x008fe80000100800 */
[----:B------:R-:W3:Y:S04]  /*10d60*/  LDL R176, [R1+0xb4] ;  /* 0x0000b40001b07983 */ /* 0x000ee80000100800 */
[----:B------:R-:W3:Y:S04]  /*10d70*/  LDL R175, [R1+0xb8] ;  /* 0x0000b80001af7983 */ /* 0x000ee80000100800 */
[----:B------:R0:W-:Y:S04]  /*10d80*/  STL [R1+0x20], R182 ;  /* 0x000020b601007387 */ /* 0x0001e80000100800 */
[----:B------:R-:W3:Y:S04]  /*10d90*/  LDL R174, [R1+0x74] ;  /* 0x0000740001ae7983 */ /* 0x000ee80000100800 */
[----:B------:R-:W3:Y:S04]  /*10da0*/  LDL R173, [R1+0x78] ;  /* 0x0000780001ad7983 */ /* 0x000ee80000100800 */
[----:B------:R-:W3:Y:S04]  /*10db0*/  LDL R152, [R1+0x82c] ;  /* 0x00082c0001987983 */ /* 0x000ee80000100800 */
[----:B------:R-:W3:Y:S04]  /*10dc0*/  LDL.LU R183, [R1+0x8] ;  /* 0x0000080001b77983 */ /* 0x000ee80000300800 */
[----:B------:R-:W3:Y:S04]  /*10dd0*/  LDL.LU R184, [R1+0x4] ;  /* 0x0000040001b87983 */ /* 0x000ee80000300800 */
[----:B0-----:R-:W3:Y:S04]  /*10de0*/  LDL.LU R182, [R1] ;  /* 0x0000000001b67983 */ /* 0x001ee80000300800 */
[----:B------:R-:W-:Y:S04]  /*10df0*/  STL [R1+0x8bc], R250 ;  /* 0x0008bcfa01007387 */ /* 0x000fe80000100800 */
[----:B------:R0:W-:Y:S04]  /*10e00*/  STL [R1+0x1c], R178 ;  /* 0x00001cb201007387 */ /* 0x0001e80000100800 */
[----:B------:R-:W3:Y:S04]  /*10e10*/  LDL R153, [R1+0x424] ;  /* 0x0004240001997983 */ /* 0x000ee80000100800 */
[----:B------:R-:W3:Y:S04]  /*10e20*/  LDL R23, [R1+0x3f0] ;  /* 0x0003f00001177983 */ /* 0x000ee80000100800 */
[----:B------:R-:W3:Y:S04]  /*10e30*/  LDL R22, [R1+0x3f4] ;  /* 0x0003f40001167983 */ /* 0x000ee80000100800 */
[----:B------:R-:W3:Y:S04]  /*10e40*/  LDL R17, [R1+0x3ac] ;  /* 0x0003ac0001117983 */ /* 0x000ee80000100800 */
[----:B------:R-:W3:Y:S04]  /*10e50*/  LDL R5, [R1+0x3b0] ;  /* 0x0003b00001057983 */ /* 0x000ee80000100800 */
[----:B--2---:R-:W-:Y:S04]  /*10e60*/  STL [R1+0x8c0], R249 ;  /* 0x0008c0f901007387 */ /* 0x004fe80000100800 */
[----:B------:R-:W2:Y:S04]  /*10e70*/  LDL R4, [R1+0x36c] ;  /* 0x00036c0001047983 */ /* 0x000ea80000100800 */
[----:B------:R-:W2:Y:S01]  /*10e80*/  LDL R3, [R1+0x370] ;  /* 0x0003700001037983 */ /* 0x000ea20000100800 */
[----:B----4-:R-:W-:-:S03]  /*10e90*/  @!P0 IMAD.MOV.U32 R21, RZ, RZ, R2 ;  /* 0x000000ffff158224 */ /* 0x010fc600078e0002 */
[----:B------:R-:W4:Y:S01]  /*10ea0*/  LDL R2, [R1+0x32c] ;  /* 0x00032c0001027983 */ /* 0x000f220000100800 */
[----:B------:R-:W-:Y:S01]  /*10eb0*/  PRMT R248, RZ, 0x7610, R248 ;  /* 0x00007610fff87816 */ /* 0x000fe200000000f8 */
[----:B------:R-:W-:Y:S01]  /*10ec0*/  @!P0 IMAD.MOV.U32 R20, RZ, RZ, R0 ;  /* 0x000000ffff148224 */ /* 0x000fe200078e0000 */
[----:B------:R-:W-:Y:S01]  /*10ed0*/  PRMT R247, RZ, 0x7610, R247 ;  /* 0x00007610fff77816 */ /* 0x000fe200000000f7 */
[----:B------:R-:W4:Y:S04]  /*10ee0*/  LDL R0, [R1+0x330] ;  /* 0x0003300001007983 */ /* 0x000f280000100800 */
[----:B------:R3:W4:Y:S01]  /*10ef0*/  @!P0 LDG.E.U8 R248, desc[UR40][R20.64] ;  /* 0x0000002814f88981 */ /* 0x000722000c1e1100 */
[----:B------:R-:W-:Y:S02]  /*10f00*/  PRMT R246, RZ, 0x7610, R246 ;  /* 0x00007610fff67816 */ /* 0x000fe400000000f6 */
[----:B------:R-:W-:Y:S01]  /*10f10*/  PRMT R245, RZ, 0x7610, R245 ;  /* 0x00007610fff57816 */ /* 0x000fe200000000f5 */
[----:B0-----:R-:W4:Y:S01]  /*10f20*/  LDL R178, [R1+0x86c] ;  /* 0x00086c0001b27983 */ /* 0x001f220000100800 */
[----:B------:R-:W-:-:S02]  /*10f30*/  PRMT R244, RZ, 0x7610, R244 ;  /* 0x00007610fff47816 */ /* 0x000fc400000000f4 */
[----:B------:R-:W-:Y:S01]  /*10f40*/  PRMT R243, RZ, 0x7610, R243 ;  /* 0x00007610fff37816 */ /* 0x000fe200000000f3 */
[----:B------:R-:W4:Y:S01]  /*10f50*/  LDL R177, [R1+0x2ac] ;  /* 0x0002ac0001b17983 */ /* 0x000f220000100800 */
[----:B---3--:R-:W-:Y:S02]  /*10f60*/  @!P0 IMAD.MOV.U32 R20, RZ, RZ, R175 ;  /* 0x000000ffff148224 */ /* 0x008fe400078e00af */
[----:B------:R-:W-:Y:S01]  /*10f70*/  @!P0 IMAD.MOV.U32 R21, RZ, RZ, R176 ;  /* 0x000000ffff158224 */ /* 0x000fe200078e00b0 */
[----:B------:R-:W-:Y:S01]  /*10f80*/  PRMT R242, RZ, 0x7610, R242 ;  /* 0x00007610fff27816 */ /* 0x000fe200000000f2 */
[----:B------:R-:W3:Y:S04]  /*10f90*/  LDL R176, [R1+0x22c] ;  /* 0x00022c0001b07983 */ /* 0x000ee80000100800 */
[----:B------:R0:W3:Y:S04]  /*10fa0*/  @!P0 LDG.E.U8 R247, desc[UR40][R20.64] ;  /* 0x0000002814f78981 */ /* 0x0000e8000c1e1100 */
[----:B------:R-:W3:Y:S01]  /*10fb0*/  LDL R175, [R1+0x230] ;  /* 0x0002300001af7983 */ /* 0x000ee20000100800 */
[----:B------:R-:W-:-:S02]  /*10fc0*/  PRMT R241, RZ, 0x7610, R241 ;  /* 0x00007610fff17816 */ /* 0x000fc400000000f1 */
[----:B------:R-:W-:Y:S01]  /*10fd0*/  LOP3.LUT R252, R252, 0xffff, RZ, 0xc0, !PT ;  /* 0x0000fffffcfc7812 */ /* 0x000fe200078ec0ff */
[----:B------:R-:W3:Y:S01]  /*10fe0*/  LDL R179, [R1+0xa4] ;  /* 0x0000a40001b37983 */ /* 0x000ee20000100800 */
[----:B0-----:R-:W-:Y:S02]  /*10ff0*/  @!P0 IMAD.MOV.U32 R20, RZ, RZ, R173 ;  /* 0x000000ffff148224 */ /* 0x001fe400078e00ad */
[----:B------:R-:W-:Y:S01]  /*11000*/  @!P0 IMAD.MOV.U32 R21, RZ, RZ, R174 ;  /* 0x000000ffff158224 */ /* 0x000fe200078e00ae */
[----:B------:R-:W-:Y:S01]  /*11010*/  LOP3.LUT R240, R240, 0xffff, RZ, 0xc0, !PT ;  /* 0x0000fffff0f07812 */ /* 0x000fe200078ec0ff */
[----:B------:R-:W3:Y:S04]  /*11020*/  LDL R174, [R1+0x1ac] ;  /* 0x0001ac0001ae7983 */ /* 0x000ee80000100800 */
[----:B------:R0:W3:Y:S01]  /*11030*/  @!P0 LDG.E.U8 R246, desc[UR40][R20.64] ;  /* 0x0000002814f68981 */ /* 0x0000e2000c1e1100 */
[----:B------:R-:W-:-:S02]  /*11040*/  LOP3.LUT R239, R239, 0xffff, RZ, 0xc0, !PT ;  /* 0x0000ffffefef7812 */ /* 0x000fc400078ec0ff */
        /* <DEDUP_REMOVED lines=11> */
[----:B------:R-:W-:-:S05]  /*11100*/  @!P0 IMAD.MOV.U32 R21, RZ, RZ, R23 ;  /* 0x000000ffff158224 */ /* 0x000fca00078e0017 */
[----:B------:R0:W3:Y:S02]  /*11110*/  @!P0 LDG.E.U8 R244, desc[UR40][R20.64] ;  /* 0x0000002814f48981 */ /* 0x0000e4000c1e1100 */
[----:B0-----:R-:W-:Y:S02]  /*11120*/  @!P0 IMAD.MOV.U32 R20, RZ, RZ, R5 ;  /* 0x000000ffff148224 */ /* 0x001fe400078e0005 */
[----:B------:R-:W-:Y:S01]  /*11130*/  @!P0 IMAD.MOV.U32 R21, RZ, RZ, R17 ;  /* 0x000000ffff158224 */ /* 0x000fe200078e0011 */
[----:B------:R-:W3:Y:S04]  /*11140*/  LDL R5, [R1+0x2b0] ;  /* 0x0002b00001057983 */ /* 0x000ee80000100800 */
[----:B------:R2:W3:Y:S02]  /*11150*/  @!P0 LDG.E.U8 R243, desc[UR40][R20.64] ;  /* 0x0000002814f38981 */ /* 0x0004e4000c1e1100 */
[----:B--2---:R-:W-:-:S02]  /*11160*/  @!P0 IMAD.MOV.U32 R21, RZ, RZ, R4 ;  /* 0x000000ffff158224 */ /* 0x004fc400078e0004 */
[----:B------:R-:W2:Y:S01]  /*11170*/  LDL R4, [R1+0x26c] ;  /* 0x00026c0001047983 */ /* 0x000ea20000100800 */
[----:B------:R-:W-:-:S03]  /*11180*/  @!P0 IMAD.MOV.U32 R20, RZ, RZ, R3 ;  /* 0x000000ffff148224 */ /* 0x000fc600078e0003 */
[----:B------:R-:W2:Y:S04]  /*11190*/  LDL R3, [R1+0x270] ;  /* 0x0002700001037983 */ /* 0x000ea80000100800 */
[----:B------:R4:W2:Y:S02]  /*111a0*/  @!P0 LDG.E.U8 R242, desc[UR40][R20.64] ;  /* 0x0000002814f28981 */ /* 0x0008a4000c1e1100 */
[----:B----4-:R-:W-:Y:S02]  /*111b0*/  @!P0 IMAD.MOV.U32 R21, RZ, RZ, R2 ;  /* 0x000000ffff158224 */ /* 0x010fe400078e0002 */
[----:B------:R-:W4:Y:S01]  /*111c0*/  LDL R2, [R1+0x1ec] ;  /* 0x0001ec0001027983 */ /* 0x000f220000100800 */
[----:B------:R-:W-:-:S03]  /*111d0*/  @!P0 IMAD.MOV.U32 R20, RZ, RZ, R0 ;  /* 0x000000ffff148224 */ /* 0x000fc600078e0000 */
[----:B------:R-:W4:Y:S01]  /*111e0*/  LDL R0, [R1+0x1f0] ;  /* 0x0001f00001007983 */ /* 0x000f220000100800 */
[----:B------:R-:W-:-:S03]  /*111f0*/  LOP3.LUT R17, R183, 0xffff, RZ, 0xc0, !PT ;  /* 0x0000ffffb7117812 */ /* 0x000fc600078ec0ff */
[----:B------:R0:W4:Y:S01]  /*11200*/  @!P0 LDG.E.U8 R241, desc[UR40][R20.64] ;  /* 0x0000002814f18981 */ /* 0x000122000c1e1100 */
[----:B------:R-:W-:Y:S02]  /*11210*/  LOP3.LUT R234, R234, 0xffff, RZ, 0xc0, !PT ;  /* 0x0000ffffeaea7812 */ /* 0x000fe400078ec0ff */
[----:B------:R-:W-:Y:S02]  /*11220*/  LOP3.LUT R232, R232, 0xffff, RZ, 0xc0, !PT ;  /* 0x0000ffffe8e87812 */ /* 0x000fe400078ec0ff */
[----:B------:R-:W-:Y:S02]  /*11230*/  LOP3.LUT R230, R230, 0xffff, RZ, 0xc0, !PT ;  /* 0x0000ffffe6e67812 */ /* 0x000fe400078ec0ff */
[----:B------:R-:W-:Y:S02]  /*11240*/  LOP3.LUT R229, R229, 0xffff, RZ, 0xc0, !PT ;  /* 0x0000ffffe5e57812 */ /* 0x000fe400078ec0ff */
[----:B0-----:R-:W-:Y:S02]  /*11250*/  LOP3.LUT R20, R184, 0xffff, RZ, 0xc0, !PT ;  /* 0x0000ffffb8147812 */ /* 0x001fe400078ec0ff */
[----:B------:R-:W-:-:S02]  /*11260*/  LOP3.LUT R21, R182, 0xffff, RZ, 0xc0, !PT ;  /* 0x0000ffffb6157812 */ /* 0x000fc400078ec0ff */
[----:B------:R-:W-:Y:S02]  /*11270*/  LOP3.LUT R227, R227, 0xffff, RZ, 0xc0, !PT ;  /* 0x0000ffffe3e37812 */ /* 0x000fe400078ec0ff */
[----:B------:R-:W-:Y:S02]  /*11280*/  LOP3.LUT R226, R226, 0xffff, RZ, 0xc0, !PT ;  /* 0x0000ffffe2e27812 */ /* 0x000fe400078ec0ff */
[----:B------:R-:W-:Y:S02]  /*11290*/  PRMT R17, R17, 0x3340, R20 ;  /* 0x0000334011117816 */ /* 0x000fe40000000014 */
        /* <DEDUP_REMOVED lines=8> */
[----:B------:R-:W-:Y:S01]  /*11320*/  PRMT R21, R239, 0x5410, R21 ;  /* 0x00005410ef157816 */ /* 0x000fe20000000015 */
[----:B------:R-:W4:Y:S01]  /*11330*/  LDL R17, [R1+0x16c] ;  /* 0x00016c0001117983 */ /* 0x000f220000100800 */
[----:B------:R-:W-:-:S02]  /*11340*/  PRMT R22, R235, 0x5410, R22 ;  /* 0x00005410eb167816 */ /* 0x000fc40000000016 */
[----:B------:R-:W-:Y:S02]  /*11350*/  PRMT R23, R229, 0x5410, R23 ;  /* 0x00005410e5177816 */ /* 0x000fe40000000017 */
[----:B------:R-:W-:-:S03]  /*11360*/  PRMT R237, RZ, 0x7610, R237 ;  /* 0x00007610ffed7816 */ /* 0x000fc600000000ed */
[----:B------:R0:W-:Y:S01]  /*11370*/  STS.128 [R178+UR8], R20 ;  /* 0x00000014b2007988 */ /* 0x0001e20008000c08 */
[----:B------:R-:W-:Y:S02]  /*11380*/  PRMT R229, RZ, 0x7610, R229 ;  /* 0x00007610ffe57816 */ /* 0x000fe400000000e5 */
[----:B------:R-:W-:Y:S01]  /*11390*/  PRMT R227, RZ, 0x7610, R227 ;  /* 0x00007610ffe37816 */ /* 0x000fe200000000e3 */
[----:B0-----:R-:W-:Y:S01]  /*113a0*/  @!P0 IMAD.MOV.U32 R21, RZ, RZ, R177 ;  /* 0x000000ffff158224 */ /* 0x001fe200078e00b1 */
[----:B------:R-:W4:Y:S04]  /*113b0*/  LDL R178, [R1+0xac] ;  /* 0x0000ac0001b27983 */ /* 0x000f280000100800 */
[----:B------:R-:W4:Y:S01]  /*113c0*/  LDL R177, [R1+0xb0] ;  /* 0x0000b00001b17983 */ /* 0x000f220000100800 */
[----:B---3--:R-:W-:Y:S01]  /*113d0*/  @!P0 IMAD.MOV.U32 R20, RZ, RZ, R5 ;  /* 0x000000ffff148224 */ /* 0x008fe200078e0005 */
[----:B------:R-:W-:-:S02]  /*113e0*/  PRMT R226, RZ, 0x7610, R226 ;  /* 0x00007610ffe27816 */ /* 0x000fc400000000e2 */
[----:B------:R-:W3:Y:S04]  /*113f0*/  LDL R5, [R1+0x170] ;  /* 0x0001700001057983 */ /* 0x000ee80000100800 */
[----:B------:R2:W3:Y:S01]  /*11400*/  @!P0 LDG.E.U8 R237, desc[UR40][R20.64] ;  /* 0x0000002814ed8981 */ /* 0x0004e2000c1e1100 */
[----:B------:R-:W-:-:S03]  /*11410*/  PRMT R209, RZ, 0x7610, R209 ;  /* 0x00007610ffd17816 */ /* 0x000fc600000000d1 */
[----:B------:R-:W3:Y:S04]  /*11420*/  LDL R23, [R1+0x3e4] ;  /* 0x0003e40001177983 */ /* 0x000ee80000100800 */
[----:B------:R-:W3:Y:S01]  /*11430*/  LDL R22, [R1+0x3e8] ;  /* 0x0003e80001167983 */ /* 0x000ee20000100800 */
[----:B--2---:R-:W-:-:S03]  /*11440*/  @!P0 IMAD.MOV.U32 R21, RZ, RZ, R4 ;  /* 0x000000ffff158224 */ /* 0x004fc600078e0004 */
[----:B------:R-:W2:Y:S01]  /*11450*/  LDL R4, [R1+0x12c] ;  /* 0x00012c0001047983 */ /* 0x000ea20000100800 */
[----:B------:R-:W-:-:S03]  /*11460*/  @!P0 IMAD.MOV.U32 R20, RZ, RZ, R3 ;  /* 0x000000ffff148224 */ /* 0x000fc600078e0003 */
[----:B------:R-:W2:Y:S04]  /*11470*/  LDL R3, [R1+0x130] ;  /* 0x0001300001037983 */ /* 0x000ea80000100800 */
[----:B------:R0:W2:Y:S02]  /*11480*/  @!P0 LDG.E.U8 R229, desc[UR40][R20.64] ;  /* 0x0000002814e58981 */ /* 0x0000a4000c1e1100 */
[----:B0-----:R-:W-:Y:S02]  /*11490*/  @!P0 IMAD.MOV.U32 R20, RZ, RZ, R175 ;  /* 0x000000ffff148224 */ /* 0x001fe400078e00af */
[----:B------:R-:W-:Y:S01]  /*114a0*/  @!P0 IMAD.MOV.U32 R21, RZ, RZ, R176 ;  /* 0x000000ffff158224 */ /* 0x000fe200078e00b0 */
[----:B------:R-:W2:Y:S04]  /*114b0*/  LDL R175, [R1+0x70] ;  /* 0x0000700001af7983 */ /* 0x000ea80000100800 */
[----:B------:R4:W2:Y:S04]  /*114c0*/  @!P0 LDG.E.U8 R227, desc[UR40][R20.64] ;  /* 0x0000002814e38981 */ /* 0x0008a8000c1e1100 */
[----:B------:R-:W2:Y:S01]  /*114d0*/  LDL R176, [R1+0x6c] ;  /* 0x00006c0001b07983 */ /* 0x000ea20000100800 */
[----:B----4-:R-:W-:-:S03]  /*114e0*/  @!P0 IMAD.MOV.U32 R21, RZ, RZ, R2 ;  /* 0x000000ffff158224 */ /* 0x010fc600078e0002 */
[----:B------:R-:W4:Y:S01]  /*114f0*/  LDL R2, [R1+0xec] ;  /* 0x0000ec0001027983 */ /* 0x000f220000100800 */
[----:B------:R-:W-:-:S03]  /*11500*/  @!P0 IMAD.MOV.U32 R20, RZ, RZ, R0 ;  /* 0x000000ffff148224 */ /* 0x000fc600078e0000 */
[----:B------:R-:W4:Y:S04]  /*11510*/  LDL R0, [R1+0xf0] ;  /* 0x0000f00001007983 */ /* 0x000f280000100800 */
[----:B------:R0:W4:Y:S02]  /*11520*/  @!P0 LDG.E.U8 R226, desc[UR40][R20.64] ;  /* 0x0000002814e28981 */ /* 0x000124000c1e1100 */
[----:B0-----:R-:W-:Y:S02]  /*11530*/  @!P0 IMAD.MOV.U32 R20, RZ, RZ, R173 ;  /* 0x000000ffff148224 */ /* 0x001fe400078e00ad */
[----:B------:R-:W-:Y:S01]  /*11540*/  @!P0 IMAD.MOV.U32 R21, RZ, RZ, R174 ;  /* 0x000000ffff158224 */ /* 0x000fe200078e00ae */
[----:B------:R-:W4:Y:S04]  /*11550*/  LDL R173, [R1+0x828] ;  /* 0x0008280001ad7983 */ /* 0x000f280000100800 */
[----:B------:R-:W4:Y:S01]  /*11560*/  LDL R174, [R1+0x824] ;  /* 0x0008240001ae7983 */ /* 0x000f220000100800 */
[----:B------:R-:W-:-:S03]  /*11570*/  PRMT R207, RZ, 0x7610, R207 ;  /* 0x00007610ffcf7816 */ /* 0x000fc600000000cf */
[----:B------:R0:W4:Y:S01]  /*11580*/  @!P0 LDG.E.U8 R209, desc[UR40][R20.64] ;  /* 0x0000002814d18981 */ /* 0x000122000c1e1100 */
[----:B------:R-:W-:Y:S01]  /*11590*/  PRMT R205, RZ, 0x7610, R205 ;  /* 0x00007610ffcd7816 */ /* 0x000fe200000000cd */
[----:B0-----:R-:W-:Y:S02]  /*115a0*/  @!P0 IMAD.MOV.U32 R21, RZ, RZ, R17 ;  /* 0x000000ffff158224 */ /* 0x001fe400078e0011 */
[----:B------:R-:W4:Y:S01]  /*115b0*/  LDL R17, [R1+0x3a4] ;  /* 0x0003a40001117983 */ /* 0x000f220000100800 */
[----:B---3--:R-:W-:-:S03]  /*115c0*/  @!P0 IMAD.MOV.U32 R20, RZ, RZ, R5 ;  /* 0x000000ffff148224 */ /* 0x008fc600078e0005 */
[----:B------:R-:W3:Y:S04]  /*115d0*/  LDL R5, [R1+0x3a8] ;  /* 0x0003a80001057983 */ /* 0x000ee80000100800 */
[----:B------:R2:W3:Y:S02]  /*115e0*/  @!P0 LDG.E.U8 R207, desc[UR40][R20.64] ;  /* 0x0000002814cf8981 */ /* 0x0004e4000c1e1100 */
[----:B--2---:R-:W-:Y:S02]  /*115f0*/  @!P0 IMAD.MOV.U32 R21, RZ, RZ, R4 ;  /* 0x000000ffff158224 */ /* 0x004fe400078e0004 */
[----:B------:R-:W2:Y:S01]  /*11600*/  LDL R4, [R1+0x364] ;  /* 0x0003640001047983 */ /* 0x000ea20000100800 */
[----:B------:R-:W-:-:S03]  /*11610*/  @!P0 IMAD.MOV.U32 R20, RZ, RZ, R3 ;  /* 0x000000ffff148224 */ /* 0x000fc600078e0003 */
[----:B------:R-:W2:Y:S04]  /*11620*/  LDL R3, [R1+0x368] ;  /* 0x0003680001037983 */ /* 0x000ea80000100800 */
[----:B------:R4:W2:Y:S02]  /*11630*/  @!P0 LDG.E.U8 R205, desc[UR40][R20.64] ;  /* 0x0000002814cd8981 */ /* 0x0008a4000c1e1100 */
[----:B----4-:R-:W-:Y:S02]  /*11640*/  @!P0 IMAD.MOV.U32 R21, RZ, RZ, R2 ;  /* 0x000000ffff158224 */ /* 0x010fe400078e0002 */
[----:B------:R-:W4:Y:S01]  /*11650*/  LDL R2, [R1+0x324] ;  /* 0x0003240001027983 */ /* 0x000f220000100800 */
[----:B------:R-:W-:Y:S01]  /*11660*/  PRMT R204, RZ, 0x7610, R204 ;  /* 0x00007610ffcc7816 */ /* 0x000fe200000000cc */
[----:B------:R-:W-:Y:S01]  /*11670*/  @!P0 IMAD.MOV.U32 R20, RZ, RZ, R0 ;  /* 0x000000ffff148224 */ /* 0x000fe200078e0000 */
[----:B------:R-:W-:Y:S01]  /*11680*/  PRMT R201, RZ, 0x7610, R201 ;  /* 0x00007610ffc97816 */ /* 0x000fe200000000c9 */
[----:B------:R-:W4:Y:S04]  /*11690*/  LDL R0, [R1+0x328] ;  /* 0x0003280001007983 */ /* 0x000f280000100800 */
[----:B------:R0:W4:Y:S01]  /*116a0*/  @!P0 LDG.E.U8 R204, desc[UR40][R20.64] ;  /* 0x0000002814cc8981 */ /* 0x000122000c1e1100 */
[----:B------:R-:W-:Y:S01]  /*116b0*/  PRMT R200, RZ, 0x7610, R200 ;  /* 0x00007610ffc87816 */ /* 0x000fe200000000c8 */
[----:B0-----:R-:W-:-:S02]  /*116c0*/  @!P0 IMAD.MOV.U32 R20, RZ, RZ, R177 ;  /* 0x000000ffff148224 */ /* 0x001fc400078e00b1 */
[----:B------:R-:W-:Y:S01]  /*116d0*/  @!P0 IMAD.MOV.U32 R21, RZ, RZ, R178 ;  /* 0x000000ffff158224 */ /* 0x000fe200078e00b2 */
[----:B------:R-:W-:Y:S01]  /*116e0*/  PRMT R236, RZ, 0x7610, R236 ;  /* 0x00007610ffec7816 */ /* 0x000fe200000000ec */
[----:B------:R-:W4:Y:S04]  /*116f0*/  LDL R177, [R1+0x868] ;  /* 0x0008680001b17983 */ /* 0x000f280000100800 */
[----:B------:R0:W4:Y:S02]  /*11700*/  @!P0 LDG.E.U8 R201, desc[UR40][R20.64] ;  /* 0x0000002814c98981 */ /* 0x000124000c1e1100 */
[----:B0-----:R-:W-:Y:S02]  /*11710*/  @!P0 IMAD.MOV.U32 R20, RZ, RZ, R175 ;  /* 0x000000ffff148224 */ /* 0x001fe400078e00af */
[----:B------:R-:W-:Y:S01]  /*11720*/  @!P0 IMAD.MOV.U32 R21, RZ, RZ, R176 ;  /* 0x000000ffff158224 */ /* 0x000fe200078e00b0 */
[----:B------:R-:W-:Y:S01]  /*11730*/  PRMT R235, RZ, 0x7610, R235 ;  /* 0x00007610ffeb7816 */ /* 0x000fe200000000eb */
[----:B------:R-:W4:Y:S04]  /*11740*/  LDL R176, [R1+0x224] ;  /* 0x0002240001b07983 */ /* 0x000f280000100800 */
[----:B------:R0:W4:Y:S01]  /*11750*/  @!P0 LDG.E.U8 R200, desc[UR40][R20.64] ;  /* 0x0000002814c88981 */ /* 0x000122000c1e1100 */
[----:B------:R-:W-:-:S02]  /*11760*/  PRMT R234, RZ, 0x7610, R234 ;  /* 0x00007610ffea7816 */ /* 0x000fc400000000ea */
[----:B------:R-:W-:Y:S01]  /*11770*/  PRMT R232, RZ, 0x7610, R232 ;  /* 0x00007610ffe87816 */ /* 0x000fe200000000e8 */
[----:B------:R-:W4:Y:S01]  /*11780*/  LDL R175, [R1+0x228] ;  /* 0x0002280001af7983 */ /* 0x000f220000100800 */
[----:B0-----:R-:W-:Y:S02]  /*11790*/  @!P0 IMAD.MOV.U32 R20, RZ, RZ, R173 ;  /* 0x000000ffff148224 */ /* 0x001fe400078e00ad */
[----:B------:R-:W-:Y:S01]  /*117a0*/  @!P0 IMAD.MOV.U32 R21, RZ, RZ, R174 ;  /* 0x000000ffff158224 */ /* 0x000fe200078e00ae */
[----:B------:R-:W4:Y:S04]  /*117b0*/  LDL R173, [R1+0x2a4] ;  /* 0x0002a40001ad7983 */ /* 0x000f280000100800 */
[----:B------:R0:W4:Y:S04]  /*117c0*/  @!P0 LDG.E.U8 R236, desc[UR40][R20.64] ;  /* 0x0000002814ec8981 */ /* 0x000128000c1e1100 */
[----:B------:R-:W4:Y:S01]  /*117d0*/  LDL R174, [R1+0x2e4] ;  /* 0x0002e40001ae7983 */ /* 0x000f220000100800 */
[----:B0-----:R-:W-:-:S02]  /*117e0*/  @!P0 IMAD.MOV.U32 R20, RZ, RZ, R22 ;  /* 0x000000ffff148224 */ /* 0x001fc400078e0016 */
[----:B------:R-:W-:-:S05]  /*117f0*/  @!P0 IMAD.MOV.U32 R21, RZ, RZ, R23 ;  /* 0x000000ffff158224 */ /* 0x000fca00078e0017 */
[----:B------:R3:W4:Y:S02]  /*11800*/  @!P0 LDG.E.U8 R235, desc[UR40][R20.64] ;  /* 0x0000002814eb8981 */ /* 0x000724000c1e1100 */
[----:B---3--:R-:W-:Y:S02]  /*11810*/  @!P0 IMAD.MOV.U32 R20, RZ, RZ, R5 ;  /* 0x000000ffff148224 */ /* 0x008fe400078e0005 */
[----:B------:R-:W-:Y:S01]  /*11820*/  @!P0 IMAD.MOV.U32 R21, RZ, RZ, R17 ;  /* 0x000000ffff158224 */ /* 0x000fe200078e0011 */
[----:B------:R-:W3:Y:S04]  /*11830*/  LDL R5, [R1+0x264] ;  /* 0x0002640001057983 */ /* 0x000ee80000100800 */
[----:B------:R2:W3:Y:S04]  /*11840*/  @!P0 LDG.E.U8 R234, desc[UR40][R20.64] ;  /* 0x0000002814ea8981 */ /* 0x0004e8000c1e1100 */
[----:B------:R-:W3:Y:S01]  /*11850*/  LDL R17, [R1+0x2a8] ;  /* 0x0002a80001117983 */ /* 0x000ee20000100800 */
[----:B--2---:R-:W-:-:S03]  /*11860*/  @!P0 IMAD.MOV.U32 R21, RZ, RZ, R4 ;  /* 0x000000ffff158224 */ /* 0x004fc600078e0004 */
[----:B------:R-:W2:Y:S01]  /*11870*/  LDL R4, [R1+0x268] ;  /* 0x0002680001047983 */ /* 0x000ea20000100800 */
[----:B------:R-:W-:Y:S01]  /*11880*/  @!P0 IMAD.MOV.U32 R20, RZ, RZ, R3 ;  /* 0x000000ffff148224 */ /* 0x000fe200078e0003 */
[----:B------:R-:W-:Y:S02]  /*11890*/  LOP3.LUT R212, R212, 0xffff, RZ, 0xc0, !PT ;  /* 0x0000ffffd4d47812 */ /* 0x000fe400078ec0ff */
[----:B------:R-:W2:Y:S04]  /*118a0*/  LDL R3, [R1+0x1e4] ;  /* 0x0001e40001037983 */ /* 0x000ea80000100800 */
[----:B------:R4:W2:Y:S02]  /*118b0*/  @!P0 LDG.E.U8 R232, desc[UR40][R20.64] ;  /* 0x0000002814e88981 */ /* 0x0008a4000c1e1100 */
[----:B----4-:R-:W-:-:S02]  /*118c0*/  @!P0 IMAD.MOV.U32 R21, RZ, RZ, R2 ;  /* 0x000000ffff158224 */ /* 0x010fc400078e0002 */
[----:B------:R-:W4:Y:S01]  /*118d0*/  LDL R2, [R1+0x2e8] ;  /* 0x0002e80001027983 */ /* 0x000f220000100800 */
[----:B------:R-:W-:Y:S02]  /*118e0*/  LOP3.LUT R210, R210, 0xffff, RZ, 0xc0, !PT ;  /* 0x0000ffffd2d27812 */ /* 0x000fe400078ec0ff */
[----:B------:R-:W-:Y:S02]  /*118f0*/  LOP3.LUT R18, R18, 0xffff, RZ, 0xc0, !PT ;  /* 0x0000ffff12127812 */ /* 0x000fe400078ec0ff */
[----:B------:R-:W-:Y:S01]  /*11900*/  LOP3.LUT R19, R19, 0xffff, RZ, 0xc0, !PT ;  /* 0x0000ffff13137812 */ /* 0x000fe200078ec0ff */
[----:B------:R-:W-:Y:S01]  /*11910*/  @!P0 IMAD.MOV.U32 R20, RZ, RZ, R0 ;  /* 0x000000ffff148224 */ /* 0x000fe200078e0000 */
[----:B------:R-:W-:Y:S01]  /*11920*/  PRMT R23, R212, 0x3340, R210 ;  /* 0x00003340d4177816 */ /* 0x000fe200000000d2 */
[----:B------:R-:W2:Y:S01]  /*11930*/  LDL R0, [R1+0x1e8] ;  /* 0x0001e80001007983 */ /* 0x000ea20000100800 */
[----:B------:R-:W-:-:S04]  /*11940*/  PRMT R18, R18, 0x3340, R19 ;  /* 0x0000334012127816 */ /* 0x000fc80000000013 */
[----:B------:R-:W-:Y:S02]  /*11950*/  PRMT R23, R23, 0x5410, R18 ;  /* 0x0000541017177816 */ /* 0x000fe40000000012 */
[----:B------:R-:W-:Y:S02]  /*11960*/  PRMT R167, RZ, 0x7610, R167 ;  /* 0x00007610ffa77816 */ /* 0x000fe400000000a7 */
[----:B------:R-:W-:Y:S01]  /*11970*/  PRMT R166, RZ, 0x7610, R166 ;  /* 0x00007610ffa67816 */ /* 0x000fe200000000a6 */
[----:B----4-:R-:W-:Y:S02]  /*11980*/  @!P0 IMAD.MOV.U32 R18, RZ, RZ, R2 ;  /* 0x000000ffff128224 */ /* 0x010fe400078e0002 */
[----:B------:R-:W4:Y:S01]  /*11990*/  LDL R2, [R1+0x1a8] ;  /* 0x0001a80001027983 */ /* 0x000f220000100800 */
[----:B------:R-:W-:-:S03]  /*119a0*/  @!P0 IMAD.MOV.U32 R19, RZ, RZ, R174 ;  /* 0x000000ffff138224 */ /* 0x000fc600078e00ae */
[----:B------:R-:W4:Y:S04]  /*119b0*/  LDL R174, [R1+0x1a4] ;  /* 0x0001a40001ae7983 */ /* 0x000f280000100800 */
[----:B------:R3:W4:Y:S01]  /*119c0*/  @!P0 LDG.E.U8 R167, desc[UR40][R18.64] ;  /* 0x0000002812a78981 */ /* 0x000722000c1e1100 */
[----:B------:R-:W-:Y:S01]  /*119d0*/  PRMT R165, RZ, 0x7610, R165 ;  /* 0x00007610ffa57816 */ /* 0x000fe200000000a5 */
[----:B---3--:R-:W-:Y:S02]  /*119e0*/  @!P0 IMAD.MOV.U32 R18, RZ, RZ, R17 ;  /* 0x000000ffff128224 */ /* 0x008fe400078e0011 */
[----:B------:R-:W-:Y:S01]  /*119f0*/  @!P0 IMAD.MOV.U32 R19, RZ, RZ, R173 ;  /* 0x000000ffff138224 */ /* 0x000fe200078e00ad */
[----:B------:R-:W3:Y:S04]  /*11a00*/  LDL R17, [R1+0x168] ;  /* 0x0001680001117983 */ /* 0x000ee80000100800 */
[----:B------:R2:W3:Y:S04]  /*11a10*/  @!P0 LDG.E.U8 R166, desc[UR40][R18.64] ;  /* 0x0000002812a68981 */ /* 0x0004e8000c1e1100 */
[----:B------:R-:W3:Y:S01]  /*11a20*/  LDL R173, [R1+0x164] ;  /* 0x0001640001ad7983 */ /* 0x000ee20000100800 */
[----:B------:R-:W-:Y:S01]  /*11a30*/  PRMT R164, RZ, 0x7610, R164 ;  /* 0x00007610ffa47816 */ /* 0x000fe200000000a4 */
[----:B--2---:R-:W-:-:S02]  /*11a40*/  @!P0 IMAD.MOV.U32 R18, RZ, RZ, R4 ;  /* 0x000000ffff128224 */ /* 0x004fc400078e0004 */
[----:B------:R-:W-:Y:S01]  /*11a50*/  @!P0 IMAD.MOV.U32 R19, RZ, RZ, R5 ;  /* 0x000000ffff138224 */ /* 0x000fe200078e0005 */
[----:B------:R-:W2:Y:S04]  /*11a60*/  LDL R4, [R1+0x128] ;  /* 0x0001280001047983 */ /* 0x000ea80000100800 */
[----:B------:R0:W2:Y:S04]  /*11a70*/  @!P0 LDG.E.U8 R165, desc[UR40][R18.64] ;  /* 0x0000002812a58981 */ /* 0x0000a8000c1e1100 */
[----:B------:R-:W2:Y:S01]  /*11a80*/  LDL R5, [R1+0x124] ;  /* 0x0001240001057983 */ /* 0x000ea20000100800 */
[----:B------:R-:W-:Y:S01]  /*11a90*/  PRMT R159, RZ, 0x7610, R159 ;  /* 0x00007610ff9f7816 */ /* 0x000fe2000000009f */
[----:B0-----:R-:W-:-:S02]  /*11aa0*/  @!P0 IMAD.MOV.U32 R18, RZ, RZ, R175 ;  /* 0x000000ffff128224 */ /* 0x001fc400078e00af */
[----:B------:R-:W-:-:S05]  /*11ab0*/  @!P0 IMAD.MOV.U32 R19, RZ, RZ, R176 ;  /* 0x000000ffff138224 */ /* 0x000fca00078e00b0 */
[----:B------:R0:W2:Y:S02]  /*11ac0*/  @!P0 LDG.E.U8 R164, desc[UR40][R18.64] ;  /* 0x0000002812a48981 */ /* 0x0000a4000c1e1100 */
[----:B0-----:R-:W-:Y:S02]  /*11ad0*/  @!P0 IMAD.MOV.U32 R18, RZ, RZ, R0 ;  /* 0x000000ffff128224 */ /* 0x001fe400078e0000 */
[----:B------:R-:W-:Y:S01]  /*11ae0*/  @!P0 IMAD.MOV.U32 R19, RZ, RZ, R3 ;  /* 0x000000ffff138224 */ /* 0x000fe200078e0003 */
[----:B------:R-:W2:Y:S04]  /*11af0*/  LDL R0, [R1+0xe8] ;  /* 0x0000e80001007983 */ /* 0x000ea80000100800 */
[----:B------:R-:W2:Y:S04]  /*11b00*/  LDL R3, [R1+0xe4] ;  /* 0x0000e40001037983 */ /* 0x000ea80000100800 */
[----:B------:R4:W2:Y:S02]  /*11b10*/  @!P0 LDG.E.U8 R159, desc[UR40][R18.64] ;  /* 0x00000028129f8981 */ /* 0x0008a4000c1e1100 */
[----:B----4-:R-:W-:-:S02]  /*11b20*/  @!P0 IMAD.MOV.U32 R18, RZ, RZ, R2 ;  /* 0x000000ffff128224 */ /* 0x010fc400078e0002 */
[----:B------:R-:W4:Y:S01]  /*11b30*/  LDL R2, [R1+0xa8] ;  /* 0x0000a80001027983 */ /* 0x000f220000100800 */
[----:B------:R-:W-:Y:S02]  /*11b40*/  PRMT R230, RZ, 0x7610, R230 ;  /* 0x00007610ffe67816 */ /* 0x000fe400000000e6 */
[----:B------:R-:W-:Y:S01]  /*11b50*/  LOP3.LUT R251, R251, 0xffff, RZ, 0xc0, !PT ;  /* 0x0000fffffbfb7812 */ /* 0x000fe200078ec0ff */
[----:B------:R-:W4:Y:S01]  /*11b60*/  LDL.LU R182, [R1+0x10] ;  /* 0x0000100001b67983 */ /* 0x000f220000300800 */
[----:B------:R-:W-:Y:S02]  /*11b70*/  LOP3.LUT R233, R233, 0xffff, RZ, 0xc0, !PT ;  /* 0x0000ffffe9e97812 */ /* 0x000fe400078ec0ff */
[----:B------:R-:W-:Y:S01]  /*11b80*/  LOP3.LUT R231, R231, 0xffff, RZ, 0xc0, !PT ;  /* 0x0000ffffe7e77812 */ /* 0x000fe200078ec0ff */
[----:B------:R0:W4:Y:S01]  /*11b90*/  @!P0 LDG.E.U8 R230, desc[UR40][R20.64] ;  /* 0x0000002814e68981 */ /* 0x000122000c1e1100 */
[----:B------:R-:W-:Y:S02]  /*11ba0*/  LOP3.LUT R228, R228, 0xffff, RZ, 0xc0, !PT ;  /* 0x0000ffffe4e47812 */ /* 0x000fe400078ec0ff */
[----:B------:R-:W-:Y:S01]  /*11bb0*/  LOP3.LUT R225, R225, 0xffff, RZ, 0xc0, !PT ;  /* 0x0000ffffe1e17812 */ /* 0x000fe200078ec0ff */
[----:B------:R-:W4:Y:S01]  /*11bc0*/  LDL R178, [R1+0x64] ;  /* 0x0000640001b27983 */ /* 0x000f220000100800 */
[----:B------:R-:W-:-:S02]  /*11bd0*/  LOP3.LUT R224, R224, 0xffff, RZ, 0xc0, !PT ;  /* 0x0000ffffe0e07812 */ /* 0x000fc400078ec0ff */
[----:B------:R-:W-:Y:S02]  /*11be0*/  LOP3.LUT R223, R223, 0xffff, RZ, 0xc0, !PT ;  /* 0x0000ffffdfdf7812 */ /* 0x000fe400078ec0ff */
[----:B------:R-:W-:Y:S02]  /*11bf0*/  LOP3.LUT R222, R222, 0xffff, RZ, 0xc0, !PT ;  /* 0x0000ffffdede7812 */ /* 0x000fe400078ec0ff */
[----:B------:R-:W-:Y:S02]  /*11c00*/  LOP3.LUT R220, R220, 0xffff, RZ, 0xc0, !PT ;  /* 0x0000ffffdcdc7812 */ /* 0x000fe400078ec0ff */
[----:B------:R-:W-:Y:S02]  /*11c10*/  LOP3.LUT R218, R218, 0xffff, RZ, 0xc0, !PT ;  /* 0x0000ffffdada7812 */ /* 0x000fe400078ec0ff */
[----:B------:R-:W-:Y:S02]  /*11c20*/  LOP3.LUT R216, R216, 0xffff, RZ, 0xc0, !PT ;  /* 0x0000ffffd8d87812 */ /* 0x000fe400078ec0ff */
[----:B------:R-:W-:Y:S01]  /*11c30*/  LOP3.LUT R214, R214, 0xffff, RZ, 0xc0, !PT ;  /* 0x0000ffffd6d67812 */ /* 0x000fe200078ec0ff */
[----:B------:R-:W-:Y:S01]  /*11c40*/  @!P0 IMAD.MOV.U32 R19, RZ, RZ, R174 ;  /* 0x000000ffff138224 */ /* 0x000fe200078e00ae */
[----:B------:R-:W-:Y:S01]  /*11c50*/  PRMT R233, R251, 0x3340, R233 ;  /* 0x00003340fbe97816 */ /* 0x000fe200000000e9 */
[----:B------:R-:W4:Y:S01]  /*11c60*/  LDL R175, [R1+0x820] ;  /* 0x0008200001af7983 */ /* 0x000f220000100800 */
[----:B0-----:R-:W-:-:S02]  /*11c70*/  PRMT R20, R231, 0x3340, R228 ;  /* 0x00003340e7147816 */ /* 0x001fc400000000e4 */
[----:B------:R-:W-:Y:S01]  /*11c80*/  PRMT R224, R225, 0x3340, R224 ;  /* 0x00003340e1e07816 */ /* 0x000fe200000000e0 */
[----:B------:R-:W4:Y:S01]  /*11c90*/  LDL R176, [R1+0x420] ;  /* 0x0004200001b07983 */ /* 0x000f220000100800 */
[----:B------:R-:W-:Y:S02]  /*11ca0*/  PRMT R21, R223, 0x3340, R222 ;  /* 0x00003340df157816 */ /* 0x000fe400000000de */
[----:B------:R-:W-:Y:S01]  /*11cb0*/  PRMT R218, R220, 0x3340, R218 ;  /* 0x00003340dcda7816 */ /* 0x000fe200000000da */
[----:B------:R-:W4:Y:S01]  /*11cc0*/  LDL R174, [R1+0x3dc] ;  /* 0x0003dc0001ae7983 */ /* 0x000f220000100800 */
[----:B------:R-:W-:Y:S02]  /*11cd0*/  PRMT R22, R216, 0x3340, R214 ;  /* 0x00003340d8167816 */ /* 0x000fe400000000d6 */
[----:B------:R-:W-:Y:S02]  /*11ce0*/  PRMT R20, R233, 0x5410, R20 ;  /* 0x00005410e9147816 */ /* 0x000fe40000000014 */
[----:B------:R-:W-:-:S02]  /*11cf0*/  PRMT R21, R224, 0x5410, R21 ;  /* 0x00005410e0157816 */ /* 0x000fc40000000015 */
[----:B------:R-:W-:-:S05]  /*11d00*/  PRMT R22, R218, 0x5410, R22 ;  /* 0x00005410da167816 */ /* 0x000fca0000000016 */
[----:B------:R0:W-:Y:S01]  /*11d10*/  STS.128 [R177+UR8], R20 ;  /* 0x00000014b1007988 */ /* 0x0001e20008000c08 */
[----:B------:R-:W-:Y:S02]  /*11d20*/  PRMT R158, RZ, 0x7610, R158 ;  /* 0x00007610ff9e7816 */ /* 0x000fe4000000009e */
[----:B------:R-:W-:-:S04]  /*11d30*/  PRMT R157, RZ, 0x7610, R157 ;  /* 0x00007610ff9d7816 */ /* 0x000fc8000000009d */
[----:B------:R3:W4:Y:S04]  /*11d40*/  @!P0 LDG.E.U8 R158, desc[UR40][R18.64] ;  /* 0x00000028129e8981 */ /* 0x000728000c1e1100 */
[----:B0-----:R-:W4:Y:S01]  /*11d50*/  LDL R177, [R1+0x68] ;  /* 0x0000680001b17983 */ /* 0x001f220000100800 */
[----:B---3--:R-:W-:Y:S02]  /*11d60*/  @!P0 IMAD.MOV.U32 R18, RZ, RZ, R17 ;  /* 0x000000ffff128224 */ /* 0x008fe400078e0011 */
[----:B------:R-:W-:Y:S01]  /*11d70*/  @!P0 IMAD.MOV.U32 R19, RZ, RZ, R173 ;  /* 0x000000ffff138224 */ /* 0x000fe200078e00ad */
[----:B------:R-:W-:Y:S01]  /*11d80*/  PRMT R156, RZ, 0x7610, R156 ;  /* 0x00007610ff9c7816 */ /* 0x000fe2000000009c */
[----:B------:R-:W3:Y:S04]  /*11d90*/  LDL R173, [R1+0x3e0] ;  /* 0x0003e00001ad7983 */ /* 0x000ee80000100800 */
[----:B------:R2:W3:Y:S04]  /*11da0*/  @!P0 LDG.E.U8 R157, desc[UR40][R18.64] ;  /* 0x00000028129d8981 */ /* 0x0004e8000c1e1100 */
[----:B------:R-:W3:Y:S01]  /*11db0*/  LDL R17, [R1+0x39c] ;  /* 0x00039c0001117983 */ /* 0x000ee20000100800 */
[----:B------:R-:W-:Y:S01]  /*11dc0*/  PRMT R155, RZ, 0x7610, R155 ;  /* 0x00007610ff9b7816 */ /* 0x000fe2000000009b */
[----:B--2---:R-:W-:-:S02]  /*11dd0*/  @!P0 IMAD.MOV.U32 R18, RZ, RZ, R4 ;  /* 0x000000ffff128224 */ /* 0x004fc400078e0004 */
[----:B------:R-:W-:Y:S01]  /*11de0*/  @!P0 IMAD.MOV.U32 R19, RZ, RZ, R5 ;  /* 0x000000ffff138224 */ /* 0x000fe200078e0005 */
[----:B------:R-:W2:Y:S04]  /*11df0*/  LDL R4, [R1+0x35c] ;  /* 0x00035c0001047983 */ /* 0x000ea80000100800 */
[----:B------:R-:W2:Y:S04]  /*11e00*/  LDL R5, [R1+0x3a0] ;  /* 0x0003a00001057983 */ /* 0x000ea80000100800 */
[----:B------:R0:W2:Y:S02]  /*11e10*/  @!P0 LDG.E.U8 R156, desc[UR40][R18.64] ;  /* 0x00000028129c8981 */ /* 0x0000a4000c1e1100 */
[----:B0-----:R-:W-:-:S02]  /*11e20*/  @!P0 IMAD.MOV.U32 R18, RZ, RZ, R0 ;  /* 0x000000ffff128224 */ /* 0x001fc400078e0000 */
[----:B------:R-:W-:Y:S01]  /*11e30*/  @!P0 IMAD.MOV.U32 R19, RZ, RZ, R3 ;  /* 0x000000ffff138224 */ /* 0x000fe200078e0003 */
[----:B------:R-:W2:Y:S04]  /*11e40*/  LDL R0, [R1+0x320] ;  /* 0x0003200001007983 */ /* 0x000ea80000100800 */
[----:B------:R-:W2:Y:S04]  /*11e50*/  LDL R3, [R1+0x360] ;  /* 0x0003600001037983 */ /* 0x000ea80000100800 */
[----:B------:R4:W2:Y:S02]  /*11e60*/  @!P0 LDG.E.U8 R155, desc[UR40][R18.64] ;  /* 0x00000028129b8981 */ /* 0x0008a4000c1e1100 */
[----:B----4-:R-:W-:-:S02]  /*11e70*/  @!P0 IMAD.MOV.U32 R18, RZ, RZ, R2 ;  /* 0x000000ffff128224 */ /* 0x010fc400078e0002 */
[----:B------:R-:W4:Y:S01]  /*11e80*/  LDL R2, [R1+0x31c] ;  /* 0x00031c0001027983 */ /* 0x000f220000100800 */
[----:B------:R-:W-:Y:S01]  /*11e90*/  PRMT R238, RZ, 0x7610, R238 ;  /* 0x00007610ffee7816 */ /* 0x000fe200000000ee */
[----:B------:R-:W-:Y:S01]  /*11ea0*/  @!P0 IMAD.MOV.U32 R19, RZ, RZ, R179 ;  /* 0x000000ffff138224 */ /* 0x000fe200078e00b3 */
[----:B------:R-:W-:-:S04]  /*11eb0*/  PRMT R154, RZ, 0x7610, R154 ;  /* 0x00007610ff9a7816 */ /* 0x000fc8000000009a */
[----:B------:R0:W4:Y:S04]  /*11ec0*/  @!P0 LDG.E.U8 R238, desc[UR40][R152.64] ;  /* 0x0000002898ee8981 */ /* 0x000128000c1e1100 */
[----:B------:R1:W4:Y:S01]  /*11ed0*/  @!P0 LDG.E.U8 R154, desc[UR40][R18.64] ;  /* 0x00000028129a8981 */ /* 0x000322000c1e1100 */
[----:B0-----:R-:W-:Y:S01]  /*11ee0*/  PRMT R153, RZ, 0x7610, R153 ;  /* 0x00007610ff997816 */ /* 0x001fe20000000099 */
[----:B-1----:R-:W-:Y:S01]  /*11ef0*/  @!P0 IMAD.MOV.U32 R19, RZ, RZ, R178 ;  /* 0x000000ffff138224 */ /* 0x002fe200078e00b2 */
[----:B------:R-:W-:Y:S01]  /*11f00*/  PRMT R197, RZ, 0x7610, R197 ;  /* 0x00007610ffc57816 */ /* 0x000fe200000000c5 */
[----:B------:R-:W4:Y:S01]  /*11f10*/  LDL R178, [R1+0x864] ;  /* 0x0008640001b27983 */ /* 0x000f220000100800 */
[----:B------:R-:W-:Y:S02]  /*11f20*/  PRMT R195, RZ, 0x7610, R195 ;  /* 0x00007610ffc37816 */ /* 0x000fe400000000c3 */
[----:B------:R-:W-:-:S02]  /*11f30*/  PRMT R152, RZ, 0x7610, R152 ;  /* 0x00007610ff987816 */ /* 0x000fc40000000098 */
[----:B------:R-:W-:Y:S01]  /*11f40*/  PRMT R23, RZ, 0x7610, R23 ;  /* 0x00007610ff177816 */ /* 0x000fe20000000017 */
[----:B------:R-:W-:Y:S02]  /*11f50*/  @!P0 IMAD.MOV.U32 R18, RZ, RZ, R177 ;  /* 0x000000ffff128224 */ /* 0x000fe400078e00b1 */
[----:B------:R-:W4:Y:S04]  /*11f60*/  LDL R177, [R1+0x21c] ;  /* 0x00021c0001b17983 */ /* 0x000f280000100800 */
[----:B------:R0:W4:Y:S02]  /*11f70*/  @!P0 LDG.E.U8 R153, desc[UR40][R18.64] ;  /* 0x0000002812998981 */ /* 0x000124000c1e1100 */
[----:B0-----:R-:W-:Y:S02]  /*11f80*/  @!P0 IMAD.MOV.U32 R18, RZ, RZ, R175 ;  /* 0x000000ffff128224 */ /* 0x001fe400078e00af */
[----:B------:R-:W-:Y:S01]  /*11f90*/  @!P0 IMAD.MOV.U32 R19, RZ, RZ, R176 ;  /* 0x000000ffff138224 */ /* 0x000fe200078e00b0 */
[----:B------:R-:W4:Y:S04]  /*11fa0*/  LDL R175, [R1+0x29c] ;  /* 0x00029c0001af7983 */ /* 0x000f280000100800 */
[----:B------:R3:W4:Y:S01]  /*11fb0*/  @!P0 LDG.E.U8 R197, desc[UR40][R18.64] ;  /* 0x0000002812c58981 */ /* 0x000722000c1e1100 */
[----:B------:R-:W-:-:S03]  /*11fc0*/  LOP3.LUT R8, R8, 0xffff, RZ, 0xc0, !PT ;  /* 0x0000ffff08087812 */ /* 0x000fc600078ec0ff */
[----:B------:R-:W4:Y:S01]  /*11fd0*/  LDL R176, [R1+0x220] ;  /* 0x0002200001b07983 */ /* 0x000f220000100800 */
[----:B---3--:R-:W-:Y:S02]  /*11fe0*/  @!P0 IMAD.MOV.U32 R18, RZ, RZ, R173 ;  /* 0x000000ffff128224 */ /* 0x008fe400078e00ad */
[----:B------:R-:W-:Y:S01]  /*11ff0*/  @!P0 IMAD.MOV.U32 R19, RZ, RZ, R174 ;  /* 0x000000ffff138224 */ /* 0x000fe200078e00ae */
[----:B------:R-:W3:Y:S04]  /*12000*/  LDL R173, [R1+0x25c] ;  /* 0x00025c0001ad7983 */ /* 0x000ee80000100800 */
[----:B------:R2:W3:Y:S04]  /*12010*/  @!P0 LDG.E.U8 R195, desc[UR40][R18.64] ;  /* 0x0000002812c38981 */ /* 0x0004e8000c1e1100 */
[----:B------:R-:W3:Y:S01]  /*12020*/  LDL R174, [R1+0x2a0] ;  /* 0x0002a00001ae7983 */ /* 0x000ee20000100800 */
[----:B--2---:R-:W-:-:S02]  /*12030*/  @!P0 IMAD.MOV.U32 R18, RZ, RZ, R5 ;  /* 0x000000ffff128224 */ /* 0x004fc400078e0005 */
[----:B------:R-:W-:Y:S01]  /*12040*/  @!P0 IMAD.MOV.U32 R19, RZ, RZ, R17 ;  /* 0x000000ffff138224 */ /* 0x000fe200078e0011 */
[----:B------:R-:W2:Y:S04]  /*12050*/  LDL R5, [R1+0x260] ;  /* 0x0002600001057983 */ /* 0x000ea80000100800 */
[----:B------:R0:W2:Y:S02]  /*12060*/  @!P0 LDG.E.U8 R152, desc[UR40][R18.64] ;  /* 0x0000002812988981 */ /* 0x0000a4000c1e1100 */
[----:B0-----:R-:W-:Y:S02]  /*12070*/  @!P0 IMAD.MOV.U32 R18, RZ, RZ, R3 ;  /* 0x000000ffff128224 */ /* 0x001fe400078e0003 */
[----:B------:R-:W-:Y:S01]  /*12080*/  @!P0 IMAD.MOV.U32 R19, RZ, RZ, R4 ;  /* 0x000000ffff138224 */ /* 0x000fe200078e0004 */
[----:B------:R-:W-:Y:S01]  /*12090*/  LOP3.LUT R14, R14, 0xffff, RZ, 0xc0, !PT ;  /* 0x0000ffff0e0e7812 */ /* 0x000fe200078ec0ff */
[----:B------:R-:W2:Y:S04]  /*120a0*/  LDL R3, [R1+0x1e0] ;  /* 0x0001e00001037983 */ /* 0x000ea80000100800 */
[----:B------:R0:W2:Y:S01]  /*120b0*/  @!P0 LDG.E.U8 R23, desc[UR40][R18.64] ;  /* 0x0000002812178981 */ /* 0x0000a2000c1e1100 */
[----:B------:R-:W-:-:S02]  /*120c0*/  LOP3.LUT R9, R9, 0xffff, RZ, 0xc0, !PT ;  /* 0x0000ffff09097812 */ /* 0x000fc400078ec0ff */
[----:B------:R-:W-:Y:S01]  /*120d0*/  LOP3.LUT R13, R13, 0xffff, RZ, 0xc0, !PT ;  /* 0x0000ffff0d0d7812 */ /* 0x000fe200078ec0ff */
[----:B------:R-:W2:Y:S01]  /*120e0*/  LDL R4, [R1+0x1dc] ;  /* 0x0001dc0001047983 */ /* 0x000ea20000100800 */
[----:B0-----:R-:W-:-:S03]  /*120f0*/  @!P0 IMAD.MOV.U32 R18, RZ, RZ, R0 ;  /* 0x000000ffff128224 */ /* 0x001fc600078e0000 */
[----:B------:R-:W3:Y:S01]  /*12100*/  LDL R0, [R1+0x2e0] ;  /* 0x0002e00001007983 */ /* 0x000ee20000100800 */
[----:B----4-:R-:W-:-:S03]  /*12110*/  @!P0 IMAD.MOV.U32 R19, RZ, RZ, R2 ;  /* 0x000000ffff138224 */ /* 0x010fc600078e0002 */
[----:B------:R-:W4:Y:S01]  /*12120*/  LDL R2, [R1+0x2dc] ;  /* 0x0002dc0001027983 */ /* 0x000f220000100800 */
[----:B------:R-:W-:Y:S02]  /*12130*/  LOP3.LUT R16, R16, 0xffff, RZ, 0xc0, !PT ;  /* 0x0000ffff10107812 */ /* 0x000fe400078ec0ff */
[----:B------:R-:W-:Y:S02]  /*12140*/  LOP3.LUT R12, R12, 0xffff, RZ, 0xc0, !PT ;  /* 0x0000ffff0c0c7812 */ /* 0x000fe400078ec0ff */
[----:B------:R-:W-:Y:S02]  /*12150*/  LOP3.LUT R10, R10, 0xffff, RZ, 0xc0, !PT ;  /* 0x0000ffff0a0a7812 */ /* 0x000fe400078ec0ff */
[----:B------:R-:W-:Y:S02]  /*12160*/  LOP3.LUT R11, R11, 0xffff, RZ, 0xc0, !PT ;  /* 0x0000ffff0b0b7812 */ /* 0x000fe400078ec0ff */
[----:B------:R-:W-:Y:S02]  /*12170*/  PRMT R14, R8, 0x3340, R14 ;  /* 0x00003340080e7816 */ /* 0x000fe4000000000e */
[----:B------:R-:W-:-:S02]  /*12180*/  PRMT R13, R9, 0x3340, R13 ;  /* 0x00003340090d7816 */ /* 0x000fc4000000000d */
[----:B------:R-:W-:Y:S02]  /*12190*/  PRMT R12, R16, 0x3340, R12 ;  /* 0x00003340100c7816 */ /* 0x000fe4000000000c */
[----:B------:R-:W-:Y:S02]  /*121a0*/  PRMT R11, R10, 0x3340, R11 ;  /* 0x000033400a0b7816 */ /* 0x000fe4000000000b */
[----:B------:R-:W-:Y:S02]  /*121b0*/  PRMT R10, R14, 0x5410, R13 ;  /* 0x000054100e0a7816 */ /* 0x000fe4000000000d */
[----:B------:R-:W-:Y:S01]  /*121c0*/  PRMT R11, R12, 0x5410, R11 ;  /* 0x000054100c0b7816 */ /* 0x000fe2000000000b */
[----:B---3--:R-:W-:Y:S02]  /*121d0*/  @!P0 IMAD.MOV.U32 R12, RZ, RZ, R0 ;  /* 0x000000ffff0c8224 */ /* 0x008fe400078e0000 */
[----:B------:R-:W3:Y:S01]  /*121e0*/  LDL R0, [R1+0x1a0] ;  /* 0x0001a00001007983 */ /* 0x000ee20000100800 */
[----:B----4-:R-:W-:-:S03]  /*121f0*/  @!P0 IMAD.MOV.U32 R13, RZ, RZ, R2 ;  /* 0x000000ffff0d8224 */ /* 0x010fc600078e0002 */
[----:B------:R-:W4:Y:S01]  /*12200*/  LDL R2, [R1+0x19c] ;  /* 0x00019c0001027983 */ /* 0x000f220000100800 */
        /* <DEDUP_REMOVED lines=14> */
[----:B------:R-:W-:Y:S02]  /*122f0*/  PRMT R22, RZ, 0x7610, R22 ;  /* 0x00007610ff167816 */ /* 0x000fe40000000016 */
[----:B------:R-:W-:Y:S01]  /*12300*/  PRMT R20, RZ, 0x7610, R20 ;  /* 0x00007610ff147816 */ /* 0x000fe20000000014 */
[----:B------:R0:W-:Y:S04]  /*12310*/  STS.128 [R178+UR8], R8 ;  /* 0x00000008b2007988 */ /* 0x0001e80008000c08 */
[----:B------:R1:W4:Y:S01]  /*12320*/  @!P0 LDG.E.U8 R22, desc[UR40][R18.64] ;  /* 0x0000002812168981 */ /* 0x000322000c1e1100 */
[----:B0-----:R-:W-:-:S02]  /*12330*/  @!P0 IMAD.MOV.U32 R8, RZ, RZ, R174 ;  /* 0x000000ffff088224 */ /* 0x001fc400078e00ae */
[----:B------:R-:W-:Y:S01]  /*12340*/  @!P0 IMAD.MOV.U32 R9, RZ, RZ, R175 ;  /* 0x000000ffff098224 */ /* 0x000fe200078e00af */
[----:B-1----:R-:W-:Y:S01]  /*12350*/  PRMT R19, RZ, 0x7610, R19 ;  /* 0x00007610ff137816 */ /* 0x002fe20000000013 */
[----:B------:R-:W4:Y:S04]  /*12360*/  LDL R175, [R1+0x15c] ;  /* 0x00015c0001af7983 */ /* 0x000f280000100800 */
[----:B------:R2:W4:Y:S04]  /*12370*/  @!P0 LDG.E.U8 R20, desc[UR40][R8.64] ;  /* 0x0000002808148981 */ /* 0x000528000c1e1100 */
[----:B------:R-:W4:Y:S01]  /*12380*/  LDL R174, [R1+0x160] ;  /* 0x0001600001ae7983 */ /* 0x000f220000100800 */
        /* <DEDUP_REMOVED lines=15> */
[----:B---3--:R-:W-:-:S02]  /*12480*/  @!P0 IMAD.MOV.U32 R8, RZ, RZ, R0 ;  /* 0x000000ffff088224 */ /* 0x008fc400078e0000 */
[----:B------:R-:W3:Y:S01]  /*12490*/  LDL R0, [R1+0xa0] ;  /* 0x0000a00001007983 */ /* 0x000ee20000100800 */
[----:B----4-:R-:W-:-:S03]  /*124a0*/  @!P0 IMAD.MOV.U32 R9, RZ, RZ, R2 ;  /* 0x000000ffff098224 */ /* 0x010fc600078e0002 */
[----:B------:R-:W4:Y:S04]  /*124b0*/  LDL R2, [R1+0x9c] ;  /* 0x00009c0001027983 */ /* 0x000f280000100800 */
[----:B------:R-:W4:Y:S04]  /*124c0*/  LDL.LU R183, [R1+0x18] ;  /* 0x0000180001b77983 */ /* 0x000f280000300800 */
[----:B------:R-:W4:Y:S04]  /*124d0*/  LDL.LU R184, [R1+0x14] ;  /* 0x0000140001b87983 */ /* 0x000f280000300800 */
[----:B------:R-:W4:Y:S04]  /*124e0*/  LDL.LU R182, [R1+0xc] ;  /* 0x00000c0001b67983 */ /* 0x000f280000300800 */
[----:B------:R-:W4:Y:S04]  /*124f0*/  LDL R179, [R1+0x5c] ;  /* 0x00005c0001b37983 */ /* 0x000f280000100800 */
[----:B------:R-:W4:Y:S01]  /*12500*/  LDL R178, [R1+0x60] ;  /* 0x0000600001b27983 */ /* 0x000f220000100800 */
[----:B------:R-:W-:-:S03]  /*12510*/  PRMT R16, RZ, 0x7610, R16 ;  /* 0x00007610ff107816 */ /* 0x000fc60000000010 */
[----:B------:R-:W4:Y:S04]  /*12520*/  LDL R177, [R1+0x418] ;  /* 0x0004180001b17983 */ /* 0x000f280000100800 */
[----:B------:R-:W4:Y:S01]  /*12530*/  LDL R176, [R1+0x41c] ;  /* 0x00041c0001b07983 */ /* 0x000f220000100800 */
[----:B------:R-:W-:-:S03]  /*12540*/  PRMT R15, RZ, 0x7610, R15 ;  /* 0x00007610ff0f7816 */ /* 0x000fc6000000000f */
[----:B------:R0:W4:Y:S01]  /*12550*/  @!P0 LDG.E.U8 R16, desc[UR40][R8.64] ;  /* 0x0000002808108981 */ /* 0x000122000c1e1100 */
[----:B------:R-:W-:Y:S02]  /*12560*/  PRMT R21, RZ, 0x7610, R21 ;  /* 0x00007610ff157816 */ /* 0x000fe40000000015 */
[----:B------:R-:W-:Y:S01]  /*12570*/  PRMT R14, RZ, 0x7610, R14 ;  /* 0x00007610ff0e7816 */ /* 0x000fe2000000000e */
[----:B------:R-:W4:Y:S04]  /*12580*/  LDL R181, [R1+0x860] ;  /* 0x0008600001b57983 */ /* 0x000f280000100800 */
[----:B------:R1:W4:Y:S01]  /*12590*/  @!P0 LDG.E.U8 R21, desc[UR40][R12.64] ;  /* 0x000000280c158981 */ /* 0x000322000c1e1100 */
[----:B------:R-:W-:Y:S02]  /*125a0*/  PRMT R11, RZ, 0x7610, R11 ;  /* 0x00007610ff0b7816 */ /* 0x000fe4000000000b */
[----:B------:R-:W-:Y:S01]  /*125b0*/  PRMT R193, RZ, 0x7610, R193 ;  /* 0x00007610ffc17816 */ /* 0x000fe200000000c1 */
[----:B------:R-:W4:Y:S01]  /*125c0*/  LDL R180, [R1+0x294] ;  /* 0x0002940001b47983 */ /* 0x000f220000100800 */
[----:B0-----:R-:W-:-:S03]  /*125d0*/  @!P0 IMAD.MOV.U32 R9, RZ, RZ, R175 ;  /* 0x000000ffff098224 */ /* 0x001fc600078e00af */
[----:B------:R-:W4:Y:S01]  /*125e0*/  LDL R175, [R1+0x3d4] ;  /* 0x0003d40001af7983 */ /* 0x000f220000100800 */
[----:B------:R-:W-:-:S03]  /*125f0*/  @!P0 IMAD.MOV.U32 R8, RZ, RZ, R174 ;  /* 0x000000ffff088224 */ /* 0x000fc600078e00ae */
[----:B------:R-:W4:Y:S04]  /*12600*/  LDL R174, [R1+0x3d8] ;  /* 0x0003d80001ae7983 */ /* 0x000f280000100800 */
[----:B------:R2:W4:Y:S01]  /*12610*/  @!P0 LDG.E.U8 R15, desc[UR40][R8.64] ;  /* 0x00000028080f8981 */ /* 0x000522000c1e1100 */
[----:B-1----:R-:W-:Y:S01]  /*12620*/  PRMT R13, RZ, 0x7610, R13 ;  /* 0x00007610ff0d7816 */ /* 0x002fe2000000000d */
[----:B--2---:R-:W-:Y:S02]  /*12630*/  @!P0 IMAD.MOV.U32 R8, RZ, RZ, R5 ;  /* 0x000000ffff088224 */ /* 0x004fe400078e0005 */
[----:B------:R-:W-:Y:S01]  /*12640*/  @!P0 IMAD.MOV.U32 R9, RZ, RZ, R173 ;  /* 0x000000ffff098224 */ /* 0x000fe200078e00ad */
[----:B------:R-:W2:Y:S04]  /*12650*/  LDL R5, [R1+0x398] ;  /* 0x0003980001057983 */ /* 0x000ea80000100800 */
[----:B------:R-:W2:Y:S04]  /*12660*/  LDL R173, [R1+0x394] ;  /* 0x0003940001ad7983 */ /* 0x000ea80000100800 */
[----:B------:R0:W2:Y:S02]  /*12670*/  @!P0 LDG.E.U8 R14, desc[UR40][R8.64] ;  /* 0x00000028080e8981 */ /* 0x0000a4000c1e1100 */
[----:B0-----:R-:W-:-:S02]  /*12680*/  @!P0 IMAD.MOV.U32 R8, RZ, RZ, R3 ;  /* 0x000000ffff088224 */ /* 0x001fc400078e0003 */
[----:B------:R-:W2:Y:S01]  /*12690*/  LDL R3, [R1+0x358] ;  /* 0x0003580001037983 */ /* 0x000ea20000100800 */
[----:B------:R-:W-:-:S03]  /*126a0*/  @!P0 IMAD.MOV.U32 R9, RZ, RZ, R4 ;  /* 0x000000ffff098224 */ /* 0x000fc600078e0004 */
[----:B------:R-:W2:Y:S04]  /*126b0*/  LDL R4, [R1+0x354] ;  /* 0x0003540001047983 */ /* 0x000ea80000100800 */
[----:B------:R3:W2:Y:S02]  /*126c0*/  @!P0 LDG.E.U8 R13, desc[UR40][R8.64] ;  /* 0x00000028080d8981 */ /* 0x0006a4000c1e1100 */
[----:B---3--:R-:W-:Y:S02]  /*126d0*/  @!P0 IMAD.MOV.U32 R8, RZ, RZ, R0 ;  /* 0x000000ffff088224 */ /* 0x008fe400078e0000 */
[----:B------:R-:W3:Y:S01]  /*126e0*/  LDL R0, [R1+0x318] ;  /* 0x0003180001007983 */ /* 0x000ee20000100800 */
[----:B----4-:R-:W-:-:S03]  /*126f0*/  @!P0 IMAD.MOV.U32 R9, RZ, RZ, R2 ;  /* 0x000000ffff098224 */ /* 0x010fc600078e0002 */
[----:B------:R-:W4:Y:S01]  /*12700*/  LDL R2, [R1+0x314] ;  /* 0x0003140001027983 */ /* 0x000f220000100800 */
[----:B------:R-:W-:-:S06]  /*12710*/  PRMT R12, RZ, 0x7610, R12 ;  /* 0x00007610ff0c7816 */ /* 0x000fcc000000000c */
[----:B------:R0:W4:Y:S02]  /*12720*/  @!P0 LDG.E.U8 R12, desc[UR40][R8.64] ;  /* 0x00000028080c8981 */ /* 0x000124000c1e1100 */
[----:B0-----:R-:W-:Y:S02]  /*12730*/  @!P0 IMAD.MOV.U32 R9, RZ, RZ, R179 ;  /* 0x000000ffff098224 */ /* 0x001fe400078e00b3 */
[----:B------:R-:W-:Y:S01]  /*12740*/  @!P0 IMAD.MOV.U32 R8, RZ, RZ, R178 ;  /* 0x000000ffff088224 */ /* 0x000fe200078e00b2 */
[----:B------:R-:W-:Y:S01]  /*12750*/  PRMT R189, RZ, 0x7610, R189 ;  /* 0x00007610ffbd7816 */ /* 0x000fe200000000bd */
[----:B------:R-:W4:Y:S04]  /*12760*/  LDL R179, [R1+0x254] ;  /* 0x0002540001b37983 */ /* 0x000f280000100800 */
[----:B------:R0:W4:Y:S01]  /*12770*/  @!P0 LDG.E.U8 R11, desc[UR40][R8.64] ;  /* 0x00000028080b8981 */ /* 0x000122000c1e1100 */
[----:B------:R-:W-:-:S02]  /*12780*/  PRMT R10, RZ, 0x7610, R10 ;  /* 0x00007610ff0a7816 */ /* 0x000fc4000000000a */
[----:B------:R-:W-:Y:S01]  /*12790*/  LOP3.LUT R161, R161, 0xffff, RZ, 0xc0, !PT ;  /* 0x0000ffffa1a17812 */ /* 0x000fe200078ec0ff */
[----:B------:R-:W4:Y:S01]  /*127a0*/  LDL R178, [R1+0x214] ;  /* 0x0002140001b27983 */ /* 0x000f220000100800 */
[----:B0-----:R-:W-:Y:S02]  /*127b0*/  @!P0 IMAD.MOV.U32 R8, RZ, RZ, R176 ;  /* 0x000000ffff088224 */ /* 0x001fe400078e00b0 */
[----:B------:R-:W-:Y:S01]  /*127c0*/  @!P0 IMAD.MOV.U32 R9, RZ, RZ, R177 ;  /* 0x000000ffff098224 */ /* 0x000fe200078e00b1 */
[----:B------:R-:W-:Y:S01]  /*127d0*/  LOP3.LUT R162, R162, 0xffff, RZ, 0xc0, !PT ;  /* 0x0000ffffa2a27812 */ /* 0x000fe200078ec0ff */
[----:B------:R-:W4:Y:S04]  /*127e0*/  LDL R177, [R1+0x1d4] ;  /* 0x0001d40001b17983 */ /* 0x000f280000100800 */
[----:B------:R0:W4:Y:S01]  /*127f0*/  @!P0 LDG.E.U8 R193, desc[UR40][R8.64] ;  /* 0x0000002808c18981 */ /* 0x000122000c1e1100 */
[----:B------:R-:W-:-:S02]  /*12800*/  LOP3.LUT R163, R163, 0xffff, RZ, 0xc0, !PT ;  /* 0x0000ffffa3a37812 */ /* 0x000fc400078ec0ff */
[----:B------:R-:W-:Y:S01]  /*12810*/  LOP3.LUT R168, R168, 0xffff, RZ, 0xc0, !PT ;  /* 0x0000ffffa8a87812 */ /* 0x000fe200078ec0ff */
[----:B------:R-:W4:Y:S01]  /*12820*/  LDL R176, [R1+0x1d8] ;  /* 0x0001d80001b07983 */ /* 0x000f220000100800 */
[----:B0-----:R-:W-:Y:S02]  /*12830*/  @!P0 IMAD.MOV.U32 R9, RZ, RZ, R175 ;  /* 0x000000ffff098224 */ /* 0x001fe400078e00af */
[----:B------:R-:W-:-:S05]  /*12840*/  @!P0 IMAD.MOV.U32 R8, RZ, RZ, R174 ;  /* 0x000000ffff088224 */ /* 0x000fca00078e00ae */
[----:B------:R2:W4:Y:S02]  /*12850*/  @!P0 LDG.E.U8 R189, desc[UR40][R8.64] ;  /* 0x0000002808bd8981 */ /* 0x000524000c1e1100 */
[----:B--2---:R-:W-:Y:S02]  /*12860*/  @!P0 IMAD.MOV.U32 R8, RZ, RZ, R5 ;  /* 0x000000ffff088224 */ /* 0x004fe400078e0005 */
[----:B------:R-:W2:Y:S01]  /*12870*/  LDL R5, [R1+0x298] ;  /* 0x0002980001057983 */ /* 0x000ea20000100800 */
[----:B------:R-:W-:-:S05]  /*12880*/  @!P0 IMAD.MOV.U32 R9, RZ, RZ, R173 ;  /* 0x000000ffff098224 */ /* 0x000fca00078e00ad */
[----:B------:R0:W2:Y:S02]  /*12890*/  @!P0 LDG.E.U8 R10, desc[UR40][R8.64] ;  /* 0x00000028080a8981 */ /* 0x0000a4000c1e1100 */
[----:B0-----:R-:W-:Y:S01]  /*128a0*/  PRMT R9, RZ, 0x7610, R9 ;  /* 0x00007610ff097816 */ /* 0x001fe20000000009 */
[----:B------:R-:W-:Y:S02]  /*128b0*/  @!P0 IMAD.MOV.U32 R174, RZ, RZ, R3 ;  /* 0x000000ffffae8224 */ /* 0x000fe400078e0003 */
        /* <DEDUP_REMOVED lines=8> */
[----:B------:R-:W-:Y:S02]  /*12940*/  LOP3.LUT R169, R169, 0xffff, RZ, 0xc0, !PT ;  /* 0x0000ffffa9a97812 */ /* 0x000fe400078ec0ff */
[----:B------:R-:W-:Y:S02]  /*12950*/  LOP3.LUT R170, R170, 0xffff, RZ, 0xc0, !PT ;  /* 0x0000ffffaaaa7812 */ /* 0x000fe400078ec0ff */
[----:B------:R-:W-:Y:S02]  /*12960*/  PRMT R161, R161, 0x3340, R162 ;  /* 0x00003340a1a17816 */ /* 0x000fe400000000a2 */
[----:B------:R-:W-:Y:S02]  /*12970*/  PRMT R168, R163, 0x3340, R168 ;  /* 0x00003340a3a87816 */ /* 0x000fe400000000a8 */
[----:B------:R-:W-:-:S04]  /*12980*/  PRMT R162, R169, 0x3340, R170 ;  /* 0x00003340a9a27816 */ /* 0x000fc800000000aa */
[----:B------:R-:W-:Y:S01]  /*12990*/  PRMT R162, R168, 0x5410, R162 ;  /* 0x00005410a8a27816 */ /* 0x000fe200000000a2 */
[----:B---3--:R-:W-:Y:S02]  /*129a0*/  @!P0 IMAD.MOV.U32 R168, RZ, RZ, R0 ;  /* 0x000000ffffa88224 */ /* 0x008fe400078e0000 */
[----:B------:R-:W3:Y:S01]  /*129b0*/  LDL R0, [R1+0x198] ;  /* 0x0001980001007983 */ /* 0x000ee20000100800 */
[----:B----4-:R-:W-:-:S03]  /*129c0*/  @!P0 IMAD.MOV.U32 R169, RZ, RZ, R2 ;  /* 0x000000ffffa98224 */ /* 0x010fc600078e0002 */
        /* <DEDUP_REMOVED lines=11> */
[----:B------:R-:W-:Y:S01]  /*12a80*/  LOP3.LUT R203, R203, 0xffff, RZ, 0xc0, !PT ;  /* 0x0000ffffcbcb7812 */ /* 0x000fe200078ec0ff */
[----:B------:R-:W4:Y:S01]  /*12a90*/  LDL R183, [R1+0x30c] ;  /* 0x00030c0001b77983 */ /* 0x000f220000100800 */
[----:B------:R-:W-:Y:S02]  /*12aa0*/  LOP3.LUT R199, R199, 0xffff, RZ, 0xc0, !PT ;  /* 0x0000ffffc7c77812 */ /* 0x000fe400078ec0ff */
[----:B0-----:R-:W-:Y:S01]  /*12ab0*/  LOP3.LUT R174, R184, 0xffff, RZ, 0xc0, !PT ;  /* 0x0000ffffb8ae7812 */ /* 0x001fe200078ec0ff */
[----:B------:R-:W4:Y:S01]  /*12ac0*/  LDL R187, [R1+0x14c] ;  /* 0x00014c0001bb7983 */ /* 0x000f220000100800 */
[----:B------:R-:W-:Y:S02]  /*12ad0*/  LOP3.LUT R175, R182, 0xffff, RZ, 0xc0, !PT ;  /* 0x0000ffffb6af7812 */ /* 0x000fe400078ec0ff */
[----:B------:R-:W-:Y:S01]  /*12ae0*/  PRMT R173, R173, 0x3340, R174 ;  /* 0x00003340adad7816 */ /* 0x000fe200000000ae */
[----:B------:R-:W4:Y:S01]  /*12af0*/  LDL R182, [R1+0x310] ;  /* 0x0003100001b67983 */ /* 0x000f220000100800 */
[----:B------:R-:W-:-:S02]  /*12b00*/  PRMT R6, R175, 0x3340, R6 ;  /* 0x00003340af067816 */ /* 0x000fc40000000006 */
[----:B------:R-:W-:Y:S01]  /*12b10*/  PRMT R7, R7, 0x3340, R160 ;  /* 0x0000334007077816 */ /* 0x000fe200000000a0 */
[----:B------:R-:W4:Y:S01]  /*12b20*/  LDL R174, [R1+0x98] ;  /* 0x0000980001ae7983 */ /* 0x000f220000100800 */
[----:B------:R-:W-:Y:S02]  /*12b30*/  PRMT R171, R171, 0x3340, R172 ;  /* 0x00003340abab7816 */ /* 0x000fe400000000ac */
[----:B------:R-:W-:Y:S01]  /*12b40*/  PRMT R163, R203, 0x3340, R199 ;  /* 0x00003340cba37816 */ /* 0x000fe200000000c7 */
[----:B------:R-:W4:Y:S01]  /*12b50*/  LDL R172, [R1+0xd8] ;  /* 0x0000d80001ac7983 */ /* 0x000f220000100800 */
[----:B------:R-:W-:Y:S02]  /*12b60*/  PRMT R160, R173, 0x5410, R6 ;  /* 0x00005410ada07816 */ /* 0x000fe40000000006 */
[----:B------:R-:W-:Y:S01]  /*12b70*/  PRMT R161, R7, 0x5410, R161 ;  /* 0x0000541007a17816 */ /* 0x000fe200000000a1 */
[----:B------:R-:W4:Y:S01]  /*12b80*/  LDL R173, [R1+0xd4] ;  /* 0x0000d40001ad7983 */ /* 0x000f220000100800 */
[----:B------:R-:W-:-:S03]  /*12b90*/  PRMT R163, R171, 0x5410, R163 ;  /* 0x00005410aba37816 */ /* 0x000fc600000000a3 */
[----:B------:R-:W4:Y:S04]  /*12ba0*/  LDL R175, [R1+0x94] ;  /* 0x0000940001af7983 */ /* 0x000f280000100800 */
[----:B------:R2:W-:Y:S01]  /*12bb0*/  STS.128 [R181+UR8], R160 ;  /* 0x000000a0b5007988 */ /* 0x0005e20008000c08 */
[----:B------:R-:W-:Y:S02]  /*12bc0*/  PRMT R7, RZ, 0x7610, R7 ;  /* 0x00007610ff077816 */ /* 0x000fe40000000007 */
[----:B------:R-:W-:Y:S01]  /*12bd0*/  PRMT R6, RZ, 0x7610, R6 ;  /* 0x00007610ff067816 */ /* 0x000fe20000000006 */
[----:B------:R-:W4:Y:S04]  /*12be0*/  LDL R184, [R1+0x20c] ;  /* 0x00020c0001b87983 */ /* 0x000f280000100800 */
[----:B------:R0:W4:Y:S04]  /*12bf0*/  @!P0 LDG.E.U8 R7, desc[UR40][R168.64] ;  /* 0x00000028a8078981 */ /* 0x000128000c1e1100 */
[----:B------:R-:W4:Y:S01]  /*12c00*/  LDL R186, [R1+0x150] ;  /* 0x0001500001ba7983 */ /* 0x000f220000100800 */
[----:B--2---:R-:W-:Y:S01]  /*12c10*/  @!P0 IMAD.MOV.U32 R162, RZ, RZ, R5 ;  /* 0x000000ffffa28224 */ /* 0x004fe200078e0005 */
[----:B------:R-:W-:-:S02]  /*12c20*/  PRMT R160, RZ, 0x7610, R160 ;  /* 0x00007610ffa07816 */ /* 0x000fc400000000a0 */
[----:B------:R-:W2:Y:S01]  /*12c30*/  LDL R5, [R1+0x158] ;  /* 0x0001580001057983 */ /* 0x000ea20000100800 */
[----:B------:R-:W-:Y:S01]  /*12c40*/  @!P0 IMAD.MOV.U32 R163, RZ, RZ, R180 ;  /* 0x000000ffffa38224 */ /* 0x000fe200078e00b4 */
[----:B------:R-:W-:Y:S01]  /*12c50*/  PRMT R161, RZ, 0x7610, R161 ;  /* 0x00007610ffa17816 */ /* 0x000fe200000000a1 */
[----:B0-----:R-:W-:Y:S01]  /*12c60*/  @!P0 IMAD.MOV.U32 R168, RZ, RZ, R4 ;  /* 0x000000ffffa88224 */ /* 0x001fe200078e0004 */
[----:B------:R-:W2:Y:S01]  /*12c70*/  LDL R181, [R1+0x2cc] ;  /* 0x0002cc0001b57983 */ /* 0x000ea20000100800 */
[----:B------:R-:W-:-:S03]  /*12c80*/  @!P0 IMAD.MOV.U32 R169, RZ, RZ, R178 ;  /* 0x000000ffffa98224 */ /* 0x000fc600078e00b2 */
[----:B------:R0:W2:Y:S04]  /*12c90*/  @!P0 LDG.E.U8 R6, desc[UR40][R162.64] ;  /* 0x00000028a2068981 */ /* 0x0000a8000c1e1100 */
[----:B------:R-:W2:Y:S04]  /*12ca0*/  LDL R4, [R1+0x114] ;  /* 0x0001140001047983 */ /* 0x000ea80000100800 */
[----:B------:R1:W2:Y:S01]  /*12cb0*/  @!P0 LDG.E.U8 R161, desc[UR40][R168.64] ;  /* 0x00000028a8a18981 */ /* 0x0002a2000c1e1100 */
[----:B0-----:R-:W-:Y:S02]  /*12cc0*/  @!P0 IMAD.MOV.U32 R162, RZ, RZ, R3 ;  /* 0x000000ffffa28224 */ /* 0x001fe400078e0003 */
[----:B------:R-:W-:Y:S01]  /*12cd0*/  @!P0 IMAD.MOV.U32 R163, RZ, RZ, R179 ;  /* 0x000000ffffa38224 */ /* 0x000fe200078e00b3 */
[----:B------:R-:W2:Y:S04]  /*12ce0*/  LDL R3, [R1+0x118] ;  /* 0x0001180001037983 */ /* 0x000ea80000100800 */
[----:B------:R0:W2:Y:S01]  /*12cf0*/  @!P0 LDG.E.U8 R160, desc[UR40][R162.64] ;  /* 0x00000028a2a08981 */ /* 0x0000a2000c1e1100 */
[----:B-1----:R-:W-:-:S02]  /*12d00*/  @!P0 IMAD.MOV.U32 R168, RZ, RZ, R176 ;  /* 0x000000ffffa88224 */ /* 0x002fc400078e00b0 */
[----:B------:R-:W-:Y:S01]  /*12d10*/  @!P0 IMAD.MOV.U32 R169, RZ, RZ, R177 ;  /* 0x000000ffffa98224 */ /* 0x000fe200078e00b1 */
[----:B------:R-:W2:Y:S04]  /*12d20*/  LDL R176, [R1+0x410] ;  /* 0x0004100001b07983 */ /* 0x000ea80000100800 */
[----:B------:R-:W2:Y:S01]  /*12d30*/  LDL R178, [R1+0x34c] ;  /* 0x00034c0001b27983 */ /* 0x000ea20000100800 */
[----:B0-----:R-:W-:-:S03]  /*12d40*/  PRMT R162, RZ, 0x7610, R162 ;  /* 0x00007610ffa27816 */ /* 0x001fc600000000a2 */
[----:B------:R-:W2:Y:S04]  /*12d50*/  LDL R180, [R1+0x2d0] ;  /* 0x0002d00001b47983 */ /* 0x000ea80000100800 */
[----:B------:R3:W2:Y:S04]  /*12d60*/  @!P0 LDG.E.U8 R162, desc[UR40][R168.64] ;  /* 0x00000028a8a28981 */ /* 0x0006a8000c1e1100 */
[----:B------:R-:W2:Y:S04]  /*12d70*/  LDL R249, [R1+0x10c] ;  /* 0x00010c0001f97983 */ /* 0x000ea80000100800 */
[----:B------:R-:W2:Y:S04]  /*12d80*/  LDL R191, [R1+0x110] ;  /* 0x0001100001bf7983 */ /* 0x000ea80000100800 */
[----:B------:R-:W2:Y:S01]  /*12d90*/  LDL R190, [R1+0xcc] ;  /* 0x0000cc0001be7983 */ /* 0x000ea20000100800 */
[----:B------:R-:W-:-:S03]  /*12da0*/  PRMT R188, RZ, 0x7610, R188 ;  /* 0x00007610ffbc7816 */ /* 0x000fc600000000bc */
[----:B------:R-:W2:Y:S01]  /*12db0*/  LDL R250, [R1+0x3c4] ;  /* 0x0003c40001fa7983 */ /* 0x000ea20000100800 */
[----:B---3--:R-:W-:-:S03]  /*12dc0*/  @!P0 IMAD.MOV.U32 R168, RZ, RZ, R0 ;  /* 0x000000ffffa88224 */ /* 0x008fc600078e0000 */
[----:B------:R-:W3:Y:S01]  /*12dd0*/  LDL R0, [R1+0x58] ;  /* 0x0000580001007983 */ /* 0x000ee20000100800 */
[----:B----4-:R-:W-:-:S03]  /*12de0*/  @!P0 IMAD.MOV.U32 R169, RZ, RZ, R2 ;  /* 0x000000ffffa98224 */ /* 0x010fc600078e0002 */
[----:B------:R-:W4:Y:S01]  /*12df0*/  LDL R2, [R1+0x54] ;  /* 0x0000540001027983 */ /* 0x000f220000100800 */
[----:B------:R-:W-:-:S06]  /*12e00*/  PRMT R163, RZ, 0x7610, R163 ;  /* 0x00007610ffa37816 */ /* 0x000fcc00000000a3 */
[----:B------:R0:W4:Y:S01]  /*12e10*/  @!P0 LDG.E.U8 R163, desc[UR40][R168.64] ;  /* 0x00000028a8a38981 */ /* 0x000122000c1e1100 */
[----:B------:R-:W-:Y:S01]  /*12e20*/  @!P0 IMAD.MOV.U32 R171, RZ, RZ, R170 ;  /* 0x000000ffffab8224 */ /* 0x000fe200078e00aa */
[----:B0-----:R-:W-:Y:S02]  /*12e30*/  PRMT R168, RZ, 0x7610, R168 ;  /* 0x00007610ffa87816 */ /* 0x001fe400000000a8 */
[----:B------:R-:W-:Y:S01]  /*12e40*/  PRMT R169, RZ, 0x7610, R169 ;  /* 0x00007610ffa97816 */ /* 0x000fe200000000a9 */
[----:B--2---:R-:W-:Y:S02]  /*12e50*/  @!P0 IMAD.MOV.U32 R170, RZ, RZ, R5 ;  /* 0x000000ffffaa8224 */ /* 0x004fe400078e0005 */
[----:B------:R-:W2:Y:S04]  /*12e60*/  LDL R5, [R1+0x414] ;  /* 0x0004140001057983 */ /* 0x000ea80000100800 */
[----:B------:R0:W2:Y:S02]  /*12e70*/  @!P0 LDG.E.U8 R168, desc[UR40][R170.64] ;  /* 0x00000028aaa88981 */ /* 0x0000a4000c1e1100 */
[----:B0-----:R-:W-:-:S02]  /*12e80*/  @!P0 IMAD.MOV.U32 R171, RZ, RZ, R4 ;  /* 0x000000ffffab8224 */ /* 0x001fc400078e0004 */
[----:B------:R-:W2:Y:S01]  /*12e90*/  LDL R4, [R1+0x3cc] ;  /* 0x0003cc0001047983 */ /* 0x000ea20000100800 */
[----:B------:R-:W-:-:S03]  /*12ea0*/  @!P0 IMAD.MOV.U32 R170, RZ, RZ, R3 ;  /* 0x000000ffffaa8224 */ /* 0x000fc600078e0003 */
[----:B------:R-:W2:Y:S04]  /*12eb0*/  LDL R3, [R1+0x3d0] ;  /* 0x0003d00001037983 */ /* 0x000ea80000100800 */
[----:B------:R0:W2:Y:S02]  /*12ec0*/  @!P0 LDG.E.U8 R169, desc[UR40][R170.64] ;  /* 0x00000028aaa98981 */ /* 0x0000a4000c1e1100 */
[----:B0-----:R-:W-:-:S06]  /*12ed0*/  PRMT R170, RZ, 0x7610, R170 ;  /* 0x00007610ffaa7816 */ /* 0x001fcc00000000aa */
[----:B------:R0:W2:Y:S02]  /*12ee0*/  @!P0 LDG.E.U8 R170, desc[UR40][R172.64] ;  /* 0x00000028acaa8981 */ /* 0x0000a4000c1e1100 */
[----:B0-----:R-:W-:Y:S02]  /*12ef0*/  @!P0 IMAD.MOV.U32 R172, RZ, RZ, R174 ;  /* 0x000000ffffac8224 */ /* 0x001fe400078e00ae */
[----:B------:R-:W-:Y:S02]  /*12f00*/  @!P0 IMAD.MOV.U32 R173, RZ, RZ, R175 ;  /* 0x000000ffffad8224 */ /* 0x000fe400078e00af */
[----:B---3--:R-:W-:Y:S02]  /*12f10*/  @!P0 IMAD.MOV.U32 R174, RZ, RZ, R0 ;  /* 0x000000ffffae8224 */ /* 0x008fe400078e0000 */
[----:B------:R-:W3:Y:S01]  /*12f20*/  LDL R0, [R1+0x390] ;  /* 0x0003900001007983 */ /* 0x000ee20000100800 */
[----:B----4-:R-:W-:-:S03]  /*12f30*/  @!P0 IMAD.MOV.U32 R175, RZ, RZ, R2 ;  /* 0x000000ffffaf8224 */ /* 0x010fc600078e0002 */
[----:B------:R-:W4:Y:S01]  /*12f40*/  LDL R2, [R1+0x38c] ;  /* 0x00038c0001027983 */ /* 0x000f220000100800 */
[----:B------:R-:W-:-:S06]  /*12f50*/  PRMT R171, RZ, 0x7610, R171 ;  /* 0x00007610ffab7816 */ /* 0x000fcc00000000ab */
[----:B------:R0:W4:Y:S02]  /*12f60*/  @!P0 LDG.E.U8 R171, desc[UR40][R172.64] ;  /* 0x00000028acab8981 */ /* 0x000124000c1e1100 */
[----:B0-----:R-:W-:-:S06]  /*12f70*/  PRMT R172, RZ, 0x7610, R172 ;  /* 0x00007610ffac7816 */ /* 0x001fcc00000000ac */
[----:B------:R0:W4:Y:S01]  /*12f80*/  @!P0 LDG.E.U8 R172, desc[UR40][R174.64] ;  /* 0x00000028aeac8981 */ /* 0x000122000c1e1100 */
[----:B------:R-:W-:Y:S01]  /*12f90*/  PRMT R173, RZ, 0x7610, R173 ;  /* 0x00007610ffad7816 */ /* 0x000fe200000000ad */
[----:B0-----:R-:W-:Y:S02]  /*12fa0*/  @!P0 IMAD.MOV.U32 R175, RZ, RZ, R176 ;  /* 0x000000ffffaf8224 */ /* 0x001fe400078e00b0 */
[----:B--2---:R-:W-:Y:S02]  /*12fb0*/  @!P0 IMAD.MOV.U32 R174, RZ, RZ, R5 ;  /* 0x000000ffffae8224 */ /* 0x004fe400078e0005 */
[----:B------:R-:W2:Y:S04]  /*12fc0*/  LDL R5, [R1+0x350] ;  /* 0x0003500001057983 */ /* 0x000ea80000100800 */
[----:B------:R0:W2:Y:S02]  /*12fd0*/  @!P0 LDG.E.U8 R173, desc[UR40][R174.64] ;  /* 0x00000028aead8981 */ /* 0x0000a4000c1e1100 */
[----:B0-----:R-:W-:Y:S01]  /*12fe0*/  PRMT R174, RZ, 0x7610, R174 ;  /* 0x00007610ffae7816 */ /* 0x001fe200000000ae */
[----:B------:R-:W-:-:S02]  /*12ff0*/  @!P0 IMAD.MOV.U32 R177, RZ, RZ, R4 ;  /* 0x000000ffffb18224 */ /* 0x000fc400078e0004 */
        /* <DEDUP_REMOVED lines=8> */
[----:B------:R-:W-:Y:S01]  /*13080*/  PRMT R175, RZ, 0x7610, R175 ;  /* 0x00007610ffaf7816 */ /* 0x000fe200000000af */
[----:B------:R-:W-:-:S05]  /*13090*/  @!P0 IMAD.MOV.U32 R179, RZ, RZ, R178 ;  /* 0x000000ffffb38224 */ /* 0x000fca00078e00b2 */
[----:B------:R0:W4:Y:S02]  /*130a0*/  @!P0 LDG.E.U8 R175, desc[UR40][R176.64] ;  /* 0x00000028b0af8981 */ /* 0x000124000c1e1100 */
[----:B0-----:R-:W-:Y:S02]  /*130b0*/  PRMT R176, RZ, 0x7610, R176 ;  /* 0x00007610ffb07816 */ /* 0x001fe400000000b0 */
[----:B------:R-:W-:Y:S01]  /*130c0*/  PRMT R177, RZ, 0x7610, R177 ;  /* 0x00007610ffb17816 */ /* 0x000fe200000000b1 */
[----:B--2---:R-:W-:Y:S02]  /*130d0*/  @!P0 IMAD.MOV.U32 R178, RZ, RZ, R5 ;  /* 0x000000ffffb28224 */ /* 0x004fe400078e0005 */
[----:B------:R-:W2:Y:S04]  /*130e0*/  LDL R5, [R1+0x210] ;  /* 0x0002100001057983 */ /* 0x000ea80000100800 */
[----:B------:R0:W2:Y:S02]  /*130f0*/  @!P0 LDG.E.U8 R176, desc[UR40][R178.64] ;  /* 0x00000028b2b08981 */ /* 0x0000a4000c1e1100 */
[----:B0-----:R-:W-:-:S02]  /*13100*/  @!P0 IMAD.MOV.U32 R178, RZ, RZ, R182 ;  /* 0x000000ffffb28224 */ /* 0x001fc400078e00b6 */
[----:B------:R-:W-:-:S05]  /*13110*/  @!P0 IMAD.MOV.U32 R179, RZ, RZ, R183 ;  /* 0x000000ffffb38224 */ /* 0x000fca00078e00b7 */
[----:B------:R0:W2:Y:S02]  /*13120*/  @!P0 LDG.E.U8 R177, desc[UR40][R178.64] ;  /* 0x00000028b2b18981 */ /* 0x0000a4000c1e1100 */
[----:B0-----:R-:W-:-:S06]  /*13130*/  PRMT R178, RZ, 0x7610, R178 ;  /* 0x00007610ffb27816 */ /* 0x001fcc00000000b2 */
[----:B------:R0:W2:Y:S02]  /*13140*/  @!P0 LDG.E.U8 R178, desc[UR40][R180.64] ;  /* 0x00000028b4b28981 */ /* 0x0000a4000c1e1100 */
[----:B0-----:R-:W-:Y:S02]  /*13150*/  @!P0 IMAD.MOV.U32 R180, RZ, RZ, R3 ;  /* 0x000000ffffb48224 */ /* 0x001fe400078e0003 */
[----:B------:R-:W-:Y:S01]  /*13160*/  @!P0 IMAD.MOV.U32 R181, RZ, RZ, R4 ;  /* 0x000000ffffb58224 */ /* 0x000fe200078e0004 */
[----:B------:R-:W2:Y:S04]  /*13170*/  LDL R3, [R1+0x1d0] ;  /* 0x0001d00001037983 */ /* 0x000ea80000100800 */
[----:B------:R-:W2:Y:S01]  /*13180*/  LDL R4, [R1+0x1cc] ;  /* 0x0001cc0001047983 */ /* 0x000ea20000100800 */
[----:B---3--:R-:W-:-:S03]  /*13190*/  @!P0 IMAD.MOV.U32 R182, RZ, RZ, R0 ;  /* 0x000000ffffb68224 */ /* 0x008fc600078e0000 */
[----:B------:R-:W3:Y:S01]  /*131a0*/  LDL R0, [R1+0x190] ;  /* 0x0001900001007983 */ /* 0x000ee20000100800 */
[----:B----4-:R-:W-:-:S03]  /*131b0*/  @!P0 IMAD.MOV.U32 R183, RZ, RZ, R2 ;  /* 0x000000ffffb78224 */ /* 0x010fc600078e0002 */
[----:B------:R-:W4:Y:S01]  /*131c0*/  LDL R2, [R1+0x18c] ;  /* 0x00018c0001027983 */ /* 0x000f220000100800 */
[----:B------:R-:W-:-:S06]  /*131d0*/  PRMT R179, RZ, 0x7610, R179 ;  /* 0x00007610ffb37816 */ /* 0x000fcc00000000b3 */
[----:B------:R0:W4:Y:S02]  /*131e0*/  @!P0 LDG.E.U8 R179, desc[UR40][R180.64] ;  /* 0x00000028b4b38981 */ /* 0x000124000c1e1100 */
[----:B0-----:R-:W-:Y:S02]  /*131f0*/  PRMT R180, RZ, 0x7610, R180 ;  /* 0x00007610ffb47816 */ /* 0x001fe400000000b4 */
[----:B------:R-:W-:-:S04]  /*13200*/  PRMT R181, RZ, 0x7610, R181 ;  /* 0x00007610ffb57816 */ /* 0x000fc800000000b5 */
[----:B------:R0:W4:Y:S02]  /*13210*/  @!P0 LDG.E.U8 R180, desc[UR40][R182.64] ;  /* 0x00000028b6b48981 */ /* 0x000124000c1e1100 */
        /* <DEDUP_REMOVED lines=20> */
[----:B------:R-:W-:Y:S02]  /*13360*/  @!P0 IMAD.MOV.U32 R187, RZ, RZ, R249 ;  /* 0x000000ffffbb8224 */ /* 0x000fe400078e00f9 */
[----:B------:R-:W-:Y:S01]  /*13370*/  @!P0 IMAD.MOV.U32 R191, RZ, RZ, R190 ;  /* 0x000000ffffbf8224 */ /* 0x000fe200078e00be */
[----:B------:R-:W4:Y:S04]  /*13380*/  LDL R249, [R1+0x3c8] ;  /* 0x0003c80001f97983 */ /* 0x000f280000100800 */
[----:B------:R0:W4:Y:S02]  /*13390*/  @!P0 LDG.E.U8 R185, desc[UR40][R186.64] ;  /* 0x00000028bab98981 */ /* 0x000124000c1e1100 */
[----:B0-----:R-:W-:-:S02]  /*133a0*/  PRMT R186, RZ, 0x7610, R186 ;  /* 0x00007610ffba7816 */ /* 0x001fc400000000ba */
[----:B------:R-:W-:Y:S01]  /*133b0*/  PRMT R187, RZ, 0x7610, R187 ;  /* 0x00007610ffbb7816 */ /* 0x000fe200000000bb */
[----:B--2---:R-:W-:Y:S02]  /*133c0*/  @!P0 IMAD.MOV.U32 R190, RZ, RZ, R5 ;  /* 0x000000ffffbe8224 */ /* 0x004fe400078e0005 */
[----:B------:R-:W2:Y:S04]  /*133d0*/  LDL R5, [R1+0x384] ;  /* 0x0003840001057983 */ /* 0x000ea80000100800 */
[----:B------:R0:W2:Y:S02]  /*133e0*/  @!P0 LDG.E.U8 R186, desc[UR40][R190.64] ;  /* 0x00000028beba8981 */ /* 0x0000a4000c1e1100 */
[----:B0-----:R-:W-:Y:S02]  /*133f0*/  @!P0 IMAD.MOV.U32 R190, RZ, RZ, R3 ;  /* 0x000000ffffbe8224 */ /* 0x001fe400078e0003 */
[----:B------:R-:W2:Y:S01]  /*13400*/  LDL R3, [R1+0x344] ;  /* 0x0003440001037983 */ /* 0x000ea20000100800 */
[----:B------:R-:W-:-:S03]  /*13410*/  @!P0 IMAD.MOV.U32 R191, RZ, RZ, R4 ;  /* 0x000000ffffbf8224 */ /* 0x000fc600078e0004 */
[----:B------:R-:W2:Y:S04]  /*13420*/  LDL R4, [R1+0x388] ;  /* 0x0003880001047983 */ /* 0x000ea80000100800 */
[----:B------:R3:W2:Y:S02]  /*13430*/  @!P0 LDG.E.U8 R187, desc[UR40][R190.64] ;  /* 0x00000028bebb8981 */ /* 0x0006a4000c1e1100 */
[----:B---3--:R-:W-:Y:S02]  /*13440*/  @!P0 IMAD.MOV.U32 R190, RZ, RZ, R0 ;  /* 0x000000ffffbe8224 */ /* 0x008fe400078e0000 */
[----:B----4-:R-:W-:Y:S02]  /*13450*/  @!P0 IMAD.MOV.U32 R191, RZ, RZ, R2 ;  /* 0x000000ffffbf8224 */ /* 0x010fe400078e0002 */
[----:B------:R-:W3:Y:S04]  /*13460*/  LDL R2, [R1+0x348] ;  /* 0x0003480001027983 */ /* 0x000ee80000100800 */
[----:B------:R-:W4:Y:S04]  /*13470*/  LDL.LU R0, [R1+0x48] ;  /* 0x0000480001007983 */ /* 0x000f280000300800 */
[----:B------:R0:W4:Y:S04]  /*13480*/  @!P0 LDG.E.U8 R188, desc[UR40][R190.64] ;  /* 0x00000028bebc8981 */ /* 0x000128000c1e1100 */
[----:B------:R-:W0:Y:S04]  /*13490*/  LDL R190, [R1+0x408] ;  /* 0x0004080001be7983 */ /* 0x000e280000100800 */
[----:B------:R-:W0:Y:S01]  /*134a0*/  LDL R191, [R1+0x40c] ;  /* 0x00040c0001bf7983 */ /* 0x000e220000100800 */
[----:B------:R-:W-:-:S02]  /*134b0*/  PRMT R192, RZ, 0x7610, R192 ;  /* 0x00007610ffc07816 */ /* 0x000fc400000000c0 */
[----:B------:R-:W-:Y:S02]  /*134c0*/  PRMT R194, RZ, 0x7610, R194 ;  /* 0x00007610ffc27816 */ /* 0x000fe400000000c2 */
[----:B------:R-:W-:Y:S02]  /*134d0*/  PRMT R196, RZ, 0x7610, R196 ;  /* 0x00007610ffc47816 */ /* 0x000fe400000000c4 */
[----:B------:R-:W-:Y:S02]  /*134e0*/  PRMT R198, RZ, 0x7610, R198 ;  /* 0x00007610ffc67816 */ /* 0x000fe400000000c6 */
[----:B0-----:R-:W-:-:S04]  /*134f0*/  @!P0 LOP3.LUT R191, R191, R190, RZ, 0x3c, !PT ;  /* 0x000000bebfbf8212 */ /* 0x001fc800078e3cff */
[----:B------:R-:W-:-:S04]  /*13500*/  @!P0 LOP3.LUT R190, R191, R190, RZ, 0x3c, !PT ;  /* 0x000000bebfbe8212 */ /* 0x000fc800078e3cff */
[----:B------:R-:W-:-:S05]  /*13510*/  @!P0 LOP3.LUT R191, R191, R190, RZ, 0x3c, !PT ;  /* 0x000000bebfbf8212 */ /* 0x000fca00078e3cff */
[----:B------:R0:W4:Y:S02]  /*13520*/  @!P0 LDG.E.U8 R192, desc[UR40][R190.64] ;  /* 0x00000028bec08981 */ /* 0x000124000c1e1100 */
[----:B0-----:R-:W-:Y:S02]  /*13530*/  @!P0 IMAD.MOV.U32 R190, RZ, RZ, R249 ;  /* 0x000000ffffbe8224 */ /* 0x001fe400078e00f9 */
[----:B------:R-:W-:Y:S01]  /*13540*/  @!P0 IMAD.MOV.U32 R191, RZ, RZ, R250 ;  /* 0x000000ffffbf8224 */ /* 0x000fe200078e00fa */
[----:B------:R-:W-:Y:S01]  /*13550*/  PRMT R199, RZ, 0x7610, R199 ;  /* 0x00007610ffc77816 */ /* 0x000fe200000000c7 */
[----:B------:R-:W4:Y:S04]  /*13560*/  LDL R250, [R1+0x284] ;  /* 0x0002840001fa7983 */ /* 0x000f280000100800 */
[----:B------:R2:W4:Y:S04]  /*13570*/  @!P0 LDG.E.U8 R194, desc[UR40][R190.64] ;  /* 0x00000028bec28981 */ /* 0x000528000c1e1100 */
[----:B------:R-:W4:Y:S01]  /*13580*/  LDL R249, [R1+0x288] ;  /* 0x0002880001f97983 */ /* 0x000f220000100800 */
[----:B--2---:R-:W-:-:S02]  /*13590*/  @!P0 IMAD.MOV.U32 R190, RZ, RZ, R4 ;  /* 0x000000ffffbe8224 */ /* 0x004fc400078e0004 */
[----:B------:R-:W-:Y:S01]  /*135a0*/  @!P0 IMAD.MOV.U32 R191, RZ, RZ, R5 ;  /* 0x000000ffffbf8224 */ /* 0x000fe200078e0005 */
[----:B------:R-:W2:Y:S04]  /*135b0*/  LDL R4, [R1+0x248] ;  /* 0x0002480001047983 */ /* 0x000ea80000100800 */
[----:B------:R3:W2:Y:S04]  /*135c0*/  @!P0 LDG.E.U8 R196, desc[UR40][R190.64] ;  /* 0x00000028bec48981 */ /* 0x0006a8000c1e1100 */
[----:B------:R-:W2:Y:S01]  /*135d0*/  LDL R5, [R1+0x244] ;  /* 0x0002440001057983 */ /* 0x000ea20000100800 */
[----:B---3--:R-:W-:-:S02]  /*135e0*/  @!P0 IMAD.MOV.U32 R190, RZ, RZ, R2 ;  /* 0x000000ffffbe8224 */ /* 0x008fc400078e0002 */
[----:B------:R-:W-:Y:S01]  /*135f0*/  @!P0 IMAD.MOV.U32 R191, RZ, RZ, R3 ;  /* 0x000000ffffbf8224 */ /* 0x000fe200078e0003 */
[----:B------:R-:W3:Y:S04]  /*13600*/  LDL R2, [R1+0x208] ;  /* 0x0002080001027983 */ /* 0x000ee80000100800 */
[----:B------:R0:W3:Y:S04]  /*13610*/  @!P0 LDG.E.U8 R198, desc[UR40][R190.64] ;  /* 0x00000028bec68981 */ /* 0x0000e8000c1e1100 */
[----:B------:R-:W3:Y:S04]  /*13620*/  LDL R3, [R1+0x204] ;  /* 0x0002040001037983 */ /* 0x000ee80000100800 */
[----:B------:R-:W0:Y:S04]  /*13630*/  LDL R190, [R1+0x304] ;  /* 0x0003040001be7983 */ /* 0x000e280000100800 */
[----:B------:R-:W0:Y:S02]  /*13640*/  LDL R191, [R1+0x308] ;  /* 0x0003080001bf7983 */ /* 0x000e240000100800 */
[----:B0-----:R-:W-:-:S04]  /*13650*/  @!P0 LOP3.LUT R191, R191, R190, RZ, 0x3c, !PT ;  /* 0x000000bebfbf8212 */ /* 0x001fc800078e3cff */
[----:B------:R-:W-:-:S04]  /*13660*/  @!P0 LOP3.LUT R190, R191, R190, RZ, 0x3c, !PT ;  /* 0x000000bebfbe8212 */ /* 0x000fc800078e3cff */
[----:B------:R-:W-:-:S05]  /*13670*/  @!P0 LOP3.LUT R191, R191, R190, RZ, 0x3c, !PT ;  /* 0x000000bebfbf8212 */ /* 0x000fca00078e3cff */
[----:B------:R0:W3:Y:S04]  /*13680*/  @!P0 LDG.E.U8 R199, desc[UR40][R190.64] ;  /* 0x00000028bec78981 */ /* 0x0000e8000c1e1100 */
[----:B------:R-:W0:Y:S04]  /*13690*/  LDL R190, [R1+0x2c4] ;  /* 0x0002c40001be7983 */ /* 0x000e280000100800 */
[----:B------:R-:W0:Y:S01]  /*136a0*/  LDL R191, [R1+0x2c8] ;  /* 0x0002c80001bf7983 */ /* 0x000e220000100800 */
[----:B------:R-:W-:Y:S02]  /*136b0*/  PRMT R202, RZ, 0x7610, R202 ;  /* 0x00007610ffca7816 */ /* 0x000fe400000000ca */
[----:B------:R-:W-:-:S02]  /*136c0*/  PRMT R203, RZ, 0x7610, R203 ;  /* 0x00007610ffcb7816 */ /* 0x000fc400000000cb */
[----:B------:R-:W-:Y:S02]  /*136d0*/  PRMT R206, RZ, 0x7610, R206 ;  /* 0x00007610ffce7816 */ /* 0x000fe400000000ce */
[----:B------:R-:W-:Y:S02]  /*136e0*/  PRMT R208, RZ, 0x7610, R208 ;  /* 0x00007610ffd07816 */ /* 0x000fe400000000d0 */
[----:B0-----:R-:W-:-:S04]  /*136f0*/  @!P0 LOP3.LUT R191, R191, R190, RZ, 0x3c, !PT ;  /* 0x000000bebfbf8212 */ /* 0x001fc800078e3cff */
[----:B------:R-:W-:-:S04]  /*13700*/  @!P0 LOP3.LUT R190, R191, R190, RZ, 0x3c, !PT ;  /* 0x000000bebfbe8212 */ /* 0x000fc800078e3cff */
[----:B------:R-:W-:-:S05]  /*13710*/  @!P0 LOP3.LUT R191, R191, R190, RZ, 0x3c, !PT ;  /* 0x000000bebfbf8212 */ /* 0x000fca00078e3cff */
[----:B------:R4:W3:Y:S02]  /*13720*/  @!P0 LDG.E.U8 R202, desc[UR40][R190.64] ;  /* 0x00000028beca8981 */ /* 0x0008e4000c1e1100 */
[----:B----4-:R-:W-:Y:S02]  /*13730*/  @!P0 IMAD.MOV.U32 R190, RZ, RZ, R249 ;  /* 0x000000ffffbe8224 */ /* 0x010fe400078e00f9 */
[----:B------:R-:W-:Y:S01]  /*13740*/  @!P0 IMAD.MOV.U32 R191, RZ, RZ, R250 ;  /* 0x000000ffffbf8224 */ /* 0x000fe200078e00fa */
[----:B------:R-:W-:Y:S01]  /*13750*/  PRMT R210, RZ, 0x7610, R210 ;  /* 0x00007610ffd27816 */ /* 0x000fe200000000d2 */
[----:B------:R-:W4:Y:S04]  /*13760*/  LDL R250, [R1+0x104] ;  /* 0x0001040001fa7983 */ /* 0x000f280000100800 */
[----:B------:R2:W4:Y:S01]  /*13770*/  @!P0 LDG.E.U8 R203, desc[UR40][R190.64] ;  /* 0x00000028becb8981 */ /* 0x000522000c1e1100 */
[----:B------:R-:W-:-:S03]  /*13780*/  PRMT R211, RZ, 0x7610, R211 ;  /* 0x00007610ffd37816 */ /* 0x000fc600000000d3 */
[----:B------:R-:W4:Y:S01]  /*13790*/  LDL R249, [R1+0x108] ;  /* 0x0001080001f97983 */ /* 0x000f220000100800 */
[----:B--2---:R-:W-:Y:S02]  /*137a0*/  @!P0 IMAD.MOV.U32 R190, RZ, RZ, R4 ;  /* 0x000000ffffbe8224 */ /* 0x004fe400078e0004 */
        /* <DEDUP_REMOVED lines=34> */
[----:B------:R-:W4:Y:S04]  /*139d0*/  LDL R249, [R1+0x340] ;  /* 0x0003400001f97983 */ /* 0x000f280000100800 */
[----:B------:R2:W4:Y:S04]  /*139e0*/  @!P0 LDG.E.U8 R213, desc[UR40][R190.64] ;  /* 0x00000028bed58981 */ /* 0x000528000c1e1100 */
[----:B------:R-:W4:Y:S01]  /*139f0*/  LDL R250, [R1+0x33c] ;  /* 0x00033c0001fa7983 */ /* 0x000f220000100800 */
[----:B--2---:R-:W-:-:S02]  /*13a00*/  @!P0 IMAD.MOV.U32 R190, RZ, RZ, R4 ;  /* 0x000000ffffbe8224 */ /* 0x004fc400078e0004 */
[----:B------:R-:W-:Y:S01]  /*13a10*/  @!P0 IMAD.MOV.U32 R191, RZ, RZ, R5 ;  /* 0x000000ffffbf8224 */ /* 0x000fe200078e0005 */
[----:B------:R-:W2:Y:S04]  /*13a20*/  LDL R4, [R1+0x2fc] ;  /* 0x0002fc0001047983 */ /* 0x000ea80000100800 */
[----:B------:R3:W2:Y:S04]  /*13a30*/  @!P0 LDG.E.U8 R214, desc[UR40][R190.64] ;  /* 0x00000028bed68981 */ /* 0x0006a8000c1e1100 */
[----:B------:R-:W4:Y:S01]  /*13a40*/  LDL R5, [R1+0x37c] ;  /* 0x00037c0001057983 */ /* 0x000f220000100800 */
[----:B---3--:R-:W-:-:S02]  /*13a50*/  @!P0 IMAD.MOV.U32 R190, RZ, RZ, R2 ;  /* 0x000000ffffbe8224 */ /* 0x008fc400078e0002 */
[----:B------:R-:W-:Y:S01]  /*13a60*/  @!P0 IMAD.MOV.U32 R191, RZ, RZ, R3 ;  /* 0x000000ffffbf8224 */ /* 0x000fe200078e0003 */
[----:B------:R-:W3:Y:S04]  /*13a70*/  LDL R2, [R1+0x380] ;  /* 0x0003800001027983 */ /* 0x000ee80000100800 */
[----:B------:R0:W2:Y:S04]  /*13a80*/  @!P0 LDG.E.U8 R215, desc[UR40][R190.64] ;  /* 0x00000028bed78981 */ /* 0x0000a8000c1e1100 */
[----:B------:R-:W2:Y:S04]  /*13a90*/  LDL R3, [R1+0x300] ;  /* 0x0003000001037983 */ /* 0x000ea80000100800 */
[----:B------:R1:W-:Y:S01]  /*13aa0*/  STL [R1+0x890], R0 ;  /* 0x0008900001007387 */ /* 0x0003e20000100800 */
[----:B0-----:R-:W-:-:S02]  /*13ab0*/  @!P0 IMAD.MOV.U32 R190, RZ, RZ, R0 ;  /* 0x000000ffffbe8224 */ /* 0x001fc400078e0000 */
[----:B------:R-:W-:-:S05]  /*13ac0*/  @!P0 IMAD.MOV.U32 R191, RZ, RZ, R252 ;  /* 0x000000ffffbf8224 */ /* 0x000fca00078e00fc */
[----:B------:R0:W2:Y:S04]  /*13ad0*/  @!P0 LDG.E.U8 R216, desc[UR40][R190.64] ;  /* 0x00000028bed88981 */ /* 0x0000a8000c1e1100 */
[----:B-1----:R-:W2:Y:S04]  /*13ae0*/  LDL.LU R0, [R1+0x80] ;  /* 0x0000800001007983 */ /* 0x002ea80000300800 */
[----:B------:R1:W-:Y:S04]  /*13af0*/  STL [R1+0x88c], R252 ;  /* 0x00088cfc01007387 */ /* 0x0003e80000100800 */
[----:B-1----:R-:W2:Y:S04]  /*13b00*/  LDL.LU R252, [R1+0x7c] ;  /* 0x00007c0001fc7983 */ /* 0x002ea80000300800 */
[----:B------:R-:W0:Y:S04]  /*13b10*/  LDL R190, [R1+0x400] ;  /* 0x0004000001be7983 */ /* 0x000e280000100800 */
[----:B------:R-:W0:Y:S01]  /*13b20*/  LDL R191, [R1+0x404] ;  /* 0x0004040001bf7983 */ /* 0x000e220000100800 */
[----:B------:R-:W-:-:S02]  /*13b30*/  PRMT R217, RZ, 0x7610, R217 ;  /* 0x00007610ffd97816 */ /* 0x000fc400000000d9 */
[----:B0-----:R-:W-:-:S04]  /*13b40*/  @!P0 LOP3.LUT R191, R191, R190, RZ, 0x3c, !PT ;  /* 0x000000bebfbf8212 */ /* 0x001fc800078e3cff */
[----:B------:R-:W-:-:S04]  /*13b50*/  @!P0 LOP3.LUT R190, R191, R190, RZ, 0x3c, !PT ;  /* 0x000000bebfbe8212 */ /* 0x000fc800078e3cff */
[----:B------:R-:W-:-:S05]  /*13b60*/  @!P0 LOP3.LUT R191, R191, R190, RZ, 0x3c, !PT ;  /* 0x000000bebfbf8212 */ /* 0x000fca00078e3cff */
[----:B------:R0:W2:Y:S04]  /*13b70*/  @!P0 LDG.E.U8 R217, desc[UR40][R190.64] ;  /* 0x00000028bed98981 */ /* 0x0000a8000c1e1100 */
        /* <DEDUP_REMOVED lines=9> */
[----:B------:R3:W2:Y:S02]  /*13c10*/  @!P0 LDG.E.U8 R218, desc[UR40][R190.64] ;  /* 0x00000028beda8981 */ /* 0x0006a4000c1e1100 */
[----:B---3--:R-:W-:Y:S02]  /*13c20*/  @!P0 IMAD.MOV.U32 R190, RZ, RZ, R2 ;  /* 0x000000ffffbe8224 */ /* 0x008fe400078e0002 */
[----:B----4-:R-:W-:Y:S01]  /*13c30*/  @!P0 IMAD.MOV.U32 R191, RZ, RZ, R5 ;  /* 0x000000ffffbf8224 */ /* 0x010fe200078e0005 */
[----:B------:R-:W3:Y:S04]  /*13c40*/  LDL R2, [R1+0x240] ;  /* 0x0002400001027983 */ /* 0x000ee80000100800 */
[----:B------:R0:W4:Y:S04]  /*13c50*/  @!P0 LDG.E.U8 R219, desc[UR40][R190.64] ;  /* 0x00000028bedb8981 */ /* 0x000128000c1e1100 */
[----:B------:R-:W4:Y:S01]  /*13c60*/  LDL R5, [R1+0x23c] ;  /* 0x00023c0001057983 */ /* 0x000f220000100800 */
[----:B0-----:R-:W-:-:S02]  /*13c70*/  @!P0 IMAD.MOV.U32 R190, RZ, RZ, R249 ;  /* 0x000000ffffbe8224 */ /* 0x001fc400078e00f9 */
[----:B------:R-:W-:Y:S01]  /*13c80*/  @!P0 IMAD.MOV.U32 R191, RZ, RZ, R250 ;  /* 0x000000ffffbf8224 */ /* 0x000fe200078e00fa */
[----:B------:R-:W4:Y:S04]  /*13c90*/  LDL.LU R249, [R1+0x24] ;  /* 0x0000240001f97983 */ /* 0x000f280000300800 */
[----:B------:R2:W4:Y:S02]  /*13ca0*/  @!P0 LDG.E.U8 R220, desc[UR40][R190.64] ;  /* 0x00000028bedc8981 */ /* 0x000524000c1e1100 */
[----:B--2---:R-:W-:Y:S02]  /*13cb0*/  @!P0 IMAD.MOV.U32 R190, RZ, RZ, R3 ;  /* 0x000000ffffbe8224 */ /* 0x004fe400078e0003 */
[----:B------:R-:W-:Y:S02]  /*13cc0*/  @!P0 IMAD.MOV.U32 R191, RZ, RZ, R4 ;  /* 0x000000ffffbf8224 */ /* 0x000fe400078e0004 */
[----:B------:R-:W2:Y:S04]  /*13cd0*/  LDL R4, [R1+0x1c0] ;  /* 0x0001c00001047983 */ /* 0x000ea80000100800 */
[----:B------:R-:W2:Y:S04]  /*13ce0*/  LDL.LU R250, [R1+0x28] ;  /* 0x0000280001fa7983 */ /* 0x000ea80000300800 */
[----:B------:R-:W2:Y:S04]  /*13cf0*/  LDL.LU R3, [R1+0x2c] ;  /* 0x00002c0001037983 */ /* 0x000ea80000300800 */
[----:B------:R0:W2:Y:S04]  /*13d00*/  @!P0 LDG.E.U8 R221, desc[UR40][R190.64] ;  /* 0x00000028bedd8981 */ /* 0x0000a8000c1e1100 */
        /* <DEDUP_REMOVED lines=11> */
[----:B0-----:R-:W-:-:S04]  /*13dc0*/  @!P0 LOP3.LUT R191, R191, R190, RZ, 0x3c, !PT ;  /* 0x000000bebfbf8212 */ /* 0x001fc800078e3cff */
[----:B------:R-:W-:-:S04]  /*13dd0*/  @!P0 LOP3.LUT R190, R191, R190, RZ, 0x3c, !PT ;  /* 0x000000bebfbe8212 */ /* 0x000fc800078e3cff */
[----:B------:R-:W-:-:S05]  /*13de0*/  @!P0 LOP3.LUT R191, R191, R190, RZ, 0x3c, !PT ;  /* 0x000000bebfbf8212 */ /* 0x000fca00078e3cff */
[----:B------:R3:W2:Y:S02]  /*13df0*/  @!P0 LDG.E.U8 R223, desc[UR40][R190.64] ;  /* 0x00000028bedf8981 */ /* 0x0006a4000c1e1100 */
[----:B---3--:R-:W-:Y:S02]  /*13e00*/  @!P0 IMAD.MOV.U32 R190, RZ, RZ, R2 ;  /* 0x000000ffffbe8224 */ /* 0x008fe400078e0002 */
[----:B----4-:R-:W-:Y:S01]  /*13e10*/  @!P0 IMAD.MOV.U32 R191, RZ, RZ, R5 ;  /* 0x000000ffffbf8224 */ /* 0x010fe200078e0005 */
[----:B------:R-:W3:Y:S04]  /*13e20*/  LDL.LU R2, [R1+0x34] ;  /* 0x0000340001027983 */ /* 0x000ee80000300800 */
[----:B------:R-:W4:Y:S04]  /*13e30*/  LDL.LU R5, [R1+0x20] ;  /* 0x0000200001057983 */ /* 0x000f280000300800 */
[----:B------:R0:W4:Y:S04]  /*13e40*/  @!P0 LDG.E.U8 R224, desc[UR40][R190.64] ;  /* 0x00000028bee08981 */ /* 0x000128000c1e1100 */
[----:B------:R-:W0:Y:S04]  /*13e50*/  LDL R190, [R1+0x1fc] ;  /* 0x0001fc0001be7983 */ /* 0x000e280000100800 */
[----:B------:R-:W0:Y:S01]  /*13e60*/  LDL R191, [R1+0x200] ;  /* 0x0002000001bf7983 */ /* 0x000e220000100800 */
[----:B------:R-:W-:-:S02]  /*13e70*/  PRMT R225, RZ, 0x7610, R225 ;  /* 0x00007610ffe17816 */ /* 0x000fc400000000e1 */
[----:B0-----:R-:W-:-:S04]  /*13e80*/  @!P0 LOP3.LUT R191, R191, R190, RZ, 0x3c, !PT ;  /* 0x000000bebfbf8212 */ /* 0x001fc800078e3cff */
[----:B------:R-:W-:-:S04]  /*13e90*/  @!P0 LOP3.LUT R190, R191, R190, RZ, 0x3c, !PT ;  /* 0x000000bebfbe8212 */ /* 0x000fc800078e3cff */
[----:B------:R-:W-:-:S05]  /*13ea0*/  @!P0 LOP3.LUT R191, R191, R190, RZ, 0x3c, !PT ;  /* 0x000000bebfbf8212 */ /* 0x000fca00078e3cff */
[----:B------:R2:W4:Y:S04]  /*13eb0*/  @!P0 LDG.E.U8 R225, desc[UR40][R190.64] ;  /* 0x00000028bee18981 */ /* 0x000528000c1e1100 */
[----:B------:R-:W3:Y:S01]  /*13ec0*/  LDL R191, [R1+0x1bc] ;  /* 0x0001bc0001bf7983 */ /* 0x000ee20000100800 */
[----:B------:R-:W-:Y:S01]  /*13ed0*/  PRMT R228, RZ, 0x7610, R228 ;  /* 0x00007610ffe47816 */ /* 0x000fe200000000e4 */
[----:B--2---:R-:W-:-:S05]  /*13ee0*/  @!P0 IMAD.MOV.U32 R190, RZ, RZ, R4 ;  /* 0x000000ffffbe8224 */ /* 0x004fca00078e0004 */
[----:B---3--:R0:W2:Y:S04]  /*13ef0*/  @!P0 LDG.E.U8 R228, desc[UR40][R190.64] ;  /* 0x00000028bee48981 */ /* 0x0080a8000c1e1100 */
[----:B------:R-:W0:Y:S04]  /*13f00*/  LDL R190, [R1+0x17c] ;  /* 0x00017c0001be7983 */ /* 0x000e280000100800 */
[----:B------:R-:W0:Y:S01]  /*13f10*/  LDL R191, [R1+0x180] ;  /* 0x0001800001bf7983 */ /* 0x000e220000100800 */
[----:B------:R-:W-:Y:S01]  /*13f20*/  PRMT R231, RZ, 0x7610, R231 ;  /* 0x00007610ffe77816 */ /* 0x000fe200000000e7 */
[----:B------:R-:W1:Y:S01]  /*13f30*/  S2R R4, SR_TID.X ;  /* 0x0000000000047919 */ /* 0x000e620000002100 */
[----:B0-----:R-:W-:-:S04]  /*13f40*/  @!P0 LOP3.LUT R191, R191, R190, RZ, 0x3c, !PT ;  /* 0x000000bebfbf8212 */ /* 0x001fc800078e3cff */
[----:B------:R-:W-:-:S04]  /*13f50*/  @!P0 LOP3.LUT R190, R191, R190, RZ, 0x3c, !PT ;  /* 0x000000bebfbe8212 */ /* 0x000fc800078e3cff */
[----:B------:R-:W-:-:S05]  /*13f60*/  @!P0 LOP3.LUT R191, R191, R190, RZ, 0x3c, !PT ;  /* 0x000000bebfbf8212 */ /* 0x000fca00078e3cff */
[----:B------:R0:W3:Y:S04]  /*13f70*/  @!P0 LDG.E.U8 R231, desc[UR40][R190.64] ;  /* 0x00000028bee78981 */ /* 0x0000e8000c1e1100 */
[----:B------:R-:W0:Y:S04]  /*13f80*/  LDL R190, [R1+0x13c] ;  /* 0x00013c0001be7983 */ /* 0x000e280000100800 */
[----:B------:R-:W0:Y:S01]  /*13f90*/  LDL R191, [R1+0x140] ;  /* 0x0001400001bf7983 */ /* 0x000e220000100800 */
[----:B-1----:R-:W-:Y:S02]  /*13fa0*/  LOP3.LUT R4, R4, 0x7f, RZ, 0xc0, !PT ;  /* 0x0000007f04047812 */ /* 0x002fe400078ec0ff */
[----:B------:R-:W-:-:S03]  /*13fb0*/  PRMT R233, RZ, 0x7610, R233 ;  /* 0x00007610ffe97816 */ /* 0x000fc600000000e9 */
[----:B------:R1:W-:Y:S04]  /*13fc0*/  STS.U8 [R4+UR8+0x4000], R249 ;  /* 0x004000f904007988 */ /* 0x0003e80008000008 */
[----:B-1----:R-:W2:Y:S01]  /*13fd0*/  LDL.LU R249, [R1+0x8c0] ;  /* 0x0008c00001f97983 */ /* 0x002ea20000300800 */
[----:B0-----:R-:W-:-:S04]  /*13fe0*/  @!P0 LOP3.LUT R191, R191, R190, RZ, 0x3c, !PT ;  /* 0x000000bebfbf8212 */ /* 0x001fc800078e3cff */
[----:B------:R-:W-:-:S04]  /*13ff0*/  @!P0 LOP3.LUT R190, R191, R190, RZ, 0x3c, !PT ;  /* 0x000000bebfbe8212 */ /* 0x000fc800078e3cff */
[----:B------:R-:W-:-:S05]  /*14000*/  @!P0 LOP3.LUT R191, R191, R190, RZ, 0x3c, !PT ;  /* 0x000000bebfbf8212 */ /* 0x000fca00078e3cff */
[----:B------:R0:W3:Y:S04]  /*14010*/  @!P0 LDG.E.U8 R233, desc[UR40][R190.64] ;  /* 0x00000028bee98981 */ /* 0x0000e8000c1e1100 */
[----:B------:R-:W0:Y:S04]  /*14020*/  LDL R190, [R1+0xfc] ;  /* 0x0000fc0001be7983 */ /* 0x000e280000100800 */
[----:B------:R-:W0:Y:S01]  /*14030*/  LDL R191, [R1+0x100] ;  /* 0x0001000001bf7983 */ /* 0x000e220000100800 */
        /* <DEDUP_REMOVED lines=11> */
[----:B-1----:R-:W2:Y:S04]  /*140f0*/  LDL.LU R4, [R1+0x8b8] ;  /* 0x0008b80001047983 */ /* 0x002ea80000300800 */
[----:B------:R-:W3:Y:S01]  /*14100*/  LDL.LU R3, [R1+0x8b4] ;  /* 0x0008b40001037983 */ /* 0x000ee20000300800 */
[----:B0-----:R-:W-:-:S04]  /*14110*/  @!P0 LOP3.LUT R191, R191, R190, RZ, 0x3c, !PT ;  /* 0x000000bebfbf8212 */ /* 0x001fc800078e3cff */
[----:B------:R-:W-:-:S04]  /*14120*/  @!P0 LOP3.LUT R190, R191, R190, RZ, 0x3c, !PT ;  /* 0x000000bebfbe8212 */ /* 0x000fc800078e3cff */
[----:B------:R-:W-:-:S05]  /*14130*/  @!P0 LOP3.LUT R191, R191, R190, RZ, 0x3c, !PT ;  /* 0x000000bebfbf8212 */ /* 0x000fca00078e3cff */
[----:B------:R0:W2:Y:S04]  /*14140*/  @!P0 LDG.E.U8 R240, desc[UR40][R190.64] ;  /* 0x00000028bef08981 */ /* 0x0000a8000c1e1100 */
[----:B------:R-:W4:Y:S01]  /*14150*/  LDL.LU R191, [R1+0x30] ;  /* 0x0000300001bf7983 */ /* 0x000f220000300800 */
[----:B0-----:R-:W0:Y:S01]  /*14160*/  S2R R190, SR_TID.X ;  /* 0x0000000000be7919 */ /* 0x001e220000002100 */
[----:B------:R-:W-:Y:S02]  /*14170*/  PRMT R251, RZ, 0x7610, R251 ;  /* 0x00007610fffb7816 */ /* 0x000fe400000000fb */
[----:B0-----:R-:W-:-:S05]  /*14180*/  LOP3.LUT R190, R190, 0x7f, RZ, 0xc0, !PT ;  /* 0x0000007fbebe7812 */ /* 0x001fca00078ec0ff */
[----:B----4-:R0:W-:Y:S02]  /*14190*/  STS.U8 [R190+UR8+0x4c00], R191 ;  /* 0x004c00bfbe007988 */ /* 0x0101e40008000008 */
[----:B0-----:R-:W-:Y:S02]  /*141a0*/  @!P0 IMAD.MOV.U32 R190, RZ, RZ, R0 ;  /* 0x000000ffffbe8224 */ /* 0x001fe400078e0000 */
[----:B------:R-:W-:-:S05]  /*141b0*/  @!P0 IMAD.MOV.U32 R191, RZ, RZ, R252 ;  /* 0x000000ffffbf8224 */ /* 0x000fca00078e00fc */
[----:B------:R0:W4:Y:S02]  /*141c0*/  @!P0 LDG.E.U8 R251, desc[UR40][R190.64] ;  /* 0x00000028befb8981 */ /* 0x000124000c1e1100 */
[----:B0-----:R-:W0:Y:S02]  /*141d0*/  S2R R191, SR_TID.X ;  /* 0x0000000000bf7919 */ /* 0x001e240000002100 */
[----:B------:R-:W3:Y:S01]  /*141e0*/  LDL.LU R190, [R1+0x1c] ;  /* 0x00001c0001be7983 */ /* 0x000ee20000300800 */
[----:B0-----:R-:W-:-:S05]  /*141f0*/  LOP3.LUT R191, R191, 0x7f, RZ, 0xc0, !PT ;  /* 0x0000007fbfbf7812 */ /* 0x001fca00078ec0ff */
[----:B------:R0:W-:Y:S04]  /*14200*/  STS.U8 [R191+UR8+0x5000], R2 ;  /* 0x00500002bf007988 */ /* 0x0001e80008000008 */
[----:B------:R1:W-:Y:S04]  /*14210*/  STS.U8 [R191+UR8+0x5400], R5 ;  /* 0x00540005bf007988 */ /* 0x0003e80008000008 */
[----:B0-----:R-:W2:Y:S04]  /*14220*/  LDL.LU R2, [R1+0x8b0] ;  /* 0x0008b00001027983 */ /* 0x001ea80000300800 */
[----:B-1----:R-:W4:Y:S04]  /*14230*/  LDL.LU R5, [R1+0x8ac] ;  /* 0x0008ac0001057983 */ /* 0x002f280000300800 */
[----:B---3--:R-:W-:Y:S04]  /*14240*/  STS.U8 [R191+UR8+0x5800], R190 ;  /* 0x005800bebf007988 */ /* 0x008fe80008000008 */
[----:B----4-:R0:W-:Y:S04]  /*14250*/  STS.U8 [R191+UR8+0x5c00], R5 ;  /* 0x005c0005bf007988 */ /* 0x0101e80008000008 */
[----:B0-----:R-:W3:Y:S01]  /*14260*/  LDL.LU R5, [R1+0x8a8] ;  /* 0x0008a80001057983 */ /* 0x001ee20000300800 */
[----:B------:R-:W0:Y:S03]  /*14270*/  S2R R190, SR_TID.X ;  /* 0x0000000000be7919 */ /* 0x000e260000002100 */
[----:B--2---:R1:W-:Y:S04]  /*14280*/  STS.U8 [R191+UR8+0x6000], R2 ;  /* 0x00600002bf007988 */ /* 0x0043e80008000008 */
[----:B------:R-:W-:Y:S04]  /*14290*/  STS.U8 [R191+UR8+0x6400], R3 ;  /* 0x00640003bf007988 */ /* 0x000fe80008000008 */
[----:B------:R-:W-:Y:S04]  /*142a0*/  STS.U8 [R191+UR8+0x6800], R4 ;  /* 0x00680004bf007988 */ /* 0x000fe80008000008 */
[----:B------:R2:W-:Y:S04]  /*142b0*/  STS.U8 [R191+UR8+0x6c00], R250 ;  /* 0x006c00fabf007988 */ /* 0x0005e80008000008 */
[----:B-1----:R-:W4:Y:S01]  /*142c0*/  LDL.LU R2, [R1+0x8a4] ;  /* 0x0008a40001027983 */ /* 0x002f220000300800 */
[----:B--2---:R-:W1:Y:S01]  /*142d0*/  S2R R250, SR_TID.X ;  /* 0x0000000000fa7919 */ /* 0x004e620000002100 */
[----:B0-----:R-:W-:-:S02]  /*142e0*/  LOP3.LUT R190, R190, 0x7f, RZ, 0xc0, !PT ;  /* 0x0000007fbebe7812 */ /* 0x001fc400078ec0ff */
[----:B------:R0:W-:Y:S04]  /*142f0*/  STS.U8 [R191+UR8+0x7000], R249 ;  /* 0x007000f9bf007988 */ /* 0x0001e80008000008 */
[----:B------:R-:W-:Y:S04]  /*14300*/  STS.U8 [R191+UR8+0x7400], R248 ;  /* 0x007400f8bf007988 */ /* 0x000fe80008000008 */
[----:B------:R-:W2:Y:S01]  /*14310*/  LDL.LU R3, [R1+0x8a0] ;  /* 0x0008a00001037983 */ /* 0x000ea20000300800 */
[----:B0-----:R-:W-:-:S03]  /*14320*/  LOP3.LUT R249, R190, 0x10, RZ, 0x3c, !PT ;  /* 0x00000010bef97812 */ /* 0x001fc600078e3cff */
[----:B------:R-:W-:Y:S04]  /*14330*/  STS.U8 [R191+UR8+0x7800], R247 ;  /* 0x007800f7bf007988 */ /* 0x000fe80008000008 */
        /* <DEDUP_REMOVED lines=8> */
[----:B------:R-:W-:Y:S01]  /*143c0*/  STS.U8 [R249+UR8+0x5c80], R229 ;  /* 0x005c80e5f9007988 */ /* 0x000fe20008000008 */
[----:B-1----:R-:W-:-:S03]  /*143d0*/  LOP3.LUT R250, R250, 0x7f, RZ, 0xc0, !PT ;  /* 0x0000007ffafa7812 */ /* 0x002fc600078ec0ff */
[----:B------:R-:W-:Y:S04]  /*143e0*/  STS.U8 [R249+UR8+0x6080], R227 ;  /* 0x006080e3f9007988 */ /* 0x000fe80008000008 */
[----:B------:R-:W-:Y:S04]  /*143f0*/  STS.U8 [R249+UR8+0x6480], R226 ;  /* 0x006480e2f9007988 */ /* 0x000fe80008000008 */
[----:B------:R-:W-:Y:S04]  /*14400*/  STS.U8 [R249+UR8+0x6880], R209 ;  /* 0x006880d1f9007988 */ /* 0x000fe80008000008 */
[----:B------:R-:W-:Y:S04]  /*14410*/  STS.U8 [R249+UR8+0x6c80], R207 ;  /* 0x006c80cff9007988 */ /* 0x000fe80008000008 */
[----:B------:R-:W-:Y:S01]  /*14420*/  STS.U8 [R249+UR8+0x7080], R205 ;  /* 0x007080cdf9007988 */ /* 0x000fe20008000008 */
[----:B------:R-:W-:-:S03]  /*14430*/  LOP3.LUT R190, R250, 0x20, RZ, 0x3c, !PT ;  /* 0x00000020fabe7812 */ /* 0x000fc600078e3cff */
[----:B------:R-:W-:Y:S04]  /*14440*/  STS.U8 [R249+UR8+0x7480], R204 ;  /* 0x007480ccf9007988 */ /* 0x000fe80008000008 */
[----:B------:R-:W-:Y:S04]  /*14450*/  STS.U8 [R249+UR8+0x7880], R201 ;  /* 0x007880c9f9007988 */ /* 0x000fe80008000008 */
[----:B------:R0:W-:Y:S04]  /*14460*/  STS.U8 [R249+UR8+0x7c80], R200 ;  /* 0x007c80c8f9007988 */ /* 0x0001e80008000008 */
[----:B------:R-:W4:Y:S01]  /*14470*/  LDL.LU R4, [R1+0x89c] ;  /* 0x00089c0001047983 */ /* 0x000f220000300800 */
[----:B0-----:R-:W-:-:S02]  /*14480*/  LOP3.LUT R249, R250, 0x30, RZ, 0x3c, !PT ;  /* 0x00000030faf97812 */ /* 0x001fc400078e3cff */
[----:B------:R-:W0:Y:S01]  /*14490*/  S2R R250, SR_TID.X ;  /* 0x0000000000fa7919 */ /* 0x000e220000002100 */
        /* <DEDUP_REMOVED lines=15> */
[----:B------:R1:W-:Y:S04]  /*14590*/  STS.U8 [R190+UR8+0x7d00], R153 ;  /* 0x007d0099be007988 */ /* 0x0003e80008000008 */
[----:B------:R-:W-:Y:S04]  /*145a0*/  STS.U8 [R249+UR8+0x4180], R197 ;  /* 0x004180c5f9007988 */ /* 0x000fe80008000008 */
[----:B------:R-:W-:Y:S04]  /*145b0*/  STS.U8 [R249+UR8+0x4580], R195 ;  /* 0x004580c3f9007988 */ /* 0x000fe80008000008 */
[----:B------:R-:W-:Y:S04]  /*145c0*/  STS.U8 [R249+UR8+0x4980], R152 ;  /* 0x00498098f9007988 */ /* 0x000fe80008000008 */
[----:B------:R-:W-:Y:S01]  /*145d0*/  STS.U8 [R249+UR8+0x4d80], R23 ;  /* 0x004d8017f9007988 */ /* 0x000fe20008000008 */
[----:B0-----:R-:W-:-:S03]  /*145e0*/  LOP3.LUT R250, R250, 0x7f, RZ, 0xc0, !PT ;  /* 0x0000007ffafa7812 */ /* 0x001fc600078ec0ff */
        /* <DEDUP_REMOVED lines=20> */
[----:B------:R-:W-:Y:S01]  /*14730*/  STS.U8 [R190+UR8+0x5e00], R160 ;  /* 0x005e00a0be007988 */ /* 0x000fe20008000008 */
[----:B------:R-:W-:-:S03]  /*14740*/  LOP3.LUT R154, R250, 0x50, RZ, 0x3c, !PT ;  /* 0x00000050fa9a7812 */ /* 0x000fc600078e3cff */
        /* <DEDUP_REMOVED lines=42> */
[----:B---3--:R0:W-:Y:S04]  /*149f0*/  STS.U8 [R7+UR8+0x7f80], R5 ;  /* 0x007f800507007988 */ /* 0x0081e80008000008 */
[----:B0-----:R-:W3:Y:S04]  /*14a00*/  LDL.LU R5, [R1+0x898] ;  /* 0x0008980001057983 */ /* 0x001ee80000300800 */
[----:B------:R-:W2:Y:S04]  /*14a10*/  LDL R6, [R1+0x85c] ;  /* 0x00085c0001067983 */ /* 0x000ea80000100800 */
[----:B------:R-:W4:Y:S04]  /*14a20*/  LDL.LU R246, [R1+0x81c] ;  /* 0x00081c0001f67983 */ /* 0x000f280000300800 */
        /* <DEDUP_REMOVED lines=8> */
[----:B------:R-:W4:Y:S01]  /*14ab0*/  LDL.LU R190, [R1+0x7dc] ;  /* 0x0007dc0001be7983 */ /* 0x000f220000300800 */
[----:B---3--:R-:W-:-:S05]  /*14ac0*/  VIADD R5, R5, 0x1 ;  /* 0x0000000105057836 */ /* 0x008fca0000000000 */
[----:B------:R0:W-:Y:S01]  /*14ad0*/  STL [R1+0x38], R5 ;  /* 0x0000380501007387 */ /* 0x0001e20000100800 */
[----:B--2---:R-:W-:Y:S02]  /*14ae0*/  ISETP.NE.U32.AND P0, PT, R5, R6, PT ;  /* 0x000000060500720c */ /* 0x004fe40003f05070 */
[----:B0-----:R-:W0:Y:S02]  /*14af0*/  LDC R5, c[0x0][0x238] ;  /* 0x00008e00ff057b82 */ /* 0x001e240000000800 */
[----:B0-----:R-:W-:-:S05]  /*14b00*/  IMAD.SHL.U32 R5, R5, 0x80, RZ ;  /* 0x0000008005057824 */ /* 0x001fca00078e00ff */
[----:B------:R-:W-:-:S05]  /*14b10*/  IADD3 R3, P4, R5, R3, RZ ;  /* 0x0000000305037210 */ /* 0x000fca0007f9e0ff */
[----:B------:R0:W-:Y:S04]  /*14b20*/  STL [R1+0x814], R3 ;  /* 0x0008140301007387 */ /* 0x0001e80000100800 */
[----:B0-----:R-:W2:Y:S01]  /*14b30*/  LDL.LU R3, [R1+0x894] ;  /* 0x0008940001037983 */ /* 0x001ea20000300800 */
[C---:B----4-:R-:W-:Y:S02]  /*14b40*/  IADD3 R246, P3, R5.reuse, R246, RZ ;  /* 0x000000f605f67210 */ /* 0x050fe40007f7e0ff */
[C---:B------:R-:W-:Y:S02]  /*14b50*/  IADD3 R191, P6, R5.reuse, R191, RZ ;  /* 0x000000bf05bf7210 */ /* 0x040fe40007fde0ff */
[C---:B------:R-:W-:Y:S01]  /*14b60*/  IADD3 R249, P5, R5.reuse, R249, RZ ;  /* 0x000000f905f97210 */ /* 0x040fe20007fbe0ff */
[----:B------:R0:W-:Y:S01]  /*14b70*/  STL [R1+0x81c], R246 ;  /* 0x00081cf601007387 */ /* 0x0001e20000100800 */
[----:B------:R-:W-:-:S03]  /*14b80*/  IADD3 R2, P1, R5, R2, RZ ;  /* 0x0000000205027210 */ /* 0x000fc60007f3e0ff */
[----:B0-----:R-:W3:Y:S04]  /*14b90*/  LDL.LU R246, [R1+0x800] ;  /* 0x0008000001f67983 */ /* 0x001ee80000300800 */
[----:B------:R0:W-:Y:S04]  /*14ba0*/  STL [R1+0x804], R191 ;  /* 0x000804bf01007387 */ /* 0x0001e80000100800 */
[----:B------:R1:W-:Y:S04]  /*14bb0*/  STL [R1+0x80c], R249 ;  /* 0x00080cf901007387 */ /* 0x0003e80000100800 */
[----:B0-----:R-:W4:Y:S04]  /*14bc0*/  LDL.LU R191, [R1+0x7d4] ;  /* 0x0007d40001bf7983 */ /* 0x001f280000300800 */
[----:B------:R0:W-:Y:S04]  /*14bd0*/  STL [R1+0x7fc], R2 ;  /* 0x0007fc0201007387 */ /* 0x0001e80000100800 */
[----:B------:R-:W4:Y:S04]  /*14be0*/  LDL.LU R245, [R1+0x7f8] ;  /* 0x0007f80001f57983 */ /* 0x000f280000300800 */
[----:B-1----:R-:W4:Y:S01]  /*14bf0*/  LDL.LU R249, [R1+0x7cc] ;  /* 0x0007cc0001f97983 */ /* 0x002f220000300800 */
[----:B------:R-:W-:-:S02]  /*14c00*/  IADD3 R4, P2, R5, R4, RZ ;  /* 0x0000000405047210 */ /* 0x000fc40007f5e0ff */
[----:B0-----:R-:W-:-:S05]  /*14c10*/  SHF.R.S32.HI R2, RZ, 0x1f, R5 ;  /* 0x0000001fff027819 */ /* 0x001fca0000011405 */
[C---:B------:R-:W-:Y:S01]  /*14c20*/  IMAD.X R243, R2.reuse, 0x1, R243, P3 ;  /* 0x0000000102f37824 */ /* 0x040fe200018e06f3 */
[C---:B------:R-:W-:Y:S01]  /*14c30*/  IADD3 R244, P3, R5.reuse, R244, RZ ;  /* 0x000000f405f47210 */ /* 0x040fe20007f7e0ff */
[C---:B------:R-:W-:Y:S01]  /*14c40*/  IMAD.X R247, R2.reuse, 0x1, R247, P4 ;  /* 0x0000000102f77824 */ /* 0x040fe200020e06f7 */
[C---:B------:R-:W-:Y:S01]  /*14c50*/  IADD3 R250, P4, R5.reuse, R250, RZ ;  /* 0x000000fa05fa7210 */ /* 0x040fe20007f9e0ff */
[C---:B------:R-:W-:Y:S01]  /*14c60*/  IMAD.X R248, R2.reuse, 0x1, R248, P5 ;  /* 0x0000000102f87824 */ /* 0x040fe200028e06f8 */
[C---:B------:R-:W-:Y:S01]  /*14c70*/  IADD3 R190, P5, R5.reuse, R190, RZ ;  /* 0x000000be05be7210 */ /* 0x040fe20007fbe0ff */
[----:B--2---:R-:W-:Y:S01]  /*14c80*/  IMAD.X R3, R2, 0x1, R3, P2 ;  /* 0x0000000102037824 */ /* 0x004fe200010e0603 */
[----:B------:R-:W-:-:S05]  /*14c90*/  IADD3 R242, P2, R5, R242, RZ ;  /* 0x000000f205f27210 */ /* 0x000fca0007f5e0ff */
[----:B------:R-:W-:Y:S04]  /*14ca0*/  STL [R1+0x7f4], R242 ;  /* 0x0007f4f201007387 */ /* 0x000fe80000100800 */
[----:B------:R-:W-:Y:S04]  /*14cb0*/  STL [R1+0x818], R243 ;  /* 0x000818f301007387 */ /* 0x000fe80000100800 */
[----:B------:R-:W2:Y:S04]  /*14cc0*/  LDL.LU R235, [R1+0x7f0] ;  /* 0x0007f00001eb7983 */ /* 0x000ea80000300800 */
[----:B------:R-:W-:Y:S04]  /*14cd0*/  STL [R1+0x7ec], R244 ;  /* 0x0007ecf401007387 */ /* 0x000fe80000100800 */
[----:B------:R-:W2:Y:S04]  /*14ce0*/  LDL.LU R236, [R1+0x7c4] ;  /* 0x0007c40001ec7983 */ /* 0x000ea80000300800 */
[----:B------:R-:W-:Y:S04]  /*14cf0*/  STL [R1+0x810], R247 ;  /* 0x000810f701007387 */ /* 0x000fe80000100800 */
[----:B------:R-:W2:Y:S04]  /*14d00*/  LDL.LU R200, [R1+0x7e8] ;  /* 0x0007e80001c87983 */ /* 0x000ea80000300800 */
[----:B------:R0:W-:Y:S04]  /*14d10*/  STL [R1+0x7e4], R250 ;  /* 0x0007e4fa01007387 */ /* 0x0001e80000100800 */
[----:B------:R-:W2:Y:S04]  /*14d20*/  LDL.LU R201, [R1+0x7bc] ;  /* 0x0007bc0001c97983 */ /* 0x000ea80000300800 */
[----:B------:R-:W2:Y:S04]  /*14d30*/  LDL.LU R204, [R1+0x7e0] ;  /* 0x0007e00001cc7983 */ /* 0x000ea80000300800 */
[----:B0-----:R-:W2:Y:S04]  /*14d40*/  LDL.LU R250, [R1+0x7b4] ;  /* 0x0007b40001fa7983 */ /* 0x001ea80000300800 */
[----:B------:R-:W2:Y:S04]  /*14d50*/  LDL.LU R205, [R1+0x7d8] ;  /* 0x0007d80001cd7983 */ /* 0x000ea80000300800 */
[----:B------:R-:W2:Y:S04]  /*14d60*/  LDL.LU R207, [R1+0x7ac] ;  /* 0x0007ac0001cf7983 */ /* 0x000ea80000300800 */
[----:B------:R0:W-:Y:S04]  /*14d70*/  STL [R1+0x808], R248 ;  /* 0x000808f801007387 */ /* 0x0001e80000100800 */
[----:B0-----:R-:W2:Y:S04]  /*14d80*/  LDL.LU R248, [R1+0x7d0] ;  /* 0x0007d00001f87983 */ /* 0x001ea80000300800 */
[----:B------:R-:W2:Y:S04]  /*14d90*/  LDL.LU R209, [R1+0x7a4] ;  /* 0x0007a40001d17983 */ /* 0x000ea80000300800 */
[----:B------:R-:W2:Y:S04]  /*14da0*/  LDL.LU R226, [R1+0x7c8] ;  /* 0x0007c80001e27983 */ /* 0x000ea80000300800 */
[----:B------:R-:W2:Y:S04]  /*14db0*/  LDL.LU R227, [R1+0x79c] ;  /* 0x00079c0001e37983 */ /* 0x000ea80000300800 */
[----:B------:R0:W-:Y:S04]  /*14dc0*/  STL [R1+0x7dc], R190 ;  /* 0x0007dcbe01007387 */ /* 0x0001e80000100800 */
[----:B------:R-:W2:Y:S04]  /*14dd0*/  LDL.LU R229, [R1+0x7c0] ;  /* 0x0007c00001e57983 */ /* 0x000ea80000300800 */
[----:B------:R-:W2:Y:S04]  /*14de0*/  LDL.LU R237, [R1+0x794] ;  /* 0x0007940001ed7983 */ /* 0x000ea80000300800 */
[----:B------:R-:W2:Y:S01]  /*14df0*/  LDL.LU R238, [R1+0x7b8] ;  /* 0x0007b80001ee7983 */ /* 0x000ea20000300800 */
[----:B---3--:R-:W-:-:S03]  /*14e00*/  IMAD.X R246, R2, 0x1, R246, P6 ;  /* 0x0000000102f67824 */ /* 0x008fc600030e06f6 */
[----:B------:R-:W3:Y:S04]  /*14e10*/  LDL.LU R241, [R1+0x78c] ;  /* 0x00078c0001f17983 */ /* 0x000ee80000300800 */
[----:B------:R-:W3:Y:S01]  /*14e20*/  LDL.LU R247, [R1+0x7b0] ;  /* 0x0007b00001f77983 */ /* 0x000ee20000300800 */
[----:B----4-:R-:W-:-:S03]  /*14e30*/  IADD3 R191, P6, R5, R191, RZ ;  /* 0x000000bf05bf7210 */ /* 0x010fc60007fde0ff */
[----:B0-----:R-:W4:Y:S04]  /*14e40*/  LDL.LU R190, [R1+0x784] ;  /* 0x0007840001be7983 */ /* 0x001f280000300800 */
[----:B------:R0:W-:Y:S01]  /*14e50*/  STL [R1+0x800], R246 ;  /* 0x000800f601007387 */ /* 0x0001e20000100800 */
[C---:B------:R-:W-:Y:S01]  /*14e60*/  IMAD.X R245, R2.reuse, 0x1, R245, P1 ;  /* 0x0000000102f57824 */ /* 0x040fe200008e06f5 */
[C---:B------:R-:W-:Y:S02]  /*14e70*/  IADD3 R249, P1, R5.reuse, R249, RZ ;  /* 0x000000f905f97210 */ /* 0x040fe40007f3e0ff */
[----:B0-----:R-:W4:Y:S04]  /*14e80*/  LDL.LU R246, [R1+0x7a8] ;  /* 0x0007a80001f67983 */ /* 0x001f280000300800 */
[----:B------:R0:W-:Y:S04]  /*14e90*/  STL [R1+0x7d4], R191 ;  /* 0x0007d4bf01007387 */ /* 0x0001e80000100800 */
[----:B0-----:R-:W4:Y:S04]  /*14ea0*/  LDL.LU R191, [R1+0x77c] ;  /* 0x00077c0001bf7983 */ /* 0x001f280000300800 */
[----:B------:R-:W4:Y:S04]  /*14eb0*/  LDL.LU R242, [R1+0x7a0] ;  /* 0x0007a00001f27983 */ /* 0x000f280000300800 */
[----:B------:R-:W4:Y:S04]  /*14ec0*/  LDL.LU R243, [R1+0x774] ;  /* 0x0007740001f37983 */ /* 0x000f280000300800 */
[----:B------:R0:W-:Y:S04]  /*14ed0*/  STL [R1+0x7f8], R245 ;  /* 0x0007f8f501007387 */ /* 0x0001e80000100800 */
[----:B------:R-:W4:Y:S04]  /*14ee0*/  LDL.LU R244, [R1+0x798] ;  /* 0x0007980001f47983 */ /* 0x000f280000300800 */
[----:B------:R1:W-:Y:S04]  /*14ef0*/  STL [R1+0x7cc], R249 ;  /* 0x0007ccf901007387 */ /* 0x0003e80000100800 */
[----:B0-----:R-:W4:Y:S04]  /*14f00*/  LDL.LU R245, [R1+0x76c] ;  /* 0x00076c0001f57983 */ /* 0x001f280000300800 */
[----:B-1----:R-:W4:Y:S01]  /*14f10*/  LDL.LU R249, [R1+0x790] ;  /* 0x0007900001f97983 */ /* 0x002f220000300800 */
[----:B--2---:R-:W-:Y:S01]  /*14f20*/  IMAD.X R235, R2, 0x1, R235, P2 ;  /* 0x0000000102eb7824 */ /* 0x004fe200010e06eb */
[----:B------:R-:W-:-:S04]  /*14f30*/  IADD3 R236, P2, R5, R236, RZ ;  /* 0x000000ec05ec7210 */ /* 0x000fc80007f5e0ff */
[----:B------:R-:W-:Y:S01]  /*14f40*/  STL [R1+0x7f0], R235 ;  /* 0x0007f0eb01007387 */ /* 0x000fe20000100800 */
[----:B------:R-:W-:-:S03]  /*14f50*/  IMAD.X R200, R2, 0x1, R200, P3 ;  /* 0x0000000102c87824 */ /* 0x000fc600018e06c8 */
[----:B------:R-:W-:Y:S04]  /*14f60*/  STL [R1+0x7c4], R236 ;  /* 0x0007c4ec01007387 */ /* 0x000fe80000100800 */
[----:B------:R-:W-:Y:S01]  /*14f70*/  STL [R1+0x7e8], R200 ;  /* 0x0007e8c801007387 */ /* 0x000fe20000100800 */
[C---:B------:R-:W-:Y:S01]  /*14f80*/  IADD3 R201, P3, R5.reuse, R201, RZ ;  /* 0x000000c905c97210 */ /* 0x040fe20007f7e0ff */
[----:B------:R-:W-:Y:S01]  /*14f90*/  IMAD.X R204, R2, 0x1, R204, P4 ;  /* 0x0000000102cc7824 */ /* 0x000fe200020e06cc */
[----:B------:R-:W-:-:S05]  /*14fa0*/  IADD3 R250, P4, R5, R250, RZ ;  /* 0x000000fa05fa7210 */ /* 0x000fca0007f9e0ff */
[----:B------:R0:W-:Y:S01]  /*14fb0*/  STL [R1+0x7b4], R250 ;  /* 0x0007b4fa01007387 */ /* 0x0001e20000100800 */
[----:B------:R-:W-:-:S03]  /*14fc0*/  IMAD.X R205, R2, 0x1, R205, P5 ;  /* 0x0000000102cd7824 */ /* 0x000fc600028e06cd */
[----:B------:R-:W-:Y:S04]  /*14fd0*/  STL [R1+0x7bc], R201 ;  /* 0x0007bcc901007387 */ /* 0x000fe80000100800 */
[----:B0-----:R-:W2:Y:S01]  /*14fe0*/  LDL.LU R250, [R1+0x764] ;  /* 0x0007640001fa7983 */ /* 0x001ea20000300800 */
[C---:B------:R-:W-:Y:S01]  /*14ff0*/  IADD3 R207, P5, R5.reuse, R207, RZ ;  /* 0x000000cf05cf7210 */ /* 0x040fe20007fbe0ff */
[----:B------:R-:W-:Y:S02]  /*15000*/  IMAD.X R248, R2, 0x1, R248, P6 ;  /* 0x0000000102f87824 */ /* 0x000fe400030e06f8 */
[----:B------:R-:W-:Y:S01]  /*15010*/  STL [R1+0x7e0], R204 ;  /* 0x0007e0cc01007387 */ /* 0x000fe20000100800 */
[----:B------:R-:W-:-:S03]  /*15020*/  IADD3 R209, P6, R5, R209, RZ ;  /* 0x000000d105d17210 */ /* 0x000fc60007fde0ff */
[----:B------:R0:W-:Y:S01]  /*15030*/  STL [R1+0x7d0], R248 ;  /* 0x0007d0f801007387 */ /* 0x0001e20000100800 */
[----:B------:R-:W-:-:S03]  /*15040*/  IMAD.X R226, R2, 0x1, R226, P1 ;  /* 0x0000000102e27824 */ /* 0x000fc600008e06e2 */
[----:B------:R-:W-:Y:S01]  /*15050*/  STL [R1+0x7d8], R205 ;  /* 0x0007d8cd01007387 */ /* 0x000fe20000100800 */
[----:B------:R-:W-:-:S03]  /*15060*/  IADD3 R227, P1, R5, R227, RZ ;  /* 0x000000e305e37210 */ /* 0x000fc60007f3e0ff */
[----:B0-----:R-:W2:Y:S04]  /*15070*/  LDL.LU R248, [R1+0x788] ;  /* 0x0007880001f87983 */ /* 0x001ea80000300800 */
[----:B------:R-:W-:Y:S01]  /*15080*/  STL [R1+0x7ac], R207 ;  /* 0x0007accf01007387 */ /* 0x000fe20000100800 */
[----:B------:R-:W-:-:S03]  /*15090*/  IMAD.X R229, R2, 0x1, R229, P2 ;  /* 0x0000000102e57824 */ /* 0x000fc600010e06e5 */
[----:B------:R-:W-:Y:S01]  /*150a0*/  STL [R1+0x7a4], R209 ;  /* 0x0007a4d101007387 */ /* 0x000fe20000100800 */
[----:B------:R-:W-:-:S03]  /*150b0*/  IADD3 R237, P2, R5, R237, RZ ;  /* 0x000000ed05ed7210 */ /* 0x000fc60007f5e0ff */
[----:B------:R-:W-:Y:S01]  /*150c0*/  STL [R1+0x7c8], R226 ;  /* 0x0007c8e201007387 */ /* 0x000fe20000100800 */
[----:B------:R-:W-:-:S03]  /*150d0*/  IMAD.X R238, R2, 0x1, R238, P3 ;  /* 0x0000000102ee7824 */ /* 0x000fc600018e06ee */
[----:B------:R-:W-:Y:S01]  /*150e0*/  STL [R1+0x79c], R227 ;  /* 0x00079ce301007387 */ /* 0x000fe20000100800 */
[C---:B---3--:R-:W-:Y:S01]  /*150f0*/  IADD3 R241, P3, R5.reuse, R241, RZ ;  /* 0x000000f105f17210 */ /* 0x048fe20007f7e0ff */
[----:B------:R-:W-:Y:S02]  /*15100*/  IMAD.X R247, R2, 0x1, R247, P4 ;  /* 0x0000000102f77824 */ /* 0x000fe400020e06f7 */
[----:B------:R-:W-:Y:S01]  /*15110*/  STL [R1+0x7c0], R229 ;  /* 0x0007c0e501007387 */ /* 0x000fe20000100800 */
[----:B----4-:R-:W-:-:S03]  /*15120*/  IADD3 R190, P4, R5, R190, RZ ;  /* 0x000000be05be7210 */ /* 0x010fc60007f9e0ff */
[----:B------:R-:W-:Y:S04]  /*15130*/  STL [R1+0x794], R237 ;  /* 0x000794ed01007387 */ /* 0x000fe80000100800 */
[----:B------:R-:W-:Y:S04]  /*15140*/  STL [R1+0x7b8], R238 ;  /* 0x0007b8ee01007387 */ /* 0x000fe80000100800 */
[----:B------:R0:W-:Y:S04]  /*15150*/  STL [R1+0x7b0], R247 ;  /* 0x0007b0f701007387 */ /* 0x0001e80000100800 */
[----:B------:R-:W-:Y:S01]  /*15160*/  STL [R1+0x78c], R241 ;  /* 0x00078cf101007387 */ /* 0x000fe20000100800 */
[----:B------:R-:W-:-:S03]  /*15170*/  IMAD.X R246, R2, 0x1, R246, P5 ;  /* 0x0000000102f67824 */ /* 0x000fc600028e06f6 */
[----:B0-----:R-:W3:Y:S04]  /*15180*/  LDL.LU R247, [R1+0x75c] ;  /* 0x00075c0001f77983 */ /* 0x001ee80000300800 */
[----:B------:R0:W-:Y:S01]  /*15190*/  STL [R1+0x784], R190 ;  /* 0x000784be01007387 */ /* 0x0001e20000100800 */
[----:B------:R-:W-:-:S03]  /*151a0*/  IADD3 R191, P5, R5, R191, RZ ;  /* 0x000000bf05bf7210 */ /* 0x000fc60007fbe0ff */
[----:B0-----:R-:W4:Y:S01]  /*151b0*/  LDL.LU R190, [R1+0x780] ;  /* 0x0007800001be7983 */ /* 0x001f220000300800 */
[----:B------:R-:W-:-:S03]  /*151c0*/  IMAD.X R242, R2, 0x1, R242, P6 ;  /* 0x0000000102f27824 */ /* 0x000fc600030e06f2 */
        /* <DEDUP_REMOVED lines=8> */
[----:B------:R-:W-:Y:S04]  /*15250*/  STL [R1+0x7a0], R242 ;  /* 0x0007a0f201007387 */ /* 0x000fe80000100800 */
[----:B------:R-:W-:Y:S04]  /*15260*/  STL [R1+0x774], R243 ;  /* 0x000774f301007387 */ /* 0x000fe80000100800 */
[----:B------:R-:W4:Y:S04]  /*15270*/  LDL.LU R235, [R1+0x74c] ;  /* 0x00074c0001eb7983 */ /* 0x000f280000300800 */
[----:B------:R-:W-:Y:S04]  /*15280*/  STL [R1+0x798], R244 ;  /* 0x000798f401007387 */ /* 0x000fe80000100800 */
[----:B------:R-:W4:Y:S04]  /*15290*/  LDL.LU R236, [R1+0x770] ;  /* 0x0007700001ec7983 */ /* 0x000f280000300800 */
[----:B------:R-:W-:Y:S04]  /*152a0*/  STL [R1+0x76c], R245 ;  /* 0x00076cf501007387 */ /* 0x000fe80000100800 */
[----:B------:R-:W4:Y:S04]  /*152b0*/  LDL.LU R200, [R1+0x744] ;  /* 0x0007440001c87983 */ /* 0x000f280000300800 */
[----:B------:R0:W-:Y:S04]  /*152c0*/  STL [R1+0x790], R249 ;  /* 0x000790f901007387 */ /* 0x0001e80000100800 */
[----:B------:R-:W4:Y:S04]  /*152d0*/  LDL.LU R201, [R1+0x768] ;  /* 0x0007680001c97983 */ /* 0x000f280000300800 */
[----:B------:R-:W4:Y:S04]  /*152e0*/  LDL.LU R204, [R1+0x73c] ;  /* 0x00073c0001cc7983 */ /* 0x000f280000300800 */
[----:B0-----:R-:W4:Y:S04]  /*152f0*/  LDL.LU R249, [R1+0x760] ;  /* 0x0007600001f97983 */ /* 0x001f280000300800 */
[----:B------:R-:W4:Y:S04]  /*15300*/  LDL.LU R205, [R1+0x734] ;  /* 0x0007340001cd7983 */ /* 0x000f280000300800 */
[----:B------:R-:W4:Y:S01]  /*15310*/  LDL.LU R207, [R1+0x758] ;  /* 0x0007580001cf7983 */ /* 0x000f220000300800 */
[----:B--2---:R-:W-:-:S05]  /*15320*/  IADD3 R250, P2, R5, R250, RZ ;  /* 0x000000fa05fa7210 */ /* 0x004fca0007f5e0ff */
[----:B------:R0:W-:Y:S04]  /*15330*/  STL [R1+0x764], R250 ;  /* 0x000764fa01007387 */ /* 0x0001e80000100800 */
[----:B0-----:R-:W2:Y:S04]  /*15340*/  LDL.LU R250, [R1+0x72c] ;  /* 0x00072c0001fa7983 */ /* 0x001ea80000300800 */
[----:B------:R-:W2:Y:S01]  /*15350*/  LDL.LU R209, [R1+0x750] ;  /* 0x0007500001d17983 */ /* 0x000ea20000300800 */
[----:B------:R-:W-:-:S03]  /*15360*/  IMAD.X R248, R2, 0x1, R248, P3 ;  /* 0x0000000102f87824 */ /* 0x000fc600018e06f8 */
[----:B------:R-:W2:Y:S04]  /*15370*/  LDL.LU R226, [R1+0x724] ;  /* 0x0007240001e27983 */ /* 0x000ea80000300800 */
[----:B------:R-:W2:Y:S04]  /*15380*/  LDL.LU R227, [R1+0x748] ;  /* 0x0007480001e37983 */ /* 0x000ea80000300800 */
[----:B------:R0:W-:Y:S04]  /*15390*/  STL [R1+0x788], R248 ;  /* 0x000788f801007387 */ /* 0x0001e80000100800 */
[----:B------:R-:W2:Y:S04]  /*153a0*/  LDL.LU R229, [R1+0x71c] ;  /* 0x00071c0001e57983 */ /* 0x000ea80000300800 */
[----:B------:R-:W2:Y:S04]  /*153b0*/  LDL.LU R237, [R1+0x740] ;  /* 0x0007400001ed7983 */ /* 0x000ea80000300800 */
[----:B------:R-:W2:Y:S04]  /*153c0*/  LDL.LU R238, [R1+0x714] ;  /* 0x0007140001ee7983 */ /* 0x000ea80000300800 */
[----:B------:R-:W2:Y:S04]  /*153d0*/  LDL.LU R241, [R1+0x738] ;  /* 0x0007380001f17983 */ /* 0x000ea80000300800 */
[----:B------:R-:W2:Y:S04]  /*153e0*/  LDL.LU R245, [R1+0x70c] ;  /* 0x00070c0001f57983 */ /* 0x000ea80000300800 */
[----:B0-----:R-:W2:Y:S01]  /*153f0*/  LDL.LU R248, [R1+0x730] ;  /* 0x0007300001f87983 */ /* 0x001ea20000300800 */
[----:B---3--:R-:W-:-:S05]  /*15400*/  IADD3 R247, P3, R5, R247, RZ ;  /* 0x000000f705f77210 */ /* 0x008fca0007f7e0ff */
[----:B------:R0:W-:Y:S01]  /*15410*/  STL [R1+0x75c], R247 ;  /* 0x00075cf701007387 */ /* 0x0001e20000100800 */
[----:B----4-:R-:W-:-:S03]  /*15420*/  IMAD.X R190, R2, 0x1, R190, P4 ;  /* 0x0000000102be7824 */ /* 0x010fc600020e06be */
[----:B0-----:R-:W3:Y:S04]  /*15430*/  LDL.LU R247, [R1+0x704] ;  /* 0x0007040001f77983 */ /* 0x001ee80000300800 */
[----:B------:R0:W-:Y:S01]  /*15440*/  STL [R1+0x780], R190 ;  /* 0x000780be01007387 */ /* 0x0001e20000100800 */
[----:B------:R-:W-:-:S03]  /*15450*/  IADD3 R246, P4, R5, R246, RZ ;  /* 0x000000f605f67210 */ /* 0x000fc60007f9e0ff */
[----:B0-----:R-:W4:Y:S04]  /*15460*/  LDL.LU R190, [R1+0x728] ;  /* 0x0007280001be7983 */ /* 0x001f280000300800 */
[----:B------:R-:W4:Y:S04]  /*15470*/  LDL.LU R242, [R1+0x6fc] ;  /* 0x0006fc0001f27983 */ /* 0x000f280000300800 */
[----:B------:R-:W4:Y:S01]  /*15480*/  LDL.LU R243, [R1+0x720] ;  /* 0x0007200001f37983 */ /* 0x000f220000300800 */
[----:B------:R-:W-:-:S03]  /*15490*/  IMAD.X R191, R2, 0x1, R191, P5 ;  /* 0x0000000102bf7824 */ /* 0x000fc600028e06bf */
[----:B------:R0:W-:Y:S04]  /*154a0*/  STL [R1+0x754], R246 ;  /* 0x000754f601007387 */ /* 0x0001e80000100800 */
[----:B------:R-:W4:Y:S04]  /*154b0*/  LDL.LU R244, [R1+0x6f4] ;  /* 0x0006f40001f47983 */ /* 0x000f280000300800 */
[----:B------:R1:W-:Y:S04]  /*154c0*/  STL [R1+0x778], R191 ;  /* 0x000778bf01007387 */ /* 0x0003e80000100800 */
[----:B0-----:R-:W4:Y:S01]  /*154d0*/  LDL.LU R246, [R1+0x718] ;  /* 0x0007180001f67983 */ /* 0x001f220000300800 */
[----:B------:R-:W-:-:S03]  /*154e0*/  IADD3 R235, P5, R5, R235, RZ ;  /* 0x000000eb05eb7210 */ /* 0x000fc60007fbe0ff */
[----:B-1----:R-:W4:Y:S01]  /*154f0*/  LDL.LU R191, [R1+0x6ec] ;  /* 0x0006ec0001bf7983 */ /* 0x002f220000300800 */
[----:B------:R-:W-:-:S03]  /*15500*/  IMAD.X R236, R2, 0x1, R236, P6 ;  /* 0x0000000102ec7824 */ /* 0x000fc600030e06ec */
[----:B------:R-:W-:Y:S01]  /*15510*/  STL [R1+0x74c], R235 ;  /* 0x00074ceb01007387 */ /* 0x000fe20000100800 */
[----:B------:R-:W-:-:S03]  /*15520*/  IADD3 R200, P6, R5, R200, RZ ;  /* 0x000000c805c87210 */ /* 0x000fc60007fde0ff */
[----:B------:R-:W-:Y:S04]  /*15530*/  STL [R1+0x770], R236 ;  /* 0x000770ec01007387 */ /* 0x000fe80000100800 */
[----:B------:R-:W-:Y:S01]  /*15540*/  STL [R1+0x744], R200 ;  /* 0x000744c801007387 */ /* 0x000fe20000100800 */
[C---:B------:R-:W-:Y:S02]  /*15550*/  IMAD.X R201, R2.reuse, 0x1, R201, P1 ;  /* 0x0000000102c97824 */ /* 0x040fe400008e06c9 */
[----:B------:R-:W-:-:S05]  /*15560*/  IMAD.X R249, R2, 0x1, R249, P2 ;  /* 0x0000000102f97824 */ /* 0x000fca00010e06f9 */
[----:B------:R0:W-:Y:S04]  /*15570*/  STL [R1+0x760], R249 ;  /* 0x000760f901007387 */ /* 0x0001e80000100800 */
[----:B------:R-:W-:Y:S04]  /*15580*/  STL [R1+0x768], R201 ;  /* 0x000768c901007387 */ /* 0x000fe80000100800 */
[----:B0-----:R-:W4:Y:S01]  /*15590*/  LDL.LU R249, [R1+0x710] ;  /* 0x0007100001f97983 */ /* 0x001f220000300800 */
[C---:B------:R-:W-:Y:S01]  /*155a0*/  IADD3 R204, P1, R5.reuse, R204, RZ ;  /* 0x000000cc05cc7210 */ /* 0x040fe20007f3e0ff */
[----:B------:R-:W-:Y:S01]  /*155b0*/  IMAD.X R207, R2, 0x1, R207, P3 ;  /* 0x0000000102cf7824 */ /* 0x000fe200018e06cf */
[----:B------:R-:W-:-:S03]  /*155c0*/  IADD3 R205, P2, R5, R205, RZ ;  /* 0x000000cd05cd7210 */ /* 0x000fc60007f5e0ff */
[----:B------:R-:W-:Y:S01]  /*155d0*/  STL [R1+0x73c], R204 ;  /* 0x00073ccc01007387 */ /* 0x000fe20000100800 */
[----:B--2---:R-:W-:Y:S01]  /*155e0*/  IADD3 R250, P3, R5, R250, RZ ;  /* 0x000000fa05fa7210 */ /* 0x004fe20007f7e0ff */
[----:B------:R-:W-:-:S04]  /*155f0*/  IMAD.X R209, R2, 0x1, R209, P4 ;  /* 0x0000000102d17824 */ /* 0x000fc800020e06d1 */
[----:B------:R0:W-:Y:S01]  /*15600*/  STL [R1+0x72c], R250 ;  /* 0x00072cfa01007387 */ /* 0x0001e20000100800 */
[----:B------:R-:W-:-:S03]  /*15610*/  IADD3 R226, P4, R5, R226, RZ ;  /* 0x000000e205e27210 */ /* 0x000fc60007f9e0ff */
[----:B------:R-:W-:Y:S01]  /*15620*/  STL [R1+0x734], R205 ;  /* 0x000734cd01007387 */ /* 0x000fe20000100800 */
[----:B------:R-:W-:-:S03]  /*15630*/  IMAD.X R227, R2, 0x1, R227, P5 ;  /* 0x0000000102e37824 */ /* 0x000fc600028e06e3 */
[----:B0-----:R-:W2:Y:S04]  /*15640*/  LDL.LU R250, [R1+0x6e4] ;  /* 0x0006e40001fa7983 */ /* 0x001ea80000300800 */
[----:B------:R-:W-:Y:S01]  /*15650*/  STL [R1+0x758], R207 ;  /* 0x000758cf01007387 */ /* 0x000fe20000100800 */
[----:B------:R-:W-:-:S03]  /*15660*/  IADD3 R229, P5, R5, R229, RZ ;  /* 0x000000e505e57210 */ /* 0x000fc60007fbe0ff */
[----:B------:R-:W-:Y:S01]  /*15670*/  STL [R1+0x750], R209 ;  /* 0x000750d101007387 */ /* 0x000fe20000100800 */
[----:B------:R-:W-:-:S03]  /*15680*/  IMAD.X R237, R2, 0x1, R237, P6 ;  /* 0x0000000102ed7824 */ /* 0x000fc600030e06ed */
[----:B------:R-:W-:Y:S01]  /*15690*/  STL [R1+0x724], R226 ;  /* 0x000724e201007387 */ /* 0x000fe20000100800 */
[C---:B------:R-:W-:Y:S01]  /*156a0*/  IADD3 R238, P6, R5.reuse, R238, RZ ;  /* 0x000000ee05ee7210 */ /* 0x040fe20007fde0ff */
[----:B------:R-:W-:Y:S02]  /*156b0*/  IMAD.X R241, R2, 0x1, R241, P1 ;  /* 0x0000000102f17824 */ /* 0x000fe400008e06f1 */
[----:B------:R-:W-:Y:S01]  /*156c0*/  STL [R1+0x748], R227 ;  /* 0x000748e301007387 */ /* 0x000fe20000100800 */
[----:B------:R-:W-:-:S03]  /*156d0*/  IADD3 R245, P1, R5, R245, RZ ;  /* 0x000000f505f57210 */ /* 0x000fc60007f3e0ff */
[----:B------:R-:W-:Y:S01]  /*156e0*/  STL [R1+0x71c], R229 ;  /* 0x00071ce501007387 */ /* 0x000fe20000100800 */
[----:B------:R-:W-:-:S03]  /*156f0*/  IMAD.X R248, R2, 0x1, R248, P2 ;  /* 0x0000000102f87824 */ /* 0x000fc600010e06f8 */
[----:B------:R-:W-:Y:S04]  /*15700*/  STL [R1+0x740], R237 ;  /* 0x000740ed01007387 */ /* 0x000fe80000100800 */
[----:B------:R-:W-:Y:S04]  /*15710*/  STL [R1+0x714], R238 ;  /* 0x000714ee01007387 */ /* 0x000fe80000100800 */
[----:B------:R0:W-:Y:S04]  /*15720*/  STL [R1+0x70c], R245 ;  /* 0x00070cf501007387 */ /* 0x0001e80000100800 */
[----:B------:R-:W-:Y:S04]  /*15730*/  STL [R1+0x738], R241 ;  /* 0x000738f101007387 */ /* 0x000fe80000100800 */
[----:B0-----:R-:W2:Y:S04]  /*15740*/  LDL.LU R245, [R1+0x708] ;  /* 0x0007080001f57983 */ /* 0x001ea80000300800 */
[----:B------:R0:W-:Y:S01]  /*15750*/  STL [R1+0x730], R248 ;  /* 0x000730f801007387 */ /* 0x0001e20000100800 */
[----:B---3--:R-:W-:-:S03]  /*15760*/  IADD3 R247, P2, R5, R247, RZ ;  /* 0x000000f705f77210 */ /* 0x008fc60007f5e0ff */
[----:B0-----:R-:W3:Y:S04]  /*15770*/  LDL.LU R248, [R1+0x6dc] ;  /* 0x0006dc0001f87983 */ /* 0x001ee80000300800 */
[----:B------:R0:W-:Y:S01]  /*15780*/  STL [R1+0x704], R247 ;  /* 0x000704f701007387 */ /* 0x0001e20000100800 */
[C---:B----4-:R-:W-:Y:S01]  /*15790*/  IMAD.X R190, R2.reuse, 0x1, R190, P3 ;  /* 0x0000000102be7824 */ /* 0x050fe200018e06be */
[----:B------:R-:W-:Y:S02]  /*157a0*/  IADD3 R242, P3, R5, R242, RZ ;  /* 0x000000f205f27210 */ /* 0x000fe40007f7e0ff */
[----:B0-----:R-:W4:Y:S01]  /*157b0*/  LDL.LU R247, [R1+0x700] ;  /* 0x0007000001f77983 */ /* 0x001f220000300800 */
[----:B------:R-:W-:-:S03]  /*157c0*/  IMAD.X R243, R2, 0x1, R243, P4 ;  /* 0x0000000102f37824 */ /* 0x000fc600020e06f3 */
[----:B------:R0:W-:Y:S01]  /*157d0*/  STL [R1+0x728], R190 ;  /* 0x000728be01007387 */ /* 0x0001e20000100800 */
[----:B------:R-:W-:-:S03]  /*157e0*/  IADD3 R244, P4, R5, R244, RZ ;  /* 0x000000f405f47210 */ /* 0x000fc60007f9e0ff */
[----:B0-----:R-:W4:Y:S04]  /*157f0*/  LDL.LU R190, [R1+0x6d4] ;  /* 0x0006d40001be7983 */ /* 0x001f280000300800 */
[----:B------:R-:W-:Y:S01]  /*15800*/  STL [R1+0x6fc], R242 ;  /* 0x0006fcf201007387 */ /* 0x000fe20000100800 */
[----:B------:R-:W-:-:S03]  /*15810*/  IMAD.X R246, R2, 0x1, R246, P5 ;  /* 0x0000000102f67824 */ /* 0x000fc600028e06f6 */
[----:B------:R-:W-:Y:S01]  /*15820*/  STL [R1+0x720], R243 ;  /* 0x000720f301007387 */ /* 0x000fe20000100800 */
[----:B------:R-:W-:-:S03]  /*15830*/  IADD3 R191, P5, R5, R191, RZ ;  /* 0x000000bf05bf7210 */ /* 0x000fc60007fbe0ff */
[----:B------:R-:W4:Y:S04]  /*15840*/  LDL.LU R236, [R1+0x6f8] ;  /* 0x0006f80001ec7983 */ /* 0x000f280000300800 */
[----:B------:R-:W-:Y:S04]  /*15850*/  STL [R1+0x6f4], R244 ;  /* 0x0006f4f401007387 */ /* 0x000fe80000100800 */
[----:B------:R-:W4:Y:S04]  /*15860*/  LDL.LU R200, [R1+0x6cc] ;  /* 0x0006cc0001c87983 */ /* 0x000f280000300800 */
[----:B------:R-:W-:Y:S04]  /*15870*/  STL [R1+0x718], R246 ;  /* 0x000718f601007387 */ /* 0x000fe80000100800 */
[----:B------:R-:W4:Y:S04]  /*15880*/  LDL.LU R201, [R1+0x6f0] ;  /* 0x0006f00001c97983 */ /* 0x000f280000300800 */
[----:B------:R0:W-:Y:S04]  /*15890*/  STL [R1+0x6ec], R191 ;  /* 0x0006ecbf01007387 */ /* 0x0001e80000100800 */
[----:B0-----:R-:W4:Y:S04]  /*158a0*/  LDL.LU R191, [R1+0x6c4] ;  /* 0x0006c40001bf7983 */ /* 0x001f280000300800 */
[----:B------:R-:W4:Y:S04]  /*158b0*/  LDL.LU R204, [R1+0x6e8] ;  /* 0x0006e80001cc7983 */ /* 0x000f280000300800 */
[----:B------:R-:W4:Y:S01]  /*158c0*/  LDL.LU R205, [R1+0x6bc] ;  /* 0x0006bc0001cd7983 */ /* 0x000f220000300800 */
[----:B------:R-:W-:-:S03]  /*158d0*/  IMAD.X R249, R2, 0x1, R249, P6 ;  /* 0x0000000102f97824 */ /* 0x000fc600030e06f9 */
[----:B------:R-:W4:Y:S04]  /*158e0*/  LDL.LU R207, [R1+0x6e0] ;  /* 0x0006e00001cf7983 */ /* 0x000f280000300800 */
[----:B------:R0:W-:Y:S04]  /*158f0*/  STL [R1+0x710], R249 ;  /* 0x000710f901007387 */ /* 0x0001e80000100800 */
[----:B0-----:R-:W4:Y:S04]  /*15900*/  LDL.LU R249, [R1+0x6b4] ;  /* 0x0006b40001f97983 */ /* 0x001f280000300800 */
[----:B------:R-:W4:Y:S04]  /*15910*/  LDL.LU R209, [R1+0x6d8] ;  /* 0x0006d80001d17983 */ /* 0x000f280000300800 */
[----:B------:R-:W4:Y:S04]  /*15920*/  LDL.LU R226, [R1+0x6ac] ;  /* 0x0006ac0001e27983 */ /* 0x000f280000300800 */
[----:B------:R-:W4:Y:S01]  /*15930*/  LDL.LU R227, [R1+0x6d0] ;  /* 0x0006d00001e37983 */ /* 0x000f220000300800 */
[----:B--2---:R-:W-:-:S05]  /*15940*/  IADD3 R250, P6, R5, R250, RZ ;  /* 0x000000fa05fa7210 */ /* 0x004fca0007fde0ff */
[----:B------:R0:W-:Y:S04]  /*15950*/  STL [R1+0x6e4], R250 ;  /* 0x0006e4fa01007387 */ /* 0x0001e80000100800 */
[----:B------:R-:W2:Y:S04]  /*15960*/  LDL.LU R229, [R1+0x6a4] ;  /* 0x0006a40001e57983 */ /* 0x000ea80000300800 */
[----:B------:R-:W2:Y:S04]  /*15970*/  LDL.LU R237, [R1+0x6c8] ;  /* 0x0006c80001ed7983 */ /* 0x000ea80000300800 */
[----:B------:R-:W2:Y:S04]  /*15980*/  LDL.LU R238, [R1+0x69c] ;  /* 0x00069c0001ee7983 */ /* 0x000ea80000300800 */
[----:B------:R-:W2:Y:S04]  /*15990*/  LDL.LU R241, [R1+0x6c0] ;  /* 0x0006c00001f17983 */ /* 0x000ea80000300800 */
[----:B------:R-:W2:Y:S04]  /*159a0*/  LDL.LU R246, [R1+0x694] ;  /* 0x0006940001f67983 */ /* 0x000ea80000300800 */
[----:B0-----:R-:W2:Y:S01]  /*159b0*/  LDL.LU R250, [R1+0x6b8] ;  /* 0x0006b80001fa7983 */ /* 0x001ea20000300800 */
[----:B------:R-:W-:-:S05]  /*159c0*/  IMAD.X R245, R2, 0x1, R245, P1 ;  /* 0x0000000102f57824 */ /* 0x000fca00008e06f5 */
[----:B------:R0:W-:Y:S01]  /*159d0*/  STL [R1+0x708], R245 ;  /* 0x000708f501007387 */ /* 0x0001e20000100800 */
[----:B---3--:R-:W-:-:S03]  /*159e0*/  IADD3 R248, P1, R5, R248, RZ ;  /* 0x000000f805f87210 */ /* 0x008fc60007f3e0ff */
[----:B0-----:R-:W3:Y:S04]  /*159f0*/  LDL.LU R245, [R1+0x68c] ;  /* 0x00068c0001f57983 */ /* 0x001ee80000300800 */
[----:B------:R0:W-:Y:S01]  /*15a00*/  STL [R1+0x6dc], R248 ;  /* 0x0006dcf801007387 */ /* 0x0001e20000100800 */
[----:B----4-:R-:W-:-:S03]  /*15a10*/  IMAD.X R247, R2, 0x1, R247, P2 ;  /* 0x0000000102f77824 */ /* 0x010fc600010e06f7 */
[----:B0-----:R-:W4:Y:S04]  /*15a20*/  LDL.LU R248, [R1+0x6b0] ;  /* 0x0006b00001f87983 */ /* 0x001f280000300800 */
[----:B------:R-:W4:Y:S04]  /*15a30*/  LDL.LU R242, [R1+0x684] ;  /* 0x0006840001f27983 */ /* 0x000f280000300800 */
[----:B------:R-:W4:Y:S01]  /*15a40*/  LDL.LU R243, [R1+0x6a8] ;  /* 0x0006a80001f37983 */ /* 0x000f220000300800 */
[----:B------:R-:W-:-:S03]  /*15a50*/  IADD3 R190, P2, R5, R190, RZ ;  /* 0x000000be05be7210 */ /* 0x000fc60007f5e0ff */
[----:B------:R0:W-:Y:S04]  /*15a60*/  STL [R1+0x700], R247 ;  /* 0x000700f701007387 */ /* 0x0001e80000100800 */
[----:B------:R-:W4:Y:S04]  /*15a70*/  LDL.LU R244, [R1+0x67c] ;  /* 0x00067c0001f47983 */ /* 0x000f280000300800 */
[----:B------:R1:W-:Y:S04]  /*15a80*/  STL [R1+0x6d4], R190 ;  /* 0x0006d4be01007387 */ /* 0x0003e80000100800 */
[----:B0-----:R-:W4:Y:S01]  /*15a90*/  LDL.LU R247, [R1+0x6a0] ;  /* 0x0006a00001f77983 */ /* 0x001f220000300800 */
[----:B------:R-:W-:-:S03]  /*15aa0*/  IMAD.X R236, R2, 0x1, R236, P3 ;  /* 0x0000000102ec7824 */ /* 0x000fc600018e06ec */
[----:B-1----:R-:W4:Y:S01]  /*15ab0*/  LDL.LU R190, [R1+0x674] ;  /* 0x0006740001be7983 */ /* 0x002f220000300800 */
[----:B------:R-:W-:-:S03]  /*15ac0*/  IADD3 R200, P3, R5, R200, RZ ;  /* 0x000000c805c87210 */ /* 0x000fc60007f7e0ff */
[----:B------:R-:W-:Y:S01]  /*15ad0*/  STL [R1+0x6f8], R236 ;  /* 0x0006f8ec01007387 */ /* 0x000fe20000100800 */
[----:B------:R-:W-:Y:S01]  /*15ae0*/  IMAD.X R201, R2, 0x1, R201, P4 ;  /* 0x0000000102c97824 */ /* 0x000fe200020e06c9 */
[----:B------:R-:W-:-:S05]  /*15af0*/  IADD3 R191, P4, R5, R191, RZ ;  /* 0x000000bf05bf7210 */ /* 0x000fca0007f9e0ff */
[----:B------:R0:W-:Y:S04]  /*15b00*/  STL [R1+0x6c4], R191 ;  /* 0x0006c4bf01007387 */ /* 0x0001e80000100800 */
[----:B------:R-:W-:Y:S01]  /*15b10*/  STL [R1+0x6cc], R200 ;  /* 0x0006ccc801007387 */ /* 0x000fe20000100800 */
[----:B------:R-:W-:-:S03]  /*15b20*/  IMAD.X R204, R2, 0x1, R204, P5 ;  /* 0x0000000102cc7824 */ /* 0x000fc600028e06cc */
[----:B0-----:R-:W4:Y:S01]  /*15b30*/  LDL.LU R191, [R1+0x698] ;  /* 0x0006980001bf7983 */ /* 0x001f220000300800 */
[----:B------:R-:W-:Y:S01]  /*15b40*/  IMAD.X R207, R2, 0x1, R207, P6 ;  /* 0x0000000102cf7824 */ /* 0x000fe200030e06cf */
[C---:B------:R-:W-:Y:S02]  /*15b50*/  IADD3 R205, P5, R5.reuse, R205, RZ ;  /* 0x000000cd05cd7210 */ /* 0x040fe40007fbe0ff */
[----:B------:R-:W-:Y:S01]  /*15b60*/  STL [R1+0x6f0], R201 ;  /* 0x0006f0c901007387 */ /* 0x000fe20000100800 */
[----:B------:R-:W-:-:S03]  /*15b70*/  IADD3 R249, P6, R5, R249, RZ ;  /* 0x000000f905f97210 */ /* 0x000fc60007fde0ff */
[----:B------:R-:W-:Y:S04]  /*15b80*/  STL [R1+0x6e8], R204 ;  /* 0x0006e8cc01007387 */ /* 0x000fe80000100800 */
[----:B------:R0:W-:Y:S04]  /*15b90*/  STL [R1+0x6b4], R249 ;  /* 0x0006b4f901007387 */ /* 0x0001e80000100800 */
[----:B------:R-:W-:Y:S04]  /*15ba0*/  STL [R1+0x6bc], R205 ;  /* 0x0006bccd01007387 */ /* 0x000fe80000100800 */
[----:B0-----:R-:W4:Y:S01]  /*15bb0*/  LDL.LU R249, [R1+0x66c] ;  /* 0x00066c0001f97983 */ /* 0x001f220000300800 */
[C---:B------:R-:W-:Y:S01]  /*15bc0*/  IMAD.X R209, R2.reuse, 0x1, R209, P1 ;  /* 0x0000000102d17824 */ /* 0x040fe200008e06d1 */
[C---:B------:R-:W-:Y:S01]  /*15bd0*/  IADD3 R226, P1, R5.reuse, R226, RZ ;  /* 0x000000e205e27210 */ /* 0x040fe20007f3e0ff */
[C---:B------:R-:W-:Y:S01]  /*15be0*/  IMAD.X R227, R2.reuse, 0x1, R227, P2 ;  /* 0x0000000102e37824 */ /* 0x040fe200010e06e3 */
[----:B------:R-:W-:Y:S04]  /*15bf0*/  STL [R1+0x6e0], R207 ;  /* 0x0006e0cf01007387 */ /* 0x000fe80000100800 */
[----:B------:R-:W-:Y:S04]  /*15c00*/  STL [R1+0x6d8], R209 ;  /* 0x0006d8d101007387 */ /* 0x000fe80000100800 */
[----:B------:R-:W-:Y:S04]  /*15c10*/  STL [R1+0x6ac], R226 ;  /* 0x0006ace201007387 */ /* 0x000fe80000100800 */
[----:B------:R-:W-:Y:S01]  /*15c20*/  STL [R1+0x6d0], R227 ;  /* 0x0006d0e301007387 */ /* 0x000fe20000100800 */
[----:B--2---:R-:W-:Y:S01]  /*15c30*/  IADD3 R229, P2, R5, R229, RZ ;  /* 0x000000e505e57210 */ /* 0x004fe20007f5e0ff */
[----:B------:R-:W-:-:S04]  /*15c40*/  IMAD.X R237, R2, 0x1, R237, P3 ;  /* 0x0000000102ed7824 */ /* 0x000fc800018e06ed */
[----:B------:R-:W-:Y:S01]  /*15c50*/  STL [R1+0x6a4], R229 ;  /* 0x0006a4e501007387 */ /* 0x000fe20000100800 */
[C---:B------:R-:W-:Y:S01]  /*15c60*/  IADD3 R238, P3, R5.reuse, R238, RZ ;  /* 0x000000ee05ee7210 */ /* 0x040fe20007f7e0ff */
[----:B------:R-:W-:Y:S02]  /*15c70*/  IMAD.X R241, R2, 0x1, R241, P4 ;  /* 0x0000000102f17824 */ /* 0x000fe400020e06f1 */
[----:B------:R-:W-:Y:S01]  /*15c80*/  STL [R1+0x6c8], R237 ;  /* 0x0006c8ed01007387 */ /* 0x000fe20000100800 */
[----:B------:R-:W-:-:S03]  /*15c90*/  IADD3 R246, P4, R5, R246, RZ ;  /* 0x000000f605f67210 */ /* 0x000fc60007f9e0ff */
[----:B------:R-:W-:Y:S01]  /*15ca0*/  STL [R1+0x69c], R238 ;  /* 0x00069cee01007387 */ /* 0x000fe20000100800 */
[----:B------:R-:W-:-:S03]  /*15cb0*/  IMAD.X R250, R2, 0x1, R250, P5 ;  /* 0x0000000102fa7824 */ /* 0x000fc600028e06fa */
[----:B------:R0:W-:Y:S04]  /*15cc0*/  STL [R1+0x694], R246 ;  /* 0x000694f601007387 */ /* 0x0001e80000100800 */
[----:B------:R-:W-:Y:S04]  /*15cd0*/  STL [R1+0x6c0], R241 ;  /* 0x0006c0f101007387 */ /* 0x000fe80000100800 */
[----:B0-----:R-:W2:Y:S04]  /*15ce0*/  LDL.LU R246, [R1+0x690] ;  /* 0x0006900001f67983 */ /* 0x001ea80000300800 */
[----:B------:R0:W-:Y:S04]  /*15cf0*/  STL [R1+0x6b8], R250 ;  /* 0x0006b8fa01007387 */ /* 0x0001e80000100800 */
[----:B0-----:R-:W2:Y:S01]  /*15d00*/  LDL.LU R250, [R1+0x664] ;  /* 0x0006640001fa7983 */ /* 0x001ea20000300800 */
[----:B---3--:R-:W-:-:S05]  /*15d10*/  IADD3 R245, P5, R5, R245, RZ ;  /* 0x000000f505f57210 */ /* 0x008fca0007fbe0ff */
[----:B------:R0:W-:Y:S01]  /*15d20*/  STL [R1+0x68c], R245 ;  /* 0x00068cf501007387 */ /* 0x0001e20000100800 */
[----:B----4-:R-:W-:-:S03]  /*15d30*/  IMAD.X R248, R2, 0x1, R248, P6 ;  /* 0x0000000102f87824 */ /* 0x010fc600030e06f8 */
[----:B0-----:R-:W3:Y:S01]  /*15d40*/  LDL.LU R245, [R1+0x688] ;  /* 0x0006880001f57983 */ /* 0x001ee20000300800 */
[----:B------:R-:W-:-:S03]  /*15d50*/  IADD3 R242, P6, R5, R242, RZ ;  /* 0x000000f205f27210 */ /* 0x000fc60007fde0ff */
[----:B------:R0:W-:Y:S01]  /*15d60*/  STL [R1+0x6b0], R248 ;  /* 0x0006b0f801007387 */ /* 0x0001e20000100800 */
[----:B------:R-:W-:-:S03]  /*15d70*/  IMAD.X R243, R2, 0x1, R243, P1 ;  /* 0x0000000102f37824 */ /* 0x000fc600008e06f3 */
[----:B0-----:R-:W4:Y:S01]  /*15d80*/  LDL.LU R248, [R1+0x65c] ;  /* 0x00065c0001f87983 */ /* 0x001f220000300800 */
[----:B------:R-:W-:-:S03]  /*15d90*/  IADD3 R244, P1, R5, R244, RZ ;  /* 0x000000f405f47210 */ /* 0x000fc60007f3e0ff */
[----:B------:R-:W-:Y:S04]  /*15da0*/  STL [R1+0x684], R242 ;  /* 0x000684f201007387 */ /* 0x000fe80000100800 */
[----:B------:R-:W-:Y:S01]  /*15db0*/  STL [R1+0x6a8], R243 ;  /* 0x0006a8f301007387 */ /* 0x000fe20000100800 */
[----:B------:R-:W-:-:S03]  /*15dc0*/  IMAD.X R247, R2, 0x1, R247, P2 ;  /* 0x0000000102f77824 */ /* 0x000fc600010e06f7 */
[----:B------:R-:W4:Y:S04]  /*15dd0*/  LDL.LU R235, [R1+0x680] ;  /* 0x0006800001eb7983 */ /* 0x000f280000300800 */
[----:B------:R-:W-:Y:S01]  /*15de0*/  STL [R1+0x67c], R244 ;  /* 0x00067cf401007387 */ /* 0x000fe20000100800 */
[----:B------:R-:W-:-:S03]  /*15df0*/  IADD3 R190, P2, R5, R190, RZ ;  /* 0x000000be05be7210 */ /* 0x000fc60007f5e0ff */
[----:B------:R-:W4:Y:S04]  /*15e00*/  LDL.LU R236, [R1+0x654] ;  /* 0x0006540001ec7983 */ /* 0x000f280000300800 */
[----:B------:R-:W-:Y:S04]  /*15e10*/  STL [R1+0x6a0], R247 ;  /* 0x0006a0f701007387 */ /* 0x000fe80000100800 */
[----:B------:R-:W4:Y:S04]  /*15e20*/  LDL.LU R200, [R1+0x678] ;  /* 0x0006780001c87983 */ /* 0x000f280000300800 */
[----:B------:R0:W-:Y:S04]  /*15e30*/  STL [R1+0x674], R190 ;  /* 0x000674be01007387 */ /* 0x0001e80000100800 */
[----:B0-----:R-:W4:Y:S04]  /*15e40*/  LDL.LU R190, [R1+0x64c] ;  /* 0x00064c0001be7983 */ /* 0x001f280000300800 */
[----:B------:R-:W4:Y:S04]  /*15e50*/  LDL.LU R201, [R1+0x670] ;  /* 0x0006700001c97983 */ /* 0x000f280000300800 */
[----:B------:R-:W4:Y:S04]  /*15e60*/  LDL.LU R204, [R1+0x644] ;  /* 0x0006440001cc7983 */ /* 0x000f280000300800 */
[----:B------:R-:W4:Y:S01]  /*15e70*/  LDL.LU R205, [R1+0x668] ;  /* 0x0006680001cd7983 */ /* 0x000f220000300800 */
[----:B------:R-:W-:-:S05]  /*15e80*/  IMAD.X R191, R2, 0x1, R191, P3 ;  /* 0x0000000102bf7824 */ /* 0x000fca00018e06bf */
[----:B------:R0:W-:Y:S04]  /*15e90*/  STL [R1+0x698], R191 ;  /* 0x000698bf01007387 */ /* 0x0001e80000100800 */
[----:B------:R-:W4:Y:S04]  /*15ea0*/  LDL.LU R207, [R1+0x63c] ;  /* 0x00063c0001cf7983 */ /* 0x000f280000300800 */
[----:B0-----:R-:W4:Y:S04]  /*15eb0*/  LDL.LU R191, [R1+0x660] ;  /* 0x0006600001bf7983 */ /* 0x001f280000300800 */
[----:B------:R-:W4:Y:S04]  /*15ec0*/  LDL.LU R209, [R1+0x634] ;  /* 0x0006340001d17983 */ /* 0x000f280000300800 */
[----:B------:R-:W4:Y:S01]  /*15ed0*/  LDL.LU R226, [R1+0x658] ;  /* 0x0006580001e27983 */ /* 0x000f220000300800 */
[----:B------:R-:W-:-:S03]  /*15ee0*/  IADD3 R249, P3, R5, R249, RZ ;  /* 0x000000f905f97210 */ /* 0x000fc60007f7e0ff */
[----:B------:R-:W4:Y:S04]  /*15ef0*/  LDL.LU R227, [R1+0x62c] ;  /* 0x00062c0001e37983 */ /* 0x000f280000300800 */
[----:B------:R0:W-:Y:S04]  /*15f00*/  STL [R1+0x66c], R249 ;  /* 0x00066cf901007387 */ /* 0x0001e80000100800 */
[----:B------:R-:W4:Y:S04]  /*15f10*/  LDL.LU R229, [R1+0x650] ;  /* 0x0006500001e57983 */ /* 0x000f280000300800 */
[----:B------:R-:W4:Y:S04]  /*15f20*/  LDL.LU R237, [R1+0x624] ;  /* 0x0006240001ed7983 */ /* 0x000f280000300800 */
[----:B------:R-:W4:Y:S04]  /*15f30*/  LDL.LU R238, [R1+0x648] ;  /* 0x0006480001ee7983 */ /* 0x000f280000300800 */
[----:B------:R-:W4:Y:S04]  /*15f40*/  LDL.LU R241, [R1+0x61c] ;  /* 0x00061c0001f17983 */ /* 0x000f280000300800 */
[----:B------:R-:W4:Y:S04]  /*15f50*/  LDL.LU R247, [R1+0x640] ;  /* 0x0006400001f77983 */ /* 0x000f280000300800 */
[----:B0-----:R-:W4:Y:S01]  /*15f60*/  LDL.LU R249, [R1+0x614] ;  /* 0x0006140001f97983 */ /* 0x001f220000300800 */
[----:B--2---:R-:W-:-:S05]  /*15f70*/  IMAD.X R246, R2, 0x1, R246, P4 ;  /* 0x0000000102f67824 */ /* 0x004fca00020e06f6 */
[----:B------:R0:W-:Y:S01]  /*15f80*/  STL [R1+0x690], R246 ;  /* 0x000690f601007387 */ /* 0x0001e20000100800 */
[----:B------:R-:W-:-:S03]  /*15f90*/  IADD3 R250, P4, R5, R250, RZ ;  /* 0x000000fa05fa7210 */ /* 0x000fc60007f9e0ff */
[----:B0-----:R-:W2:Y:S04]  /*15fa0*/  LDL.LU R246, [R1+0x638] ;  /* 0x0006380001f67983 */ /* 0x001ea80000300800 */
[----:B------:R0:W-:Y:S04]  /*15fb0*/  STL [R1+0x664], R250 ;  /* 0x000664fa01007387 */ /* 0x0001e80000100800 */
[----:B0-----:R-:W2:Y:S04]  /*15fc0*/  LDL.LU R250, [R1+0x60c] ;  /* 0x00060c0001fa7983 */ /* 0x001ea80000300800 */
[----:B------:R-:W2:Y:S01]  /*15fd0*/  LDL.LU R242, [R1+0x630] ;  /* 0x0006300001f27983 */ /* 0x000ea20000300800 */
[----:B---3--:R-:W-:-:S03]  /*15fe0*/  IMAD.X R245, R2, 0x1, R245, P5 ;  /* 0x0000000102f57824 */ /* 0x008fc600028e06f5 */
[----:B------:R-:W3:Y:S04]  /*15ff0*/  LDL.LU R243, [R1+0x604] ;  /* 0x0006040001f37983 */ /* 0x000ee80000300800 */
[----:B------:R0:W-:Y:S04]  /*16000*/  STL [R1+0x688], R245 ;  /* 0x000688f501007387 */ /* 0x0001e80000100800 */
[----:B------:R-:W3:Y:S01]  /*16010*/  LDL.LU R244, [R1+0x628] ;  /* 0x0006280001f47983 */ /* 0x000ee20000300800 */
[----:B----4-:R-:W-:-:S05]  /*16020*/  IADD3 R248, P5, R5, R248, RZ ;  /* 0x000000f805f87210 */ /* 0x010fca0007fbe0ff */
        /* <DEDUP_REMOVED lines=8> */
[----:B------:R0:W-:Y:S01]  /*160b0*/  STL [R1+0x64c], R190 ;  /* 0x00064cbe01007387 */ /* 0x0001e20000100800 */
[----:B------:R-:W-:-:S03]  /*160c0*/  IMAD.X R201, R2, 0x1, R201, P2 ;  /* 0x0000000102c97824 */ /* 0x000fc600010e06c9 */
[----:B------:R-:W-:Y:S01]  /*160d0*/  STL [R1+0x654], R236 ;  /* 0x000654ec01007387 */ /* 0x000fe20000100800 */
[----:B------:R-:W-:Y:S01]  /*160e0*/  IADD3 R204, P2, R5, R204, RZ ;  /* 0x000000cc05cc7210 */ /* 0x000fe20007f5e0ff */
[C---:B------:R-:W-:Y:S02]  /*160f0*/  IMAD.X R205, R2.reuse, 0x1, R205, P3 ;  /* 0x0000000102cd7824 */ /* 0x040fe400018e06cd */
[----:B0-----:R-:W4:Y:S04]  /*16100*/  LDL.LU R190, [R1+0x5f4] ;  /* 0x0005f40001be7983 */ /* 0x001f280000300800 */
[----:B------:R-:W-:Y:S04]  /*16110*/  STL [R1+0x678], R200 ;  /* 0x000678c801007387 */ /* 0x000fe80000100800 */
[----:B------:R-:W-:Y:S01]  /*16120*/  STL [R1+0x670], R201 ;  /* 0x000670c901007387 */ /* 0x000fe20000100800 */
[----:B------:R-:W-:-:S03]  /*16130*/  IMAD.X R191, R2, 0x1, R191, P4 ;  /* 0x0000000102bf7824 */ /* 0x000fc600020e06bf */
[----:B------:R-:W-:Y:S04]  /*16140*/  STL [R1+0x644], R204 ;  /* 0x000644cc01007387 */ /* 0x000fe80000100800 */
[----:B------:R0:W-:Y:S01]  /*16150*/  STL [R1+0x660], R191 ;  /* 0x000660bf01007387 */ /* 0x0001e20000100800 */
[----:B------:R-:W-:-:S03]  /*16160*/  IADD3 R207, P3, R5, R207, RZ ;  /* 0x000000cf05cf7210 */ /* 0x000fc60007f7e0ff */
[----:B------:R-:W-:Y:S01]  /*16170*/  STL [R1+0x668], R205 ;  /* 0x000668cd01007387 */ /* 0x000fe20000100800 */
[C---:B------:R-:W-:Y:S01]  /*16180*/  IADD3 R209, P4, R5.reuse, R209, RZ ;  /* 0x000000d105d17210 */ /* 0x040fe20007f9e0ff */
[----:B------:R-:W-:Y:S02]  /*16190*/  IMAD.X R226, R2, 0x1, R226, P5 ;  /* 0x0000000102e27824 */ /* 0x000fe400028e06e2 */
[----:B0-----:R-:W4:Y:S01]  /*161a0*/  LDL.LU R191, [R1+0x618] ;  /* 0x0006180001bf7983 */ /* 0x001f220000300800 */
[----:B------:R-:W-:-:S03]  /*161b0*/  IADD3 R227, P5, R5, R227, RZ ;  /* 0x000000e305e37210 */ /* 0x000fc60007fbe0ff */
[----:B------:R-:W-:Y:S01]  /*161c0*/  STL [R1+0x63c], R207 ;  /* 0x00063ccf01007387 */ /* 0x000fe20000100800 */
[----:B------:R-:W-:-:S03]  /*161d0*/  IMAD.X R229, R2, 0x1, R229, P6 ;  /* 0x0000000102e57824 */ /* 0x000fc600030e06e5 */
        /* <DEDUP_REMOVED lines=9> */
[----:B------:R-:W-:Y:S04]  /*16270*/  STL [R1+0x624], R237 ;  /* 0x000624ed01007387 */ /* 0x000fe80000100800 */
[----:B------:R-:W-:Y:S04]  /*16280*/  STL [R1+0x648], R238 ;  /* 0x000648ee01007387 */ /* 0x000fe80000100800 */
[----:B------:R0:W-:Y:S04]  /*16290*/  STL [R1+0x640], R247 ;  /* 0x000640f701007387 */ /* 0x0001e80000100800 */
[----:B------:R-:W-:Y:S04]  /*162a0*/  STL [R1+0x61c], R241 ;  /* 0x00061cf101007387 */ /* 0x000fe80000100800 */
[----:B0-----:R-:W4:Y:S04]  /*162b0*/  LDL.LU R247, [R1+0x5ec] ;  /* 0x0005ec0001f77983 */ /* 0x001f280000300800 */
[----:B------:R0:W-:Y:S04]  /*162c0*/  STL [R1+0x614], R249 ;  /* 0x000614f901007387 */ /* 0x0001e80000100800 */
[----:B0-----:R-:W4:Y:S01]  /*162d0*/  LDL.LU R249, [R1+0x610] ;  /* 0x0006100001f97983 */ /* 0x001f220000300800 */
[----:B--2---:R-:W-:-:S05]  /*162e0*/  IMAD.X R246, R2, 0x1, R246, P3 ;  /* 0x0000000102f67824 */ /* 0x004fca00018e06f6 */
[----:B------:R0:W-:Y:S01]  /*162f0*/  STL [R1+0x638], R246 ;  /* 0x000638f601007387 */ /* 0x0001e20000100800 */
[----:B------:R-:W-:-:S03]  /*16300*/  IADD3 R250, P3, R5, R250, RZ ;  /* 0x000000fa05fa7210 */ /* 0x000fc60007f7e0ff */
[----:B0-----:R-:W2:Y:S01]  /*16310*/  LDL.LU R246, [R1+0x5e4] ;  /* 0x0005e40001f67983 */ /* 0x001ea20000300800 */
[----:B------:R-:W-:-:S03]  /*16320*/  IMAD.X R242, R2, 0x1, R242, P4 ;  /* 0x0000000102f27824 */ /* 0x000fc600020e06f2 */
[----:B------:R0:W-:Y:S01]  /*16330*/  STL [R1+0x60c], R250 ;  /* 0x00060cfa01007387 */ /* 0x0001e20000100800 */
[----:B---3--:R-:W-:-:S03]  /*16340*/  IADD3 R243, P4, R5, R243, RZ ;  /* 0x000000f305f37210 */ /* 0x008fc60007f9e0ff */
[----:B0-----:R-:W3:Y:S01]  /*16350*/  LDL.LU R250, [R1+0x608] ;  /* 0x0006080001fa7983 */ /* 0x001ee20000300800 */
[----:B------:R-:W-:-:S03]  /*16360*/  IMAD.X R244, R2, 0x1, R244, P5 ;  /* 0x0000000102f47824 */ /* 0x000fc600028e06f4 */
[----:B------:R-:W-:Y:S04]  /*16370*/  STL [R1+0x630], R242 ;  /* 0x000630f201007387 */ /* 0x000fe80000100800 */
[----:B------:R-:W-:Y:S04]  /*16380*/  STL [R1+0x604], R243 ;  /* 0x000604f301007387 */ /* 0x000fe80000100800 */
[----:B------:R-:W3:Y:S01]  /*16390*/  LDL.LU R235, [R1+0x5dc] ;  /* 0x0005dc0001eb7983 */ /* 0x000ee20000300800 */
[----:B----4-:R-:W-:-:S03]  /*163a0*/  IADD3 R245, P5, R5, R245, RZ ;  /* 0x000000f505f57210 */ /* 0x010fc60007fbe0ff */
[----:B------:R-:W-:Y:S01]  /*163b0*/  STL [R1+0x628], R244 ;  /* 0x000628f401007387 */ /* 0x000fe20000100800 */
[----:B------:R-:W-:-:S03]  /*163c0*/  IMAD.X R248, R2, 0x1, R248, P6 ;  /* 0x0000000102f87824 */ /* 0x000fc600030e06f8 */
        /* <DEDUP_REMOVED lines=8> */
[----:B------:R-:W-:-:S05]  /*16450*/  IADD3 R190, P6, R5, R190, RZ ;  /* 0x000000be05be7210 */ /* 0x000fca0007fde0ff */
[----:B------:R0:W-:Y:S04]  /*16460*/  STL [R1+0x5f4], R190 ;  /* 0x0005f4be01007387 */ /* 0x0001e80000100800 */
[----:B------:R-:W4:Y:S04]  /*16470*/  LDL.LU R207, [R1+0x5e8] ;  /* 0x0005e80001cf7983 */ /* 0x000f280000300800 */
[----:B0-----:R-:W4:Y:S04]  /*16480*/  LDL.LU R190, [R1+0x5bc] ;  /* 0x0005bc0001be7983 */ /* 0x001f280000300800 */
[----:B------:R-:W4:Y:S04]  /*16490*/  LDL.LU R209, [R1+0x5e0] ;  /* 0x0005e00001d17983 */ /* 0x000f280000300800 */
[----:B------:R-:W4:Y:S04]  /*164a0*/  LDL.LU R226, [R1+0x5b4] ;  /* 0x0005b40001e27983 */ /* 0x000f280000300800 */
[----:B------:R-:W4:Y:S01]  /*164b0*/  LDL.LU R227, [R1+0x5d8] ;  /* 0x0005d80001e37983 */ /* 0x000f220000300800 */
[----:B------:R-:W-:-:S05]  /*164c0*/  IMAD.X R191, R2, 0x1, R191, P1 ;  /* 0x0000000102bf7824 */ /* 0x000fca00008e06bf */
[----:B------:R0:W-:Y:S04]  /*164d0*/  STL [R1+0x618], R191 ;  /* 0x000618bf01007387 */ /* 0x0001e80000100800 */
[----:B------:R-:W4:Y:S04]  /*164e0*/  LDL.LU R229, [R1+0x5ac] ;  /* 0x0005ac0001e57983 */ /* 0x000f280000300800 */
[----:B------:R-:W4:Y:S04]  /*164f0*/  LDL.LU R237, [R1+0x5d0] ;  /* 0x0005d00001ed7983 */ /* 0x000f280000300800 */
[----:B------:R-:W4:Y:S04]  /*16500*/  LDL.LU R238, [R1+0x5a4] ;  /* 0x0005a40001ee7983 */ /* 0x000f280000300800 */
[----:B------:R-:W4:Y:S04]  /*16510*/  LDL.LU R241, [R1+0x5c8] ;  /* 0x0005c80001f17983 */ /* 0x000f280000300800 */
[----:B------:R-:W4:Y:S04]  /*16520*/  LDL.LU R245, [R1+0x59c] ;  /* 0x00059c0001f57983 */ /* 0x000f280000300800 */
[----:B0-----:R-:W4:Y:S01]  /*16530*/  LDL.LU R191, [R1+0x5c0] ;  /* 0x0005c00001bf7983 */ /* 0x001f220000300800 */
[----:B------:R-:W-:-:S05]  /*16540*/  IADD3 R247, P1, R5, R247, RZ ;  /* 0x000000f705f77210 */ /* 0x000fca0007f3e0ff */
[----:B------:R0:W-:Y:S01]  /*16550*/  STL [R1+0x5ec], R247 ;  /* 0x0005ecf701007387 */ /* 0x0001e20000100800 */
[----:B------:R-:W-:-:S03]  /*16560*/  IMAD.X R249, R2, 0x1, R249, P2 ;  /* 0x0000000102f97824 */ /* 0x000fc600010e06f9 */
[----:B0-----:R-:W4:Y:S04]  /*16570*/  LDL.LU R247, [R1+0x594] ;  /* 0x0005940001f77983 */ /* 0x001f280000300800 */
[----:B------:R0:W-:Y:S04]  /*16580*/  STL [R1+0x610], R249 ;  /* 0x000610f901007387 */ /* 0x0001e80000100800 */
[----:B0-----:R-:W4:Y:S04]  /*16590*/  LDL.LU R249, [R1+0x5b8] ;  /* 0x0005b80001f97983 */ /* 0x001f280000300800 */
[----:B------:R-:W4:Y:S04]  /*165a0*/  LDL.LU R242, [R1+0x58c] ;  /* 0x00058c0001f27983 */ /* 0x000f280000300800 */
[----:B------:R-:W4:Y:S01]  /*165b0*/  LDL.LU R243, [R1+0x5b0] ;  /* 0x0005b00001f37983 */ /* 0x000f220000300800 */
[----:B--2---:R-:W-:-:S05]  /*165c0*/  IADD3 R246, P2, R5, R246, RZ ;  /* 0x000000f605f67210 */ /* 0x004fca0007f5e0ff */
[----:B------:R0:W-:Y:S04]  /*165d0*/  STL [R1+0x5e4], R246 ;  /* 0x0005e4f601007387 */ /* 0x0001e80000100800 */
[----:B------:R-:W2:Y:S01]  /*165e0*/  LDL.LU R244, [R1+0x584] ;  /* 0x0005840001f47983 */ /* 0x000ea20000300800 */
[----:B---3--:R-:W-:-:S05]  /*165f0*/  IMAD.X R250, R2, 0x1, R250, P3 ;  /* 0x0000000102fa7824 */ /* 0x008fca00018e06fa */
[----:B------:R1:W-:Y:S04]  /*16600*/  STL [R1+0x608], R250 ;  /* 0x000608fa01007387 */ /* 0x0003e80000100800 */
[----:B0-----:R-:W3:Y:S01]  /*16610*/  LDL.LU R246, [R1+0x5a8] ;  /* 0x0005a80001f67983 */ /* 0x001ee20000300800 */
[----:B------:R-:W-:-:S03]  /*16620*/  IADD3 R235, P3, R5, R235, RZ ;  /* 0x000000eb05eb7210 */ /* 0x000fc60007f7e0ff */
[----:B-1----:R-:W3:Y:S01]  /*16630*/  LDL.LU R250, [R1+0x57c] ;  /* 0x00057c0001fa7983 */ /* 0x002ee20000300800 */
[----:B----4-:R-:W-:-:S03]  /*16640*/  IMAD.X R236, R2, 0x1, R236, P4 ;  /* 0x0000000102ec7824 */ /* 0x010fc600020e06ec */
[----:B------:R-:W-:Y:S01]  /*16650*/  STL [R1+0x5dc], R235 ;  /* 0x0005dceb01007387 */ /* 0x000fe20000100800 */
[----:B------:R-:W-:Y:S01]  /*16660*/  IADD3 R200, P4, R5, R200, RZ ;  /* 0x000000c805c87210 */ /* 0x000fe20007f9e0ff */
[----:B------:R-:W-:-:S05]  /*16670*/  IMAD.X R248, R2, 0x1, R248, P5 ;  /* 0x0000000102f87824 */ /* 0x000fca00028e06f8 */
[----:B------:R0:W-:Y:S01]  /*16680*/  STL [R1+0x5f8], R248 ;  /* 0x0005f8f801007387 */ /* 0x0001e20000100800 */
[----:B------:R-:W-:-:S03]  /*16690*/  IADD3 R201, P5, R5, R201, RZ ;  /* 0x000000c905c97210 */ /* 0x000fc60007fbe0ff */
[----:B------:R-:W-:Y:S01]  /*166a0*/  STL [R1+0x600], R236 ;  /* 0x000600ec01007387 */ /* 0x000fe20000100800 */
[C---:B------:R-:W-:Y:S01]  /*166b0*/  IMAD.X R204, R2.reuse, 0x1, R204, P6 ;  /* 0x0000000102cc7824 */ /* 0x040fe200030e06cc */
[----:B------:R-:W-:Y:S02]  /*166c0*/  IADD3 R205, P6, R5, R205, RZ ;  /* 0x000000cd05cd7210 */ /* 0x000fe40007fde0ff */
[----:B0-----:R-:W4:Y:S04]  /*166d0*/  LDL.LU R248, [R1+0x5a0] ;  /* 0x0005a00001f87983 */ /* 0x001f280000300800 */
[----:B------:R-:W-:Y:S04]  /*166e0*/  STL [R1+0x5d4], R200 ;  /* 0x0005d4c801007387 */ /* 0x000fe80000100800 */
[----:B------:R-:W-:Y:S01]  /*166f0*/  STL [R1+0x5cc], R201 ;  /* 0x0005ccc901007387 */ /* 0x000fe20000100800 */
[----:B------:R-:W-:-:S03]  /*16700*/  IMAD.X R207, R2, 0x1, R207, P1 ;  /* 0x0000000102cf7824 */ /* 0x000fc600008e06cf */
[----:B------:R-:W-:Y:S01]  /*16710*/  STL [R1+0x5f0], R204 ;  /* 0x0005f0cc01007387 */ /* 0x000fe20000100800 */
[----:B------:R-:W-:Y:S01]  /*16720*/  IADD3 R190, P1, R5, R190, RZ ;  /* 0x000000be05be7210 */ /* 0x000fe20007f3e0ff */
[----:B------:R-:W-:-:S04]  /*16730*/  IMAD.X R209, R2, 0x1, R209, P2 ;  /* 0x0000000102d17824 */ /* 0x000fc800010e06d1 */
[----:B------:R0:W-:Y:S01]  /*16740*/  STL [R1+0x5bc], R190 ;  /* 0x0005bcbe01007387 */ /* 0x0001e20000100800 */
[----:B------:R-:W-:-:S03]  /*16750*/  IADD3 R226, P2, R5, R226, RZ ;  /* 0x000000e205e27210 */ /* 0x000fc60007f5e0ff */
[----:B------:R-:W-:Y:S01]  /*16760*/  STL [R1+0x5c4], R205 ;  /* 0x0005c4cd01007387 */ /* 0x000fe20000100800 */
[----:B------:R-:W-:-:S03]  /*16770*/  IMAD.X R227, R2, 0x1, R227, P3 ;  /* 0x0000000102e37824 */ /* 0x000fc600018e06e3 */
[----:B0-----:R-:W4:Y:S04]  /*16780*/  LDL.LU R190, [R1+0x574] ;  /* 0x0005740001be7983 */ /* 0x001f280000300800 */
[----:B------:R-:W-:Y:S01]  /*16790*/  STL [R1+0x5e8], R207 ;  /* 0x0005e8cf01007387 */ /* 0x000fe20000100800 */
        /* <DEDUP_REMOVED lines=11> */
[----:B------:R-:W-:Y:S04]  /*16850*/  STL [R1+0x5a4], R238 ;  /* 0x0005a4ee01007387 */ /* 0x000fe80000100800 */
[----:B------:R0:W-:Y:S04]  /*16860*/  STL [R1+0x59c], R245 ;  /* 0x00059cf501007387 */ /* 0x0001e80000100800 */
[----:B------:R-:W-:Y:S04]  /*16870*/  STL [R1+0x5c8], R241 ;  /* 0x0005c8f101007387 */ /* 0x000fe80000100800 */
[----:B0-----:R-:W4:Y:S04]  /*16880*/  LDL.LU R245, [R1+0x598] ;  /* 0x0005980001f57983 */ /* 0x001f280000300800 */
[----:B------:R0:W-:Y:S04]  /*16890*/  STL [R1+0x5c0], R191 ;  /* 0x0005c0bf01007387 */ /* 0x0001e80000100800 */
[----:B0-----:R-:W4:Y:S01]  /*168a0*/  LDL.LU R191, [R1+0x56c] ;  /* 0x00056c0001bf7983 */ /* 0x001f220000300800 */
[----:B------:R-:W-:-:S05]  /*168b0*/  IADD3 R247, P6, R5, R247, RZ ;  /* 0x000000f705f77210 */ /* 0x000fca0007fde0ff */
[----:B------:R0:W-:Y:S01]  /*168c0*/  STL [R1+0x594], R247 ;  /* 0x000594f701007387 */ /* 0x0001e20000100800 */
[----:B------:R-:W-:-:S03]  /*168d0*/  IMAD.X R249, R2, 0x1, R249, P1 ;  /* 0x0000000102f97824 */ /* 0x000fc600008e06f9 */
[----:B0-----:R-:W4:Y:S04]  /*168e0*/  LDL.LU R247, [R1+0x590] ;  /* 0x0005900001f77983 */ /* 0x001f280000300800 */
[----:B------:R0:W-:Y:S04]  /*168f0*/  STL [R1+0x5b8], R249 ;  /* 0x0005b8f901007387 */ /* 0x0001e80000100800 */
[----:B0-----:R-:W4:Y:S01]  /*16900*/  LDL.LU R249, [R1+0x564] ;  /* 0x0005640001f97983 */ /* 0x001f220000300800 */
[----:B------:R-:W-:Y:S01]  /*16910*/  IADD3 R242, P1, R5, R242, RZ ;  /* 0x000000f205f27210 */ /* 0x000fe20007f3e0ff */
[----:B------:R-:W-:-:S04]  /*16920*/  IMAD.X R243, R2, 0x1, R243, P2 ;  /* 0x0000000102f37824 */ /* 0x000fc800010e06f3 */
[----:B------:R-:W-:Y:S04]  /*16930*/  STL [R1+0x58c], R242 ;  /* 0x00058cf201007387 */ /* 0x000fe80000100800 */
[----:B------:R-:W-:Y:S04]  /*16940*/  STL [R1+0x5b0], R243 ;  /* 0x0005b0f301007387 */ /* 0x000fe80000100800 */
[----:B------:R-:W4:Y:S01]  /*16950*/  LDL.LU R235, [R1+0x588] ;  /* 0x0005880001eb7983 */ /* 0x000f220000300800 */
[----:B--2---:R-:W-:-:S05]  /*16960*/  IADD3 R244, P2, R5, R244, RZ ;  /* 0x000000f405f47210 */ /* 0x004fca0007f5e0ff */
[----:B------:R-:W-:Y:S04]  /*16970*/  STL [R1+0x584], R244 ;  /* 0x000584f401007387 */ /* 0x000fe80000100800 */
[----:B------:R-:W2:Y:S01]  /*16980*/  LDL.LU R236, [R1+0x55c] ;  /* 0x00055c0001ec7983 */ /* 0x000ea20000300800 */
[----:B---3--:R-:W-:Y:S01]  /*16990*/  IMAD.X R246, R2, 0x1, R246, P3 ;  /* 0x0000000102f67824 */ /* 0x008fe200018e06f6 */
[----:B------:R-:W-:-:S04]  /*169a0*/  IADD3 R250, P3, R5, R250, RZ ;  /* 0x000000fa05fa7210 */ /* 0x000fc80007f7e0ff */
[----:B------:R-:W-:Y:S04]  /*169b0*/  STL [R1+0x5a8], R246 ;  /* 0x0005a8f601007387 */ /* 0x000fe80000100800 */
[----:B------:R-:W3:Y:S04]  /*169c0*/  LDL.LU R200, [R1+0x580] ;  /* 0x0005800001c87983 */ /* 0x000ee80000300800 */
[----:B------:R0:W-:Y:S04]  /*169d0*/  STL [R1+0x57c], R250 ;  /* 0x00057cfa01007387 */ /* 0x0001e80000100800 */
[----:B0-----:R-:W3:Y:S04]  /*169e0*/  LDL.LU R250, [R1+0x554] ;  /* 0x0005540001fa7983 */ /* 0x001ee80000300800 */
[----:B------:R-:W3:Y:S04]  /*169f0*/  LDL.LU R201, [R1+0x578] ;  /* 0x0005780001c97983 */ /* 0x000ee80000300800 */
[----:B------:R-:W3:Y:S04]  /*16a00*/  LDL.LU R204, [R1+0x54c] ;  /* 0x00054c0001cc7983 */ /* 0x000ee80000300800 */
[----:B------:R-:W3:Y:S01]  /*16a10*/  LDL.LU R205, [R1+0x570] ;  /* 0x0005700001cd7983 */ /* 0x000ee20000300800 */
[----:B----4-:R-:W-:-:S05]  /*16a20*/  IMAD.X R248, R2, 0x1, R248, P4 ;  /* 0x0000000102f87824 */ /* 0x010fca00020e06f8 */
[----:B------:R0:W-:Y:S04]  /*16a30*/  STL [R1+0x5a0], R248 ;  /* 0x0005a0f801007387 */ /* 0x0001e80000100800 */
[----:B------:R-:W4:Y:S04]  /*16a40*/  LDL.LU R207, [R1+0x544] ;  /* 0x0005440001cf7983 */ /* 0x000f280000300800 */
[----:B0-----:R-:W4:Y:S04]  /*16a50*/  LDL.LU R248, [R1+0x568] ;  /* 0x0005680001f87983 */ /* 0x001f280000300800 */
[----:B------:R-:W4:Y:S04]  /*16a60*/  LDL.LU R209, [R1+0x53c] ;  /* 0x00053c0001d17983 */ /* 0x000f280000300800 */
[----:B------:R-:W4:Y:S04]  /*16a70*/  LDL.LU R226, [R1+0x560] ;  /* 0x0005600001e27983 */ /* 0x000f280000300800 */
[----:B------:R-:W4:Y:S01]  /*16a80*/  LDL.LU R227, [R1+0x534] ;  /* 0x0005340001e37983 */ /* 0x000f220000300800 */
[----:B------:R-:W-:-:S05]  /*16a90*/  IADD3 R190, P4, R5, R190, RZ ;  /* 0x000000be05be7210 */ /* 0x000fca0007f9e0ff */
[----:B------:R0:W-:Y:S04]  /*16aa0*/  STL [R1+0x574], R190 ;  /* 0x000574be01007387 */ /* 0x0001e80000100800 */
[----:B------:R-:W4:Y:S04]  /*16ab0*/  LDL.LU R229, [R1+0x558] ;  /* 0x0005580001e57983 */ /* 0x000f280000300800 */
[----:B------:R-:W4:Y:S04]  /*16ac0*/  LDL.LU R237, [R1+0x52c] ;  /* 0x00052c0001ed7983 */ /* 0x000f280000300800 */
[----:B------:R-:W4:Y:S04]  /*16ad0*/  LDL.LU R238, [R1+0x550] ;  /* 0x0005500001ee7983 */ /* 0x000f280000300800 */
[----:B------:R-:W4:Y:S04]  /*16ae0*/  LDL.LU R241, [R1+0x524] ;  /* 0x0005240001f17983 */ /* 0x000f280000300800 */
[----:B------:R-:W4:Y:S04]  /*16af0*/  LDL.LU R246, [R1+0x548] ;  /* 0x0005480001f67983 */ /* 0x000f280000300800 */
[----:B0-----:R-:W4:Y:S04]  /*16b00*/  LDL.LU R190, [R1+0x51c] ;  /* 0x00051c0001be7983 */ /* 0x001f280000300800 */
[----:B------:R-:W4:Y:S01]  /*16b10*/  LDL.LU R242, [R1+0x540] ;  /* 0x0005400001f27983 */ /* 0x000f220000300800 */
[----:B------:R-:W-:Y:S01]  /*16b20*/  IMAD.X R245, R2, 0x1, R245, P5 ;  /* 0x0000000102f57824 */ /* 0x000fe200028e06f5 */
[----:B------:R-:W-:-:S05]  /*16b30*/  IADD3 R191, P5, R5, R191, RZ ;  /* 0x000000bf05bf7210 */ /* 0x000fca0007fbe0ff */
[----:B------:R0:W-:Y:S04]  /*16b40*/  STL [R1+0x56c], R191 ;  /* 0x00056cbf01007387 */ /* 0x0001e80000100800 */
[----:B------:R1:W-:Y:S04]  /*16b50*/  STL [R1+0x598], R245 ;  /* 0x000598f501007387 */ /* 0x0003e80000100800 */
[----:B0-----:R-:W4:Y:S01]  /*16b60*/  LDL.LU R191, [R1+0x514] ;  /* 0x0005140001bf7983 */ /* 0x001f220000300800 */
[----:B------:R-:W-:-:S03]  /*16b70*/  IMAD.X R247, R2, 0x1, R247, P6 ;  /* 0x0000000102f77824 */ /* 0x000fc600030e06f7 */
[----:B------:R-:W4:Y:S04]  /*16b80*/  LDL.LU R243, [R1+0x538] ;  /* 0x0005380001f37983 */ /* 0x000f280000300800 */
[----:B------:R-:W4:Y:S04]  /*16b90*/  LDL.LU R244, [R1+0x50c] ;  /* 0x00050c0001f47983 */ /* 0x000f280000300800 */
[----:B------:R0:W-:Y:S01]  /*16ba0*/  STL [R1+0x590], R247 ;  /* 0x000590f701007387 */ /* 0x0001e20000100800 */
[----:B------:R-:W-:-:S03]  /*16bb0*/  IADD3 R249, P6, R5, R249, RZ ;  /* 0x000000f905f97210 */ /* 0x000fc60007fde0ff */
[----:B-1----:R-:W4:Y:S04]  /*16bc0*/  LDL.LU R245, [R1+0x530] ;  /* 0x0005300001f57983 */ /* 0x002f280000300800 */
[----:B------:R1:W-:Y:S04]  /*16bd0*/  STL [R1+0x564], R249 ;  /* 0x000564f901007387 */ /* 0x0003e80000100800 */
[----:B0-----:R-:W4:Y:S04]  /*16be0*/  LDL.LU R247, [R1+0x504] ;  /* 0x0005040001f77983 */ /* 0x001f280000300800 */
[----:B-1----:R-:W4:Y:S01]  /*16bf0*/  LDL.LU R249, [R1+0x528] ;  /* 0x0005280001f97983 */ /* 0x002f220000300800 */
[----:B------:R-:W-:-:S05]  /*16c00*/  IMAD.X R235, R2, 0x1, R235, P1 ;  /* 0x0000000102eb7824 */ /* 0x000fca00008e06eb */
[----:B------:R-:W-:Y:S01]  /*16c10*/  STL [R1+0x588], R235 ;  /* 0x000588eb01007387 */ /* 0x000fe20000100800 */
[C---:B--2---:R-:W-:Y:S01]  /*16c20*/  IADD3 R236, P1, R5.reuse, R236, RZ ;  /* 0x000000ec05ec7210 */ /* 0x044fe20007f3e0ff */
[C---:B---3--:R-:W-:Y:S01]  /*16c30*/  IMAD.X R200, R2.reuse, 0x1, R200, P2 ;  /* 0x0000000102c87824 */ /* 0x048fe200010e06c8 */
[----:B------:R-:W-:Y:S01]  /*16c40*/  IADD3 R250, P2, R5, R250, RZ ;  /* 0x000000fa05fa7210 */ /* 0x000fe20007f5e0ff */
[----:B------:R-:W-:-:S04]  /*16c50*/  IMAD.X R201, R2, 0x1, R201, P3 ;  /* 0x0000000102c97824 */ /* 0x000fc800018e06c9 */
[----:B------:R0:W-:Y:S01]  /*16c60*/  STL [R1+0x554], R250 ;  /* 0x000554fa01007387 */ /* 0x0001e20000100800 */
[----:B------:R-:W-:-:S03]  /*16c70*/  IADD3 R204, P3, R5, R204, RZ ;  /* 0x000000cc05cc7210 */ /* 0x000fc60007f7e0ff */
[----:B------:R-:W-:Y:S01]  /*16c80*/  STL [R1+0x55c], R236 ;  /* 0x00055cec01007387 */ /* 0x000fe20000100800 */
[----:B------:R-:W-:-:S03]  /*16c90*/  IMAD.X R205, R2, 0x1, R205, P4 ;  /* 0x0000000102cd7824 */ /* 0x000fc600020e06cd */
[----:B0-----:R-:W2:Y:S04]  /*16ca0*/  LDL.LU R250, [R1+0x4fc] ;  /* 0x0004fc0001fa7983 */ /* 0x001ea80000300800 */
[----:B------:R-:W-:Y:S04]  /*16cb0*/  STL [R1+0x580], R200 ;  /* 0x000580c801007387 */ /* 0x000fe80000100800 */
[----:B------:R-:W-:Y:S04]  /*16cc0*/  STL [R1+0x578], R201 ;  /* 0x000578c901007387 */ /* 0x000fe80000100800 */
[----:B------:R-:W-:Y:S01]  /*16cd0*/  STL [R1+0x54c], R204 ;  /* 0x00054ccc01007387 */ /* 0x000fe20000100800 */
[C---:B----4-:R-:W-:Y:S01]  /*16ce0*/  IADD3 R207, P4, R5.reuse, R207, RZ ;  /* 0x000000cf05cf7210 */ /* 0x050fe20007f9e0ff */
[----:B------:R-:W-:Y:S01]  /*16cf0*/  IMAD.X R248, R2, 0x1, R248, P5 ;  /* 0x0000000102f87824 */ /* 0x000fe200028e06f8 */
[----:B------:R-:W-:-:S04]  /*16d00*/  IADD3 R209, P5, R5, R209, RZ ;  /* 0x000000d105d17210 */ /* 0x000fc80007fbe0ff */
[----:B------:R0:W-:Y:S01]  /*16d10*/  STL [R1+0x568], R248 ;  /* 0x000568f801007387 */ /* 0x0001e20000100800 */
[----:B------:R-:W-:-:S03]  /*16d20*/  IMAD.X R226, R2, 0x1, R226, P6 ;  /* 0x0000000102e27824 */ /* 0x000fc600030e06e2 */
[----:B------:R-:W-:Y:S01]  /*16d30*/  STL [R1+0x570], R205 ;  /* 0x000570cd01007387 */ /* 0x000fe20000100800 */
[----:B------:R-:W-:-:S03]  /*16d40*/  IADD3 R227, P6, R5, R227, RZ ;  /* 0x000000e305e37210 */ /* 0x000fc60007fde0ff */
[----:B0-----:R-:W3:Y:S04]  /*16d50*/  LDL.LU R248, [R1+0x520] ;  /* 0x0005200001f87983 */ /* 0x001ee80000300800 */
[----:B------:R-:W-:Y:S04]  /*16d60*/  STL [R1+0x544], R207 ;  /* 0x000544cf01007387 */ /* 0x000fe80000100800 */
        /* <DEDUP_REMOVED lines=12> */
[----:B------:R0:W-:Y:S04]  /*16e30*/  STL [R1+0x548], R246 ;  /* 0x000548f601007387 */ /* 0x0001e80000100800 */
[----:B------:R-:W-:Y:S01]  /*16e40*/  STL [R1+0x524], R241 ;  /* 0x000524f101007387 */ /* 0x000fe20000100800 */
[----:B------:R-:W-:-:S03]  /*16e50*/  IMAD.X R242, R2, 0x1, R242, P4 ;  /* 0x0000000102f27824 */ /* 0x000fc600020e06f2 */
[----:B0-----:R-:W4:Y:S04]  /*16e60*/  LDL.LU R246, [R1+0x4f4] ;  /* 0x0004f40001f67983 */ /* 0x001f280000300800 */
[----:B------:R0:W-:Y:S04]  /*16e70*/  STL [R1+0x51c], R190 ;  /* 0x00051cbe01007387 */ /* 0x0001e80000100800 */
[----:B0-----:R-:W4:Y:S01]  /*16e80*/  LDL.LU R190, [R1+0x518] ;  /* 0x0005180001be7983 */ /* 0x001f220000300800 */
[----:B------:R-:W-:Y:S01]  /*16e90*/  IADD3 R191, P4, R5, R191, RZ ;  /* 0x000000bf05bf7210 */ /* 0x000fe20007f9e0ff */
[----:B------:R-:W-:-:S04]  /*16ea0*/  IMAD.X R243, R2, 0x1, R243, P5 ;  /* 0x0000000102f37824 */ /* 0x000fc800028e06f3 */
[----:B------:R0:W-:Y:S01]  /*16eb0*/  STL [R1+0x514], R191 ;  /* 0x000514bf01007387 */ /* 0x0001e20000100800 */
[----:B------:R-:W-:-:S03]  /*16ec0*/  IADD3 R244, P5, R5, R244, RZ ;  /* 0x000000f405f47210 */ /* 0x000fc60007fbe0ff */
[----:B0-----:R-:W4:Y:S01]  /*16ed0*/  LDL.LU R191, [R1+0x4ec] ;  /* 0x0004ec0001bf7983 */ /* 0x001f220000300800 */
[----:B------:R-:W-:-:S03]  /*16ee0*/  IMAD.X R245, R2, 0x1, R245, P6 ;  /* 0x0000000102f57824 */ /* 0x000fc600030e06f5 */
[----:B------:R-:W-:Y:S04]  /*16ef0*/  STL [R1+0x540], R242 ;  /* 0x000540f201007387 */ /* 0x000fe80000100800 */
[----:B------:R-:W-:Y:S01]  /*16f00*/  STL [R1+0x538], R243 ;  /* 0x000538f301007387 */ /* 0x000fe20000100800 */
[----:B------:R-:W-:-:S03]  /*16f10*/  IADD3 R247, P6, R5, R247, RZ ;  /* 0x000000f705f77210 */ /* 0x000fc60007fde0ff */
[----:B------:R-:W-:Y:S01]  /*16f20*/  STL [R1+0x50c], R244 ;  /* 0x00050cf401007387 */ /* 0x000fe20000100800 */
[----:B------:R-:W-:-:S03]  /*16f30*/  IMAD.X R249, R2, 0x1, R249, P1 ;  /* 0x0000000102f97824 */ /* 0x000fc600008e06f9 */
        /* <DEDUP_REMOVED lines=13> */
[----:B0-----:R-:W2:Y:S04]  /*17010*/  LDL.LU R250, [R1+0x4f0] ;  /* 0x0004f00001fa7983 */ /* 0x001ea80000300800 */
[----:B------:R-:W2:Y:S04]  /*17020*/  LDL.LU R207, [R1+0x4c4] ;  /* 0x0004c40001cf7983 */ /* 0x000ea80000300800 */
[----:B------:R-:W2:Y:S04]  /*17030*/  LDL.LU R209, [R1+0x4e8] ;  /* 0x0004e80001d17983 */ /* 0x000ea80000300800 */
[----:B------:R-:W2:Y:S01]  /*17040*/  LDL.LU R226, [R1+0x4bc] ;  /* 0x0004bc0001e27983 */ /* 0x000ea20000300800 */
[----:B---3--:R-:W-:-:S05]  /*17050*/  IMAD.X R248, R2, 0x1, R248, P2 ;  /* 0x0000000102f87824 */ /* 0x008fca00010e06f8 */
[----:B------:R0:W-:Y:S04]  /*17060*/  STL [R1+0x520], R248 ;  /* 0x000520f801007387 */ /* 0x0001e80000100800 */
[----:B------:R-:W3:Y:S04]  /*17070*/  LDL.LU R227, [R1+0x4e0] ;  /* 0x0004e00001e37983 */ /* 0x000ee80000300800 */
[----:B------:R-:W3:Y:S04]  /*17080*/  LDL.LU R229, [R1+0x4b4] ;  /* 0x0004b40001e57983 */ /* 0x000ee80000300800 */
[----:B------:R-:W3:Y:S04]  /*17090*/  LDL.LU R237, [R1+0x4d8] ;  /* 0x0004d80001ed7983 */ /* 0x000ee80000300800 */
[----:B------:R-:W3:Y:S04]  /*170a0*/  LDL.LU R238, [R1+0x4ac] ;  /* 0x0004ac0001ee7983 */ /* 0x000ee80000300800 */
[----:B------:R-:W3:Y:S04]  /*170b0*/  LDL.LU R247, [R1+0x4d0] ;  /* 0x0004d00001f77983 */ /* 0x000ee80000300800 */
[----:B0-----:R-:W3:Y:S04]  /*170c0*/  LDL.LU R248, [R1+0x4a4] ;  /* 0x0004a40001f87983 */ /* 0x001ee80000300800 */
[----:B------:R-:W3:Y:S01]  /*170d0*/  LDL.LU R241, [R1+0x4c8] ;  /* 0x0004c80001f17983 */ /* 0x000ee20000300800 */
[----:B----4-:R-:W-:Y:S01]  /*170e0*/  IADD3 R246, P2, R5, R246, RZ ;  /* 0x000000f605f67210 */ /* 0x010fe20007f5e0ff */
[----:B------:R-:W-:-:S05]  /*170f0*/  IMAD.X R190, R2, 0x1, R190, P3 ;  /* 0x0000000102be7824 */ /* 0x000fca00018e06be */
[----:B------:R0:W-:Y:S04]  /*17100*/  STL [R1+0x518], R190 ;  /* 0x000518be01007387 */ /* 0x0001e80000100800 */
        /* <DEDUP_REMOVED lines=8> */
[----:B-1----:R-:W4:Y:S01]  /*17190*/  LDL.LU R246, [R1+0x4b0] ;  /* 0x0004b00001f67983 */ /* 0x002f220000300800 */
[----:B------:R-:W-:-:S03]  /*171a0*/  IMAD.X R234, R2, 0x1, R234, P4 ;  /* 0x0000000102ea7824 */ /* 0x000fc600020e06ea */
[----:B0-----:R-:W4:Y:S04]  /*171b0*/  LDL.LU R191, [R1+0x484] ;  /* 0x0004840001bf7983 */ /* 0x001f280000300800 */
[----:B------:R-:W-:Y:S01]  /*171c0*/  STL [R1+0x510], R234 ;  /* 0x000510ea01007387 */ /* 0x000fe20000100800 */
[C---:B------:R-:W-:Y:S01]  /*171d0*/  IADD3 R235, P4, R5.reuse, R235, RZ ;  /* 0x000000eb05eb7210 */ /* 0x040fe20007f9e0ff */
[----:B------:R-:W-:Y:S01]  /*171e0*/  IMAD.X R236, R2, 0x1, R236, P5 ;  /* 0x0000000102ec7824 */ /* 0x000fe200028e06ec */
[----:B------:R-:W-:-:S05]  /*171f0*/  IADD3 R249, P5, R5, R249, RZ ;  /* 0x000000f905f97210 */ /* 0x000fca0007fbe0ff */
        /* <DEDUP_REMOVED lines=8> */
[----:B------:R-:W-:Y:S01]  /*17280*/  STL [R1+0x4d4], R201 ;  /* 0x0004d4c901007387 */ /* 0x000fe20000100800 */
[C---:B--2---:R-:W-:Y:S01]  /*17290*/  IADD3 R205, P1, R5.reuse, R205, RZ ;  /* 0x000000cd05cd7210 */ /* 0x044fe20007f3e0ff */
[----:B------:R-:W-:Y:S01]  /*172a0*/  IMAD.X R250, R2, 0x1, R250, P2 ;  /* 0x0000000102fa7824 */ /* 0x000fe200010e06fa */
[----:B------:R-:W-:-:S04]  /*172b0*/  IADD3 R207, P2, R5, R207, RZ ;  /* 0x000000cf05cf7210 */ /* 0x000fc80007f5e0ff */
[----:B------:R0:W-:Y:S01]  /*172c0*/  STL [R1+0x4f0], R250 ;  /* 0x0004f0fa01007387 */ /* 0x0001e20000100800 */
[----:B------:R-:W-:-:S03]  /*172d0*/  IMAD.X R209, R2, 0x1, R209, P3 ;  /* 0x0000000102d17824 */ /* 0x000fc600018e06d1 */
[----:B------:R-:W-:Y:S01]  /*172e0*/  STL [R1+0x4f8], R204 ;  /* 0x0004f8cc01007387 */ /* 0x000fe20000100800 */
[----:B------:R-:W-:-:S03]  /*172f0*/  IADD3 R226, P3, R5, R226, RZ ;  /* 0x000000e205e27210 */ /* 0x000fc60007f7e0ff */
[----:B0-----:R-:W2:Y:S04]  /*17300*/  LDL.LU R250, [R1+0x47c] ;  /* 0x00047c0001fa7983 */ /* 0x001ea80000300800 */
[----:B------:R-:W-:Y:S04]  /*17310*/  STL [R1+0x4cc], R205 ;  /* 0x0004cccd01007387 */ /* 0x000fe80000100800 */
[----:B------:R-:W-:Y:S04]  /*17320*/  STL [R1+0x4c4], R207 ;  /* 0x0004c4cf01007387 */ /* 0x000fe80000100800 */
[----:B------:R-:W-:Y:S01]  /*17330*/  STL [R1+0x4e8], R209 ;  /* 0x0004e8d101007387 */ /* 0x000fe20000100800 */
[----:B---3--:R-:W-:-:S03]  /*17340*/  IMAD.X R227, R2, 0x1, R227, P4 ;  /* 0x0000000102e37824 */ /* 0x008fc600020e06e3 */
        /* <DEDUP_REMOVED lines=9> */
[----:B------:R0:W-:Y:S04]  /*173e0*/  STL [R1+0x4d0], R247 ;  /* 0x0004d0f701007387 */ /* 0x0001e80000100800 */
[----:B------:R-:W-:Y:S01]  /*173f0*/  STL [R1+0x4ac], R238 ;  /* 0x0004acee01007387 */ /* 0x000fe20000100800 */
[----:B------:R-:W-:-:S03]  /*17400*/  IMAD.X R241, R2, 0x1, R241, P1 ;  /* 0x0000000102f17824 */ /* 0x000fc600008e06f1 */
[----:B0-----:R-:W3:Y:S04]  /*17410*/  LDL.LU R247, [R1+0x4a0] ;  /* 0x0004a00001f77983 */ /* 0x001ee80000300800 */
[----:B------:R0:W-:Y:S04]  /*17420*/  STL [R1+0x4a4], R248 ;  /* 0x0004a4f801007387 */ /* 0x0001e80000100800 */
[----:B0-----:R-:W3:Y:S01]  /*17430*/  LDL.LU R248, [R1+0x474] ;  /* 0x0004740001f87983 */ /* 0x001ee20000300800 */
[----:B----4-:R-:W-:Y:S01]  /*17440*/  IADD3 R190, P1, R5, R190, RZ ;  /* 0x000000be05be7210 */ /* 0x010fe20007f3e0ff */
[----:B------:R-:W-:-:S04]  /*17450*/  IMAD.X R242, R2, 0x1, R242, P2 ;  /* 0x0000000102f27824 */ /* 0x000fc800010e06f2 */
[----:B------:R0:W-:Y:S01]  /*17460*/  STL [R1+0x49c], R190 ;  /* 0x00049cbe01007387 */ /* 0x0001e20000100800 */
[C---:B------:R-:W-:Y:S01]  /*17470*/  IADD3 R243, P2, R5.reuse, R243, RZ ;  /* 0x000000f305f37210 */ /* 0x040fe20007f5e0ff */
[----:B------:R-:W-:Y:S02]  /*17480*/  IMAD.X R244, R2, 0x1, R244, P3 ;  /* 0x0000000102f47824 */ /* 0x000fe400018e06f4 */
[----:B0-----:R-:W4:Y:S04]  /*17490*/  LDL.LU R190, [R1+0x498] ;  /* 0x0004980001be7983 */ /* 0x001f280000300800 */
[----:B------:R-:W-:Y:S04]  /*174a0*/  STL [R1+0x4c8], R241 ;  /* 0x0004c8f101007387 */ /* 0x000fe80000100800 */
[----:B------:R-:W-:Y:S01]  /*174b0*/  STL [R1+0x4c0], R242 ;  /* 0x0004c0f201007387 */ /* 0x000fe20000100800 */
[----:B------:R-:W-:-:S03]  /*174c0*/  IADD3 R245, P3, R5, R245, RZ ;  /* 0x000000f505f57210 */ /* 0x000fc60007f7e0ff */
        /* <DEDUP_REMOVED lines=28> */
[----:B0-----:R-:W2:Y:S04]  /*17690*/  LDL.LU R250, [R1+0x450] ;  /* 0x0004500001fa7983 */ /* 0x001ea80000300800 */
[----:B------:R-:W2:Y:S01]  /*176a0*/  LDL.LU R241, [R1+0x834] ;  /* 0x0008340001f17983 */ /* 0x000ea20000300800 */
[----:B---3--:R-:W-:Y:S01]  /*176b0*/  IMAD.X R247, R2, 0x1, R247, P6 ;  /* 0x0000000102f77824 */ /* 0x008fe200030e06f7 */
[----:B------:R-:W-:-:S05]  /*176c0*/  IADD3 R248, P6, R5, R248, RZ ;  /* 0x000000f805f87210 */ /* 0x000fca0007fde0ff */
[----:B------:R0:W-:Y:S04]  /*176d0*/  STL [R1+0x474], R248 ;  /* 0x000474f801007387 */ /* 0x0001e80000100800 */
        /* <DEDUP_REMOVED lines=8> */
[----:B-1----:R-:W4:Y:S04]  /*17760*/  LDL.LU R247, [R1+0x820] ;  /* 0x0008200001f77983 */ /* 0x002f280000300800 */
[----:B0-----:R-:W4:Y:S01]  /*17770*/  LDL.LU R190, [R1+0x430] ;  /* 0x0004300001be7983 */ /* 0x001f220000300800 */
[----:B------:R-:W-:-:S05]  /*17780*/  IADD3 R234, P1, R5, R234, RZ ;  /* 0x000000ea05ea7210 */ /* 0x000fca0007f3e0ff */
[----:B------:R-:W-:Y:S01]  /*17790*/  STL [R1+0x46c], R234 ;  /* 0x00046cea01007387 */ /* 0x000fe20000100800 */
[C---:B------:R-:W-:Y:S01]  /*177a0*/  IMAD.X R235, R2.reuse, 0x1, R235, P2 ;  /* 0x0000000102eb7824 */ /* 0x040fe200010e06eb */
[----:B------:R-:W-:Y:S01]  /*177b0*/  IADD3 R236, P2, R5, R236, RZ ;  /* 0x000000ec05ec7210 */ /* 0x000fe20007f5e0ff */
[----:B------:R-:W-:-:S05]  /*177c0*/  IMAD.X R191, R2, 0x1, R191, P3 ;  /* 0x0000000102bf7824 */ /* 0x000fca00018e06bf */
[----:B------:R0:W-:Y:S01]  /*177d0*/  STL [R1+0x488], R191 ;  /* 0x000488bf01007387 */ /* 0x0001e20000100800 */
[----:B------:R-:W-:-:S03]  /*177e0*/  IADD3 R200, P3, R5, R200, RZ ;  /* 0x000000c805c87210 */ /* 0x000fc60007f7e0ff */
[----:B------:R-:W-:Y:S01]  /*177f0*/  STL [R1+0x490], R235 ;  /* 0x000490eb01007387 */ /* 0x000fe20000100800 */
[----:B------:R-:W-:-:S03]  /*17800*/  IMAD.X R201, R2, 0x1, R201, P4 ;  /* 0x0000000102c97824 */ /* 0x000fc600020e06c9 */
[----:B0-----:R-:W4:Y:S01]  /*17810*/  LDL.LU R191, [R1+0x41c] ;  /* 0x00041c0001bf7983 */ /* 0x001f220000300800 */
[----:B------:R-:W-:-:S03]  /*17820*/  IADD3 R204, P4, R5, R204, RZ ;  /* 0x000000cc05cc7210 */ /* 0x000fc60007f9e0ff */
[----:B------:R-:W-:Y:S01]  /*17830*/  STL [R1+0x464], R236 ;  /* 0x000464ec01007387 */ /* 0x000fe20000100800 */
[----:B------:R-:W-:-:S03]  /*17840*/  IMAD.X R205, R2, 0x1, R205, P5 ;  /* 0x0000000102cd7824 */ /* 0x000fc600028e06cd */
        /* <DEDUP_REMOVED lines=23> */
[----:B------:R-:W-:Y:S01]  /*179c0*/  STL [R1+0x458], R238 ;  /* 0x000458ee01007387 */ /* 0x000fe20000100800 */
[----:B------:R-:W-:-:S03]  /*179d0*/  IADD3 R241, P4, R241, UR9, RZ ;  /* 0x00000009f1f17c10 */ /* 0x000fc6000ff9e0ff */
[----:B0-----:R-:W2:Y:S04]  /*179e0*/  LDL.LU R246, [R1+0x414] ;  /* 0x0004140001f67983 */ /* 0x001ea80000300800 */
[----:B------:R0:W-:Y:S04]  /*179f0*/  STL [R1+0x450], R250 ;  /* 0x000450fa01007387 */ /* 0x0001e80000100800 */
[----:B0-----:R-:W2:Y:S01]  /*17a00*/  LDL.LU R250, [R1+0x830] ;  /* 0x0008300001fa7983 */ /* 0x001ea20000300800 */
[----:B---3--:R-:W-:Y:S01]  /*17a10*/  IMAD.X R248, R2, 0x1, R248, P5 ;  /* 0x0000000102f87824 */ /* 0x008fe200028e06f8 */
[----:B------:R-:W-:-:S04]  /*17a20*/  IADD3 R242, P5, R242, UR9, RZ ;  /* 0x00000009f2f27c10 */ /* 0x000fc8000ffbe0ff */
[----:B------:R0:W-:Y:S01]  /*17a30*/  STL [R1+0x448], R248 ;  /* 0x000448f801007387 */ /* 0x0001e20000100800 */
[----:B------:R-:W-:Y:S01]  /*17a40*/  IMAD.X R243, R2, 0x1, R243, P6 ;  /* 0x0000000102f37824 */ /* 0x000fe200030e06f3 */
[----:B------:R-:W-:Y:S02]  /*17a50*/  IADD3 R244, P6, R244, UR9, RZ ;  /* 0x00000009f4f47c10 */ /* 0x000fe4000ffde0ff */
[----:B0-----:R-:W3:Y:S04]  /*17a60*/  LDL.LU R248, [R1+0x40c] ;  /* 0x00040c0001f87983 */ /* 0x001ee80000300800 */
[----:B------:R-:W-:Y:S04]  /*17a70*/  STL [R1+0x834], R241 ;  /* 0x000834f101007387 */ /* 0x000fe80000100800 */
[----:B------:R-:W-:Y:S01]  /*17a80*/  STL [R1+0x82c], R242 ;  /* 0x00082cf201007387 */ /* 0x000fe20000100800 */
[----:B----4-:R-:W-:-:S03]  /*17a90*/  IMAD.X R245, R2, 0x1, R245, P1 ;  /* 0x0000000102f57824 */ /* 0x010fc600008e06f5 */
[----:B------:R-:W-:Y:S01]  /*17aa0*/  STL [R1+0x440], R243 ;  /* 0x000440f301007387 */ /* 0x000fe20000100800 */
[----:B------:R-:W-:-:S03]  /*17ab0*/  IADD3 R247, P1, R247, UR9, RZ ;  /* 0x00000009f7f77c10 */ /* 0x000fc6000ff3e0ff */
        /* <DEDUP_REMOVED lines=12> */
[----:B------:R-:W-:-:S05]  /*17b80*/  IADD3 R191, P2, R191, UR9, RZ ;  /* 0x00000009bfbf7c10 */ /* 0x000fca000ff5e0ff */
        /* <DEDUP_REMOVED lines=15> */
[----:B--2---:R-:W-:-:S02]  /*17c80*/  IADD3 R246, P3, R246, UR9, RZ ;  /* 0x00000009f6f67c10 */ /* 0x004fc4000ff7e0ff */
[----:B------:R-:W-:-:S05]  /*17c90*/  IADD3.X R250, R250, UR42, RZ, P4, !PT ;  /* 0x0000002afafa7c10 */ /* 0x000fca000a7fe4ff */
[----:B------:R0:W-:Y:S04]  /*17ca0*/  STL [R1+0x830], R250 ;  /* 0x000830fa01007387 */ /* 0x0001e80000100800 */
[----:B------:R1:W-:Y:S04]  /*17cb0*/  STL [R1+0x414], R246 ;  /* 0x000414f601007387 */ /* 0x0003e80000100800 */
[----:B0-----:R-:W2:Y:S04]  /*17cc0*/  LDL.LU R250, [R1+0x3b8] ;  /* 0x0003b80001fa7983 */ /* 0x001ea80000300800 */
[----:B------:R-:W2:Y:S04]  /*17cd0*/  LDL.LU R242, [R1+0x3dc] ;  /* 0x0003dc0001f27983 */ /* 0x000ea80000300800 */
[----:B------:R-:W2:Y:S04]  /*17ce0*/  LDL.LU R243, [R1+0x3b0] ;  /* 0x0003b00001f37983 */ /* 0x000ea80000300800 */
[----:B------:R-:W2:Y:S01]  /*17cf0*/  LDL.LU R244, [R1+0x3d4] ;  /* 0x0003d40001f47983 */ /* 0x000ea20000300800 */
[----:B---3--:R-:W-:-:S05]  /*17d00*/  IADD3 R248, P4, R248, UR9, RZ ;  /* 0x00000009f8f87c10 */ /* 0x008fca000ff9e0ff */
[----:B------:R0:W-:Y:S04]  /*17d10*/  STL [R1+0x40c], R248 ;  /* 0x00040cf801007387 */ /* 0x0001e80000100800 */
[----:B------:R-:W3:Y:S04]  /*17d20*/  LDL.LU R245, [R1+0x3a8] ;  /* 0x0003a80001f57983 */ /* 0x000ee80000300800 */
[----:B-1----:R-:W3:Y:S04]  /*17d30*/  LDL.LU R246, [R1+0x3cc] ;  /* 0x0003cc0001f67983 */ /* 0x002ee80000300800 */
[----:B0-----:R-:W3:Y:S01]  /*17d40*/  LDL.LU R248, [R1+0x3a0] ;  /* 0x0003a00001f87983 */ /* 0x001ee20000300800 */
[----:B----4-:R-:W-:-:S05]  /*17d50*/  IADD3.X R234, R234, UR42, RZ, P5, !PT ;  /* 0x0000002aeaea7c10 */ /* 0x010fca000affe4ff */
[----:B------:R-:W-:Y:S01]  /*17d60*/  STL [R1+0x424], R234 ;  /* 0x000424ea01007387 */ /* 0x000fe20000100800 */
[----:B------:R-:W-:Y:S02]  /*17d70*/  IADD3 R235, P5, R235, UR9, RZ ;  /* 0x00000009ebeb7c10 */ /* 0x000fe4000ffbe0ff */
[----:B------:R-:W-:Y:S02]  /*17d80*/  IADD3.X R236, R236, UR42, RZ, P6, !PT ;  /* 0x0000002aecec7c10 */ /* 0x000fe4000b7fe4ff */
[----:B------:R-:W-:-:S05]  /*17d90*/  IADD3 R190, P6, R190, UR9, RZ ;  /* 0x00000009bebe7c10 */ /* 0x000fca000ffde0ff */
[----:B------:R0:W-:Y:S01]  /*17da0*/  STL [R1+0x3fc], R190 ;  /* 0x0003fcbe01007387 */ /* 0x0001e20000100800 */
[----:B------:R-:W-:-:S03]  /*17db0*/  IADD3.X R200, R200, UR42, RZ, P1, !PT ;  /* 0x0000002ac8c87c10 */ /* 0x000fc60008ffe4ff */
[----:B------:R-:W-:Y:S01]  /*17dc0*/  STL [R1+0x404], R235 ;  /* 0x000404eb01007387 */ /* 0x000fe20000100800 */
[----:B------:R-:W-:Y:S02]  /*17dd0*/  IADD3 R201, P1, R201, UR9, RZ ;  /* 0x00000009c9c97c10 */ /* 0x000fe4000ff3e0ff */
[----:B------:R-:W-:Y:S01]  /*17de0*/  IADD3.X R204, R204, UR42, RZ, P2, !PT ;  /* 0x0000002acccc7c10 */ /* 0x000fe200097fe4ff */
[----:B0-----:R-:W4:Y:S04]  /*17df0*/  LDL.LU R190, [R1+0x3c4] ;  /* 0x0003c40001be7983 */ /* 0x001f280000300800 */
[----:B------:R-:W-:Y:S04]  /*17e00*/  STL [R1+0x824], R236 ;  /* 0x000824ec01007387 */ /* 0x000fe80000100800 */
[----:B------:R-:W-:Y:S04]  /*17e10*/  STL [R1+0x420], R200 ;  /* 0x000420c801007387 */ /* 0x000fe80000100800 */
[----:B------:R-:W-:Y:S01]  /*17e20*/  STL [R1+0x3f4], R201 ;  /* 0x0003f4c901007387 */ /* 0x000fe20000100800 */
[----:B------:R-:W-:-:S02]  /*17e30*/  IADD3.X R191, R191, UR42, RZ, P3, !PT ;  /* 0x0000002abfbf7c10 */ /* 0x000fc40009ffe4ff */
[----:B------:R-:W-:-:S03]  /*17e40*/  IADD3 R205, P2, R205, UR9, RZ ;  /* 0x00000009cdcd7c10 */ /* 0x000fc6000ff5e0ff */
[----:B------:R0:W-:Y:S01]  /*17e50*/  STL [R1+0x410], R191 ;  /* 0x000410bf01007387 */ /* 0x0001e20000100800 */
[----:B------:R-:W-:-:S03]  /*17e60*/  IADD3 R207, P3, R207, UR9, RZ ;  /* 0x00000009cfcf7c10 */ /* 0x000fc6000ff7e0ff */
[----:B------:R-:W-:Y:S01]  /*17e70*/  STL [R1+0x418], R204 ;  /* 0x000418cc01007387 */ /* 0x000fe20000100800 */
[----:B------:R-:W-:Y:S02]  /*17e80*/  IADD3.X R209, R209, UR42, RZ, P4, !PT ;  /* 0x0000002ad1d17c10 */ /* 0x000fe4000a7fe4ff */
[----:B------:R-:W-:Y:S01]  /*17e90*/  IADD3 R226, P4, R226, UR9, RZ ;  /* 0x00000009e2e27c10 */ /* 0x000fe2000ff9e0ff */
[----:B0-----:R-:W4:Y:S04]  /*17ea0*/  LDL.LU R191, [R1+0x398] ;  /* 0x0003980001bf7983 */ /* 0x001f280000300800 */
[----:B------:R-:W-:Y:S01]  /*17eb0*/  STL [R1+0x3e8], R205 ;  /* 0x0003e8cd01007387 */ /* 0x000fe20000100800 */
[----:B------:R-:W-:-:S03]  /*17ec0*/  IADD3.X R227, R227, UR42, RZ, P5, !PT ;  /* 0x0000002ae3e37c10 */ /* 0x000fc6000affe4ff */
[----:B------:R-:W-:Y:S01]  /*17ed0*/  STL [R1+0x3e0], R207 ;  /* 0x0003e0cf01007387 */ /* 0x000fe20000100800 */
[----:B------:R-:W-:-:S03]  /*17ee0*/  IADD3 R229, P5, R229, UR9, RZ ;  /* 0x00000009e5e57c10 */ /* 0x000fc6000ffbe0ff */
        /* <DEDUP_REMOVED lines=8> */
[----:B------:R-:W-:Y:S04]  /*17f70*/  STL [R1+0x3f8], R237 ;  /* 0x0003f8ed01007387 */ /* 0x000fe80000100800 */
[----:B------:R0:W-:Y:S04]  /*17f80*/  STL [R1+0x3f0], R247 ;  /* 0x0003f0f701007387 */ /* 0x0001e80000100800 */
[----:B------:R-:W-:Y:S04]  /*17f90*/  STL [R1+0x3c8], R238 ;  /* 0x0003c8ee01007387 */ /* 0x000fe80000100800 */
[----:B0-----:R-:W4:Y:S04]  /*17fa0*/  LDL.LU R247, [R1+0x3bc] ;  /* 0x0003bc0001f77983 */ /* 0x001f280000300800 */
[----:B------:R0:W-:Y:S04]  /*17fb0*/  STL [R1+0x3c0], R249 ;  /* 0x0003c0f901007387 */ /* 0x0001e80000100800 */
[----:B0-----:R-:W4:Y:S01]  /*17fc0*/  LDL.LU R249, [R1+0x390] ;  /* 0x0003900001f97983 */ /* 0x001f220000300800 */
[----:B------:R-:W-:-:S02]  /*17fd0*/  IADD3.X R241, R241, UR42, RZ, P2, !PT ;  /* 0x0000002af1f17c10 */ /* 0x000fc400097fe4ff */
[----:B--2---:R-:W-:Y:S02]  /*17fe0*/  IADD3 R250, P2, R250, UR9, RZ ;  /* 0x00000009fafa7c10 */ /* 0x004fe4000ff5e0ff */
[----:B------:R-:W-:-:S03]  /*17ff0*/  IADD3.X R242, R242, UR42, RZ, P3, !PT ;  /* 0x0000002af2f27c10 */ /* 0x000fc60009ffe4ff */
[----:B------:R0:W-:Y:S01]  /*18000*/  STL [R1+0x3b8], R250 ;  /* 0x0003b8fa01007387 */ /* 0x0001e20000100800 */
[----:B------:R-:W-:Y:S02]  /*18010*/  IADD3 R243, P3, R243, UR9, RZ ;  /* 0x00000009f3f37c10 */ /* 0x000fe4000ff7e0ff */
[----:B------:R-:W-:Y:S01]  /*18020*/  IADD3.X R244, R244, UR42, RZ, P4, !PT ;  /* 0x0000002af4f47c10 */ /* 0x000fe2000a7fe4ff */
[----:B0-----:R-:W2:Y:S04]  /*18030*/  LDL.LU R250, [R1+0x3b4] ;  /* 0x0003b40001fa7983 */ /* 0x001ea80000300800 */
[----:B------:R-:W-:Y:S04]  /*18040*/  STL [R1+0x3e4], R241 ;  /* 0x0003e4f101007387 */ /* 0x000fe80000100800 */
[----:B------:R-:W-:Y:S04]  /*18050*/  STL [R1+0x3dc], R242 ;  /* 0x0003dcf201007387 */ /* 0x000fe80000100800 */
[----:B------:R-:W-:Y:S01]  /*18060*/  STL [R1+0x3b0], R243 ;  /* 0x0003b0f301007387 */ /* 0x000fe20000100800 */
[----:B---3--:R-:W-:-:S03]  /*18070*/  IADD3 R245, P4, R245, UR9, RZ ;  /* 0x00000009f5f57c10 */ /* 0x008fc6000ff9e0ff */
[----:B------:R-:W-:Y:S01]  /*18080*/  STL [R1+0x3d4], R244 ;  /* 0x0003d4f401007387 */ /* 0x000fe20000100800 */
[----:B------:R-:W-:-:S03]  /*18090*/  IADD3.X R246, R246, UR42, RZ, P5, !PT ;  /* 0x0000002af6f67c10 */ /* 0x000fc6000affe4ff */
[----:B------:R-:W3:Y:S01]  /*180a0*/  LDL.LU R234, [R1+0x388] ;  /* 0x0003880001ea7983 */ /* 0x000ee20000300800 */
[----:B------:R-:W-:-:S03]  /*180b0*/  IADD3 R248, P5, R248, UR9, RZ ;  /* 0x00000009f8f87c10 */ /* 0x000fc6000ffbe0ff */
[----:B------:R-:W-:Y:S04]  /*180c0*/  STL [R1+0x3a8], R245 ;  /* 0x0003a8f501007387 */ /* 0x000fe80000100800 */
[----:B------:R-:W3:Y:S04]  /*180d0*/  LDL.LU R235, [R1+0x3ac] ;  /* 0x0003ac0001eb7983 */ /* 0x000ee80000300800 */
[----:B------:R-:W-:Y:S04]  /*180e0*/  STL [R1+0x3cc], R246 ;  /* 0x0003ccf601007387 */ /* 0x000fe80000100800 */
[----:B------:R-:W3:Y:S04]  /*180f0*/  LDL.LU R236, [R1+0x380] ;  /* 0x0003800001ec7983 */ /* 0x000ee80000300800 */
[----:B------:R-:W-:Y:S04]  /*18100*/  STL [R1+0x3a0], R248 ;  /* 0x0003a0f801007387 */ /* 0x000fe80000100800 */
[----:B------:R-:W3:Y:S04]  /*18110*/  LDL.LU R200, [R1+0x3a4] ;  /* 0x0003a40001c87983 */ /* 0x000ee80000300800 */
[----:B------:R-:W3:Y:S04]  /*18120*/  LDL.LU R201, [R1+0x378] ;  /* 0x0003780001c97983 */ /* 0x000ee80000300800 */
[----:B------:R-:W3:Y:S04]  /*18130*/  LDL.LU R204, [R1+0x39c] ;  /* 0x00039c0001cc7983 */ /* 0x000ee80000300800 */
[----:B------:R-:W3:Y:S01]  /*18140*/  LDL.LU R205, [R1+0x370] ;  /* 0x0003700001cd7983 */ /* 0x000ee20000300800 */
[----:B----4-:R-:W-:-:S05]  /*18150*/  IADD3.X R190, R190, UR42, RZ, P6, !PT ;  /* 0x0000002abebe7c10 */ /* 0x010fca000b7fe4ff */
[----:B------:R0:W-:Y:S04]  /*18160*/  STL [R1+0x3c4], R190 ;  /* 0x0003c4be01007387 */ /* 0x0001e80000100800 */
[----:B------:R-:W4:Y:S04]  /*18170*/  LDL.LU R207, [R1+0x394] ;  /* 0x0003940001cf7983 */ /* 0x000f280000300800 */
[----:B0-----:R-:W4:Y:S04]  /*18180*/  LDL.LU R190, [R1+0x368] ;  /* 0x0003680001be7983 */ /* 0x001f280000300800 */
[----:B------:R-:W4:Y:S04]  /*18190*/  LDL.LU R209, [R1+0x38c] ;  /* 0x00038c0001d17983 */ /* 0x000f280000300800 */
[----:B------:R-:W4:Y:S04]  /*181a0*/  LDL.LU R226, [R1+0x360] ;  /* 0x0003600001e27983 */ /* 0x000f280000300800 */
[----:B------:R-:W4:Y:S01]  /*181b0*/  LDL.LU R227, [R1+0x384] ;  /* 0x0003840001e37983 */ /* 0x000f220000300800 */
[----:B------:R-:W-:-:S05]  /*181c0*/  IADD3 R191, P6, R191, UR9, RZ ;  /* 0x00000009bfbf7c10 */ /* 0x000fca000ffde0ff */
        /* <DEDUP_REMOVED lines=8> */
[----:B------:R-:W-:-:S02]  /*18250*/  IADD3.X R247, R247, UR42, RZ, P1, !PT ;  /* 0x0000002af7f77c10 */ /* 0x000fc40008ffe4ff */
[----:B------:R-:W-:-:S05]  /*18260*/  IADD3 R249, P1, R249, UR9, RZ ;  /* 0x00000009f9f97c10 */ /* 0x000fca000ff3e0ff */
[----:B------:R0:W-:Y:S04]  /*18270*/  STL [R1+0x390], R249 ;  /* 0x000390f901007387 */ /* 0x0001e80000100800 */
[----:B------:R1:W-:Y:S04]  /*18280*/  STL [R1+0x3bc], R247 ;  /* 0x0003bcf701007387 */ /* 0x0003e80000100800 */
[----:B0-----:R-:W4:Y:S04]  /*18290*/  LDL.LU R249, [R1+0x364] ;  /* 0x0003640001f97983 */ /* 0x001f280000300800 */
[----:B------:R-:W4:Y:S04]  /*182a0*/  LDL.LU R243, [R1+0x338] ;  /* 0x0003380001f37983 */ /* 0x000f280000300800 */
[----:B------:R-:W4:Y:S04]  /*182b0*/  LDL.LU R244, [R1+0x35c] ;  /* 0x00035c0001f47983 */ /* 0x000f280000300800 */
[----:B------:R-:W4:Y:S01]  /*182c0*/  LDL.LU R245, [R1+0x330] ;  /* 0x0003300001f57983 */ /* 0x000f220000300800 */
[----:B--2---:R-:W-:-:S05]  /*182d0*/  IADD3.X R250, R250, UR42, RZ, P2, !PT ;  /* 0x0000002afafa7c10 */ /* 0x004fca00097fe4ff */
[----:B------:R0:W-:Y:S04]  /*182e0*/  STL [R1+0x3b4], R250 ;  /* 0x0003b4fa01007387 */ /* 0x0001e80000100800 */
[----:B------:R-:W2:Y:S04]  /*182f0*/  LDL.LU R246, [R1+0x354] ;  /* 0x0003540001f67983 */ /* 0x000ea80000300800 */
[----:B-1----:R-:W2:Y:S04]  /*18300*/  LDL.LU R247, [R1+0x328] ;  /* 0x0003280001f77983 */ /* 0x002ea80000300800 */
[----:B0-----:R-:W2:Y:S01]  /*18310*/  LDL.LU R250, [R1+0x34c] ;  /* 0x00034c0001fa7983 */ /* 0x001ea20000300800 */
[----:B---3--:R-:W-:-:S02]  /*18320*/  IADD3 R234, P2, R234, UR9, RZ ;  /* 0x00000009eaea7c10 */ /* 0x008fc4000ff5e0ff */
        /* <DEDUP_REMOVED lines=12> */
[----:B----4-:R-:W-:Y:S02]  /*183f0*/  IADD3.X R207, R207, UR42, RZ, P6, !PT ;  /* 0x0000002acfcf7c10 */ /* 0x010fe4000b7fe4ff */
[----:B------:R-:W-:Y:S02]  /*18400*/  IADD3 R190, P6, R190, UR9, RZ ;  /* 0x00000009bebe7c10 */ /* 0x000fe4000ffde0ff */
[----:B------:R-:W-:-:S03]  /*18410*/  IADD3.X R209, R209, UR42, RZ, P1, !PT ;  /* 0x0000002ad1d17c10 */ /* 0x000fc60008ffe4ff */
[----:B------:R0:W-:Y:S01]  /*18420*/  STL [R1+0x368], R190 ;  /* 0x000368be01007387 */ /* 0x0001e20000100800 */
[----:B------:R-:W-:-:S03]  /*18430*/  IADD3 R226, P1, R226, UR9, RZ ;  /* 0x00000009e2e27c10 */ /* 0x000fc6000ff3e0ff */
[----:B------:R-:W-:Y:S01]  /*18440*/  STL [R1+0x370], R205 ;  /* 0x000370cd01007387 */ /* 0x000fe20000100800 */
[----:B------:R-:W-:-:S03]  /*18450*/  IADD3.X R227, R227, UR42, RZ, P2, !PT ;  /* 0x0000002ae3e37c10 */ /* 0x000fc600097fe4ff */
[----:B0-----:R-:W3:Y:S04]  /*18460*/  LDL.LU R190, [R1+0x320] ;  /* 0x0003200001be7983 */ /* 0x001ee80000300800 */
[----:B------:R-:W-:Y:S04]  /*18470*/  STL [R1+0x394], R207 ;  /* 0x000394cf01007387 */ /* 0x000fe80000100800 */
        /* <DEDUP_REMOVED lines=12> */
[----:B------:R0:W-:Y:S04]  /*18540*/  STL [R1+0x348], R248 ;  /* 0x000348f801007387 */ /* 0x0001e80000100800 */
[----:B------:R-:W-:Y:S04]  /*18550*/  STL [R1+0x374], R241 ;  /* 0x000374f101007387 */ /* 0x000fe80000100800 */
[----:B0-----:R-:W4:Y:S04]  /*18560*/  LDL.LU R248, [R1+0x344] ;  /* 0x0003440001f87983 */ /* 0x001f280000300800 */
[----:B------:R0:W-:Y:S04]  /*18570*/  STL [R1+0x36c], R191 ;  /* 0x00036cbf01007387 */ /* 0x0001e80000100800 */
[----:B0-----:R-:W4:Y:S01]  /*18580*/  LDL.LU R191, [R1+0x318] ;  /* 0x0003180001bf7983 */ /* 0x001f220000300800 */
[----:B------:R-:W-:-:S05]  /*18590*/  IADD3.X R249, R249, UR42, RZ, P6, !PT ;  /* 0x0000002af9f97c10 */ /* 0x000fca000b7fe4ff */
[----:B------:R0:W-:Y:S04]  /*185a0*/  STL [R1+0x364], R249 ;  /* 0x000364f901007387 */ /* 0x0001e80000100800 */
[----:B0-----:R-:W4:Y:S01]  /*185b0*/  LDL.LU R249, [R1+0x33c] ;  /* 0x00033c0001f97983 */ /* 0x001f220000300800 */
[----:B------:R-:W-:Y:S02]  /*185c0*/  IADD3 R242, P5, R242, UR9, RZ ;  /* 0x00000009f2f27c10 */ /* 0x000fe4000ffbe0ff */
[----:B------:R-:W-:Y:S02]  /*185d0*/  IADD3 R243, P6, R243, UR9, RZ ;  /* 0x00000009f3f37c10 */ /* 0x000fe4000ffde0ff */
[----:B------:R-:W-:Y:S02]  /*185e0*/  IADD3.X R244, R244, UR42, RZ, P1, !PT ;  /* 0x0000002af4f47c10 */ /* 0x000fe40008ffe4ff */
[----:B------:R-:W-:Y:S01]  /*185f0*/  IADD3 R245, P1, R245, UR9, RZ ;  /* 0x00000009f5f57c10 */ /* 0x000fe2000ff3e0ff */
[----:B------:R-:W-:Y:S04]  /*18600*/  STL [R1+0x340], R242 ;  /* 0x000340f201007387 */ /* 0x000fe80000100800 */
[----:B------:R-:W-:Y:S04]  /*18610*/  STL [R1+0x338], R243 ;  /* 0x000338f301007387 */ /* 0x000fe80000100800 */
[----:B------:R-:W-:Y:S04]  /*18620*/  STL [R1+0x35c], R244 ;  /* 0x00035cf401007387 */ /* 0x000fe80000100800 */
[----:B------:R-:W-:Y:S04]  /*18630*/  STL [R1+0x330], R245 ;  /* 0x000330f501007387 */ /* 0x000fe80000100800 */
[----:B------:R-:W4:Y:S01]  /*18640*/  LDL.LU R232, [R1+0x310] ;  /* 0x0003100001e87983 */ /* 0x000f220000300800 */
[----:B--2---:R-:W-:-:S02]  /*18650*/  IADD3.X R246, R246, UR42, RZ, P2, !PT ;  /* 0x0000002af6f67c10 */ /* 0x004fc400097fe4ff */
[----:B------:R-:W-:-:S03]  /*18660*/  IADD3 R247, P2, R247, UR9, RZ ;  /* 0x00000009f7f77c10 */ /* 0x000fc6000ff5e0ff */
[----:B------:R-:W-:Y:S01]  /*18670*/  STL [R1+0x354], R246 ;  /* 0x000354f601007387 */ /* 0x000fe20000100800 */
[----:B------:R-:W-:-:S03]  /*18680*/  IADD3.X R250, R250, UR42, RZ, P3, !PT ;  /* 0x0000002afafa7c10 */ /* 0x000fc60009ffe4ff */
[----:B------:R-:W2:Y:S04]  /*18690*/  LDL.LU R234, [R1+0x334] ;  /* 0x0003340001ea7983 */ /* 0x000ea80000300800 */
[----:B------:R-:W-:Y:S04]  /*186a0*/  STL [R1+0x328], R247 ;  /* 0x000328f701007387 */ /* 0x000fe80000100800 */
[----:B------:R-:W2:Y:S04]  /*186b0*/  LDL.LU R235, [R1+0x308] ;  /* 0x0003080001eb7983 */ /* 0x000ea80000300800 */
[----:B------:R0:W-:Y:S04]  /*186c0*/  STL [R1+0x34c], R250 ;  /* 0x00034cfa01007387 */ /* 0x0001e80000100800 */
[----:B------:R-:W2:Y:S04]  /*186d0*/  LDL.LU R236, [R1+0x32c] ;  /* 0x00032c0001ec7983 */ /* 0x000ea80000300800 */
[----:B------:R-:W2:Y:S04]  /*186e0*/  LDL.LU R200, [R1+0x300] ;  /* 0x0003000001c87983 */ /* 0x000ea80000300800 */
[----:B------:R-:W2:Y:S04]  /*186f0*/  LDL.LU R201, [R1+0x324] ;  /* 0x0003240001c97983 */ /* 0x000ea80000300800 */
[----:B------:R-:W2:Y:S04]  /*18700*/  LDL.LU R204, [R1+0x2f8] ;  /* 0x0002f80001cc7983 */ /* 0x000ea80000300800 */
[----:B------:R-:W2:Y:S04]  /*18710*/  LDL.LU R205, [R1+0x31c] ;  /* 0x00031c0001cd7983 */ /* 0x000ea80000300800 */
[----:B------:R-:W2:Y:S04]  /*18720*/  LDL.LU R207, [R1+0x2f0] ;  /* 0x0002f00001cf7983 */ /* 0x000ea80000300800 */
[----:B0-----:R-:W2:Y:S04]  /*18730*/  LDL.LU R250, [R1+0x314] ;  /* 0x0003140001fa7983 */ /* 0x001ea80000300800 */
[----:B------:R-:W2:Y:S04]  /*18740*/  LDL.LU R209, [R1+0x2e8] ;  /* 0x0002e80001d17983 */ /* 0x000ea80000300800 */
[----:B------:R-:W2:Y:S04]  /*18750*/  LDL.LU R226, [R1+0x30c] ;  /* 0x00030c0001e27983 */ /* 0x000ea80000300800 */
[----:B------:R-:W2:Y:S01]  /*18760*/  LDL.LU R227, [R1+0x2e0] ;  /* 0x0002e00001e37983 */ /* 0x000ea20000300800 */
[----:B---3--:R-:W-:-:S05]  /*18770*/  IADD3 R190, P3, R190, UR9, RZ ;  /* 0x00000009bebe7c10 */ /* 0x008fca000ff7e0ff */
        /* <DEDUP_REMOVED lines=8> */
[----:B----4-:R-:W-:-:S02]  /*18800*/  IADD3.X R248, R248, UR42, RZ, P4, !PT ;  /* 0x0000002af8f87c10 */ /* 0x010fc4000a7fe4ff */
[----:B------:R-:W-:-:S05]  /*18810*/  IADD3 R191, P4, R191, UR9, RZ ;  /* 0x00000009bfbf7c10 */ /* 0x000fca000ff9e0ff */
[----:B------:R0:W-:Y:S04]  /*18820*/  STL [R1+0x318], R191 ;  /* 0x000318bf01007387 */ /* 0x0001e80000100800 */
[----:B------:R1:W-:Y:S04]  /*18830*/  STL [R1+0x344], R248 ;  /* 0x000344f801007387 */ /* 0x0003e80000100800 */
[----:B0-----:R-:W4:Y:S04]  /*18840*/  LDL.LU R191, [R1+0x2c0] ;  /* 0x0002c00001bf7983 */ /* 0x001f280000300800 */
[----:B------:R-:W4:Y:S04]  /*18850*/  LDL.LU R243, [R1+0x2e4] ;  /* 0x0002e40001f37983 */ /* 0x000f280000300800 */
[----:B------:R-:W4:Y:S04]  /*18860*/  LDL.LU R244, [R1+0x2b8] ;  /* 0x0002b80001f47983 */ /* 0x000f280000300800 */
[----:B------:R-:W4:Y:S01]  /*18870*/  LDL.LU R245, [R1+0x2dc] ;  /* 0x0002dc0001f57983 */ /* 0x000f220000300800 */
[----:B------:R-:W-:-:S05]  /*18880*/  IADD3.X R249, R249, UR42, RZ, P5, !PT ;  /* 0x0000002af9f97c10 */ /* 0x000fca000affe4ff */
[----:B------:R0:W-:Y:S04]  /*18890*/  STL [R1+0x33c], R249 ;  /* 0x00033cf901007387 */ /* 0x0001e80000100800 */
[----:B------:R-:W4:Y:S04]  /*188a0*/  LDL.LU R246, [R1+0x2b0] ;  /* 0x0002b00001f67983 */ /* 0x000f280000300800 */
[----:B-1----:R-:W4:Y:S04]  /*188b0*/  LDL.LU R248, [R1+0x2d4] ;  /* 0x0002d40001f87983 */ /* 0x002f280000300800 */
[----:B0-----:R-:W4:Y:S01]  /*188c0*/  LDL.LU R249, [R1+0x2a8] ;  /* 0x0002a80001f97983 */ /* 0x001f220000300800 */
[----:B------:R-:W-:-:S05]  /*188d0*/  IADD3 R232, P5, R232, UR9, RZ ;  /* 0x00000009e8e87c10 */ /* 0x000fca000ffbe0ff */
[----:B------:R-:W-:Y:S01]  /*188e0*/  STL [R1+0x310], R232 ;  /* 0x000310e801007387 */ /* 0x000fe20000100800 */
[----:B--2---:R-:W-:Y:S02]  /*188f0*/  IADD3.X R234, R234, UR42, RZ, P6, !PT ;  /* 0x0000002aeaea7c10 */ /* 0x004fe4000b7fe4ff */
        /* <DEDUP_REMOVED lines=12> */
[----:B------:R-:W-:Y:S02]  /*189c0*/  IADD3 R207, P3, R207, UR9, RZ ;  /* 0x00000009cfcf7c10 */ /* 0x000fe4000ff7e0ff */
[----:B------:R-:W-:Y:S02]  /*189d0*/  IADD3.X R250, R250, UR42, RZ, P4, !PT ;  /* 0x0000002afafa7c10 */ /* 0x000fe4000a7fe4ff */
[----:B------:R-:W-:-:S03]  /*189e0*/  IADD3 R209, P4, R209, UR9, RZ ;  /* 0x00000009d1d17c10 */ /* 0x000fc6000ff9e0ff */
[----:B------:R0:W-:Y:S01]  /*189f0*/  STL [R1+0x314], R250 ;  /* 0x000314fa01007387 */ /* 0x0001e20000100800 */
[----:B------:R-:W-:-:S03]  /*18a00*/  IADD3.X R226, R226, UR42, RZ, P5, !PT ;  /* 0x0000002ae2e27c10 */ /* 0x000fc6000affe4ff */
[----:B------:R-:W-:Y:S01]  /*18a10*/  STL [R1+0x31c], R205 ;  /* 0x00031ccd01007387 */ /* 0x000fe20000100800 */
[----:B------:R-:W-:-:S03]  /*18a20*/  IADD3 R227, P5, R227, UR9, RZ ;  /* 0x00000009e3e37c10 */ /* 0x000fc6000ffbe0ff */
[----:B0-----:R-:W2:Y:S04]  /*18a30*/  LDL.LU R250, [R1+0x2cc] ;  /* 0x0002cc0001fa7983 */ /* 0x001ea80000300800 */
[----:B------:R-:W-:Y:S04]  /*18a40*/  STL [R1+0x2f0], R207 ;  /* 0x0002f0cf01007387 */ /* 0x000fe80000100800 */
[----:B------:R-:W-:Y:S04]  /*18a50*/  STL [R1+0x2e8], R209 ;  /* 0x0002e8d101007387 */ /* 0x000fe80000100800 */
[----:B------:R-:W-:Y:S04]  /*18a60*/  STL [R1+0x30c], R226 ;  /* 0x00030ce201007387 */ /* 0x000fe80000100800 */
[----:B------:R-:W-:Y:S01]  /*18a70*/  STL [R1+0x2e0], R227 ;  /* 0x0002e0e301007387 */ /* 0x000fe20000100800 */
[----:B---3--:R-:W-:-:S02]  /*18a80*/  IADD3.X R229, R229, UR42, RZ, P6, !PT ;  /* 0x0000002ae5e57c10 */ /* 0x008fc4000b7fe4ff */
[----:B------:R-:W-:-:S03]  /*18a90*/  IADD3 R237, P6, R237, UR9, RZ ;  /* 0x00000009eded7c10 */ /* 0x000fc6000ffde0ff */
[----:B------:R-:W-:Y:S01]  /*18aa0*/  STL [R1+0x304], R229 ;  /* 0x000304e501007387 */ /* 0x000fe20000100800 */
[----:B------:R-:W-:-:S03]  /*18ab0*/  IADD3.X R238, R238, UR42, RZ, P1, !PT ;  /* 0x0000002aeeee7c10 */ /* 0x000fc60008ffe4ff */
[----:B------:R-:W-:Y:S01]  /*18ac0*/  STL [R1+0x2d8], R237 ;  /* 0x0002d8ed01007387 */ /* 0x000fe20000100800 */
[----:B------:R-:W-:Y:S02]  /*18ad0*/  IADD3 R241, P1, R241, UR9, RZ ;  /* 0x00000009f1f17c10 */ /* 0x000fe4000ff3e0ff */
[----:B------:R-:W-:Y:S01]  /*18ae0*/  IADD3.X R247, R247, UR42, RZ, P2, !PT ;  /* 0x0000002af7f77c10 */ /* 0x000fe200097fe4ff */
[----:B------:R-:W-:Y:S01]  /*18af0*/  STL [R1+0x2fc], R238 ;  /* 0x0002fcee01007387 */ /* 0x000fe20000100800 */
[----:B------:R-:W-:-:S03]  /*18b00*/  IADD3 R190, P2, R190, UR9, RZ ;  /* 0x00000009bebe7c10 */ /* 0x000fc6000ff5e0ff */
[----:B------:R0:W-:Y:S04]  /*18b10*/  STL [R1+0x2f4], R247 ;  /* 0x0002f4f701007387 */ /* 0x0001e80000100800 */
[----:B------:R-:W-:Y:S01]  /*18b20*/  STL [R1+0x2d0], R241 ;  /* 0x0002d0f101007387 */ /* 0x000fe20000100800 */
[----:B------:R-:W-:-:S03]  /*18b30*/  IADD3.X R242, R242, UR42, RZ, P3, !PT ;  /* 0x0000002af2f27c10 */ /* 0x000fc60009ffe4ff */
[----:B0-----:R-:W3:Y:S04]  /*18b40*/  LDL.LU R247, [R1+0x2a0] ;  /* 0x0002a00001f77983 */ /* 0x001ee80000300800 */
[----:B------:R0:W-:Y:S04]  /*18b50*/  STL [R1+0x2c8], R190 ;  /* 0x0002c8be01007387 */ /* 0x0001e80000100800 */
[----:B0-----:R-:W3:Y:S01]  /*18b60*/  LDL.LU R190, [R1+0x2c4] ;  /* 0x0002c40001be7983 */ /* 0x001ee20000300800 */
[----:B----4-:R-:W-:Y:S02]  /*18b70*/  IADD3 R191, P3, R191, UR9, RZ ;  /* 0x00000009bfbf7c10 */ /* 0x010fe4000ff7e0ff */
[----:B------:R-:W-:-:S03]  /*18b80*/  IADD3.X R243, R243, UR42, RZ, P4, !PT ;  /* 0x0000002af3f37c10 */ /* 0x000fc6000a7fe4ff */
[----:B------:R0:W-:Y:S01]  /*18b90*/  STL [R1+0x2c0], R191 ;  /* 0x0002c0bf01007387 */ /* 0x0001e20000100800 */
[----:B------:R-:W-:Y:S02]  /*18ba0*/  IADD3 R244, P4, R244, UR9, RZ ;  /* 0x00000009f4f47c10 */ /* 0x000fe4000ff9e0ff */
[----:B------:R-:W-:Y:S01]  /*18bb0*/  IADD3.X R245, R245, UR42, RZ, P5, !PT ;  /* 0x0000002af5f57c10 */ /* 0x000fe2000affe4ff */
[----:B0-----:R-:W4:Y:S04]  /*18bc0*/  LDL.LU R191, [R1+0x298] ;  /* 0x0002980001bf7983 */ /* 0x001f280000300800 */
[----:B------:R-:W-:Y:S04]  /*18bd0*/  STL [R1+0x2ec], R242 ;  /* 0x0002ecf201007387 */ /* 0x000fe80000100800 */
[----:B------:R-:W-:Y:S01]  /*18be0*/  STL [R1+0x2e4], R243 ;  /* 0x0002e4f301007387 */ /* 0x000fe20000100800 */
[----:B------:R-:W-:-:S03]  /*18bf0*/  IADD3 R246, P5, R246, UR9, RZ ;  /* 0x00000009f6f67c10 */ /* 0x000fc6000ffbe0ff */
[----:B------:R-:W-:Y:S01]  /*18c00*/  STL [R1+0x2b8], R244 ;  /* 0x0002b8f401007387 */ /* 0x000fe20000100800 */
[----:B------:R-:W-:-:S03]  /*18c10*/  IADD3.X R248, R248, UR42, RZ, P6, !PT ;  /* 0x0000002af8f87c10 */ /* 0x000fc6000b7fe4ff */
[----:B------:R-:W-:Y:S01]  /*18c20*/  STL [R1+0x2dc], R245 ;  /* 0x0002dcf501007387 */ /* 0x000fe20000100800 */
[----:B------:R-:W-:-:S03]  /*18c30*/  IADD3 R249, P6, R249, UR9, RZ ;  /* 0x00000009f9f97c10 */ /* 0x000fc6000ffde0ff */
        /* <DEDUP_REMOVED lines=8> */
[----:B------:R-:W4:Y:S04]  /*18cc0*/  LDL.LU R201, [R1+0x280] ;  /* 0x0002800001c97983 */ /* 0x000f280000300800 */
[----:B------:R-:W4:Y:S04]  /*18cd0*/  LDL.LU R204, [R1+0x2a4] ;  /* 0x0002a40001cc7983 */ /* 0x000f280000300800 */
[----:B------:R-:W4:Y:S04]  /*18ce0*/  LDL.LU R205, [R1+0x278] ;  /* 0x0002780001cd7983 */ /* 0x000f280000300800 */
[----:B------:R-:W4:Y:S04]  /*18cf0*/  LDL.LU R207, [R1+0x29c] ;  /* 0x00029c0001cf7983 */ /* 0x000f280000300800 */
[----:B0-----:R-:W4:Y:S04]  /*18d00*/  LDL.LU R249, [R1+0x270] ;  /* 0x0002700001f97983 */ /* 0x001f280000300800 */
[----:B------:R-:W4:Y:S04]  /*18d10*/  LDL.LU R209, [R1+0x294] ;  /* 0x0002940001d17983 */ /* 0x000f280000300800 */
[----:B------:R-:W4:Y:S04]  /*18d20*/  LDL.LU R226, [R1+0x268] ;  /* 0x0002680001e27983 */ /* 0x000f280000300800 */
[----:B------:R-:W4:Y:S01]  /*18d30*/  LDL.LU R227, [R1+0x28c] ;  /* 0x00028c0001e37983 */ /* 0x000f220000300800 */
[----:B--2---:R-:W-:-:S05]  /*18d40*/  IADD3.X R250, R250, UR42, RZ, P1, !PT ;  /* 0x0000002afafa7c10 */ /* 0x004fca0008ffe4ff */
        /* <DEDUP_REMOVED lines=8> */
[----:B---3--:R-:W-:-:S02]  /*18dd0*/  IADD3 R247, P1, R247, UR9, RZ ;  /* 0x00000009f7f77c10 */ /* 0x008fc4000ff3e0ff */
[----:B------:R-:W-:-:S05]  /*18de0*/  IADD3.X R190, R190, UR42, RZ, P2, !PT ;  /* 0x0000002abebe7c10 */ /* 0x000fca00097fe4ff */
[----:B------:R0:W-:Y:S04]  /*18df0*/  STL [R1+0x2c4], R190 ;  /* 0x0002c4be01007387 */ /* 0x0001e80000100800 */
[----:B------:R1:W-:Y:S04]  /*18e00*/  STL [R1+0x2a0], R247 ;  /* 0x0002a0f701007387 */ /* 0x0003e80000100800 */
[----:B0-----:R-:W3:Y:S04]  /*18e10*/  LDL.LU R190, [R1+0x26c] ;  /* 0x00026c0001be7983 */ /* 0x001ee80000300800 */
[----:B------:R-:W3:Y:S04]  /*18e20*/  LDL.LU R243, [R1+0x240] ;  /* 0x0002400001f37983 */ /* 0x000ee80000300800 */
[----:B------:R-:W3:Y:S04]  /*18e30*/  LDL.LU R244, [R1+0x264] ;  /* 0x0002640001f47983 */ /* 0x000ee80000300800 */
[----:B------:R-:W3:Y:S01]  /*18e40*/  LDL.LU R245, [R1+0x238] ;  /* 0x0002380001f57983 */ /* 0x000ee20000300800 */
[----:B----4-:R-:W-:-:S05]  /*18e50*/  IADD3 R191, P2, R191, UR9, RZ ;  /* 0x00000009bfbf7c10 */ /* 0x010fca000ff5e0ff */
[----:B------:R0:W-:Y:S04]  /*18e60*/  STL [R1+0x298], R191 ;  /* 0x000298bf01007387 */ /* 0x0001e80000100800 */
[----:B------:R-:W4:Y:S04]  /*18e70*/  LDL.LU R246, [R1+0x25c] ;  /* 0x00025c0001f67983 */ /* 0x000f280000300800 */
[----:B-1----:R-:W4:Y:S04]  /*18e80*/  LDL.LU R247, [R1+0x230] ;  /* 0x0002300001f77983 */ /* 0x002f280000300800 */
[----:B0-----:R-:W4:Y:S01]  /*18e90*/  LDL.LU R191, [R1+0x254] ;  /* 0x0002540001bf7983 */ /* 0x001f220000300800 */
[----:B------:R-:W-:-:S02]  /*18ea0*/  IADD3.X R232, R232, UR42, RZ, P3, !PT ;  /* 0x0000002ae8e87c10 */ /* 0x000fc40009ffe4ff */
        /* <DEDUP_REMOVED lines=14> */
[----:B------:R-:W-:Y:S01]  /*18f90*/  IADD3 R249, P1, R249, UR9, RZ ;  /* 0x00000009f9f97c10 */ /* 0x000fe2000ff3e0ff */
[----:B------:R-:W-:Y:S04]  /*18fa0*/  STL [R1+0x2a4], R204 ;  /* 0x0002a4cc01007387 */ /* 0x000fe80000100800 */
[----:B------:R0:W-:Y:S04]  /*18fb0*/  STL [R1+0x270], R249 ;  /* 0x000270f901007387 */ /* 0x0001e80000100800 */
[----:B------:R-:W-:Y:S04]  /*18fc0*/  STL [R1+0x278], R205 ;  /* 0x000278cd01007387 */ /* 0x000fe80000100800 */
[----:B0-----:R-:W4:Y:S01]  /*18fd0*/  LDL.LU R249, [R1+0x228] ;  /* 0x0002280001f97983 */ /* 0x001f220000300800 */
[----:B------:R-:W-:-:S02]  /*18fe0*/  IADD3.X R209, R209, UR42, RZ, P2, !PT ;  /* 0x0000002ad1d17c10 */ /* 0x000fc400097fe4ff */
[----:B------:R-:W-:Y:S02]  /*18ff0*/  IADD3 R226, P2, R226, UR9, RZ ;  /* 0x00000009e2e27c10 */ /* 0x000fe4000ff5e0ff */
[----:B------:R-:W-:Y:S01]  /*19000*/  IADD3.X R227, R227, UR42, RZ, P3, !PT ;  /* 0x0000002ae3e37c10 */ /* 0x000fe20009ffe4ff */
[----:B------:R-:W-:Y:S04]  /*19010*/  STL [R1+0x29c], R207 ;  /* 0x00029ccf01007387 */ /* 0x000fe80000100800 */
[----:B------:R-:W-:Y:S04]  /*19020*/  STL [R1+0x294], R209 ;  /* 0x000294d101007387 */ /* 0x000fe80000100800 */
[----:B------:R-:W-:Y:S04]  /*19030*/  STL [R1+0x268], R226 ;  /* 0x000268e201007387 */ /* 0x000fe80000100800 */
[----:B------:R-:W-:Y:S01]  /*19040*/  STL [R1+0x28c], R227 ;  /* 0x00028ce301007387 */ /* 0x000fe20000100800 */
[----:B--2---:R-:W-:-:S02]  /*19050*/  IADD3 R229, P3, R229, UR9, RZ ;  /* 0x00000009e5e57c10 */ /* 0x004fc4000ff7e0ff */
[----:B------:R-:W-:-:S03]  /*19060*/  IADD3.X R237, R237, UR42, RZ, P4, !PT ;  /* 0x0000002aeded7c10 */ /* 0x000fc6000a7fe4ff */
[----:B------:R-:W-:Y:S01]  /*19070*/  STL [R1+0x260], R229 ;  /* 0x000260e501007387 */ /* 0x000fe20000100800 */
[----:B------:R-:W-:Y:S02]  /*19080*/  IADD3 R238, P4, R238, UR9, RZ ;  /* 0x00000009eeee7c10 */ /* 0x000fe4000ff9e0ff */
[----:B------:R-:W-:Y:S01]  /*19090*/  IADD3.X R241, R241, UR42, RZ, P5, !PT ;  /* 0x0000002af1f17c10 */ /* 0x000fe2000affe4ff */
[----:B------:R-:W-:Y:S01]  /*190a0*/  STL [R1+0x284], R237 ;  /* 0x000284ed01007387 */ /* 0x000fe20000100800 */
[----:B------:R-:W-:-:S03]  /*190b0*/  IADD3 R248, P5, R248, UR9, RZ ;  /* 0x00000009f8f87c10 */ /* 0x000fc6000ffbe0ff */
[----:B------:R-:W-:Y:S01]  /*190c0*/  STL [R1+0x258], R238 ;  /* 0x000258ee01007387 */ /* 0x000fe20000100800 */
[----:B------:R-:W-:-:S03]  /*190d0*/  IADD3.X R250, R250, UR42, RZ, P6, !PT ;  /* 0x0000002afafa7c10 */ /* 0x000fc6000b7fe4ff */
[----:B------:R0:W-:Y:S04]  /*190e0*/  STL [R1+0x250], R248 ;  /* 0x000250f801007387 */ /* 0x0001e80000100800 */
[----:B------:R-:W-:Y:S01]  /*190f0*/  STL [R1+0x27c], R241 ;  /* 0x00027cf101007387 */ /* 0x000fe20000100800 */
[----:B------:R-:W-:-:S03]  /*19100*/  IADD3 R242, P6, R242, UR9, RZ ;  /* 0x00000009f2f27c10 */ /* 0x000fc6000ffde0ff */
[----:B0-----:R-:W2:Y:S04]  /*19110*/  LDL.LU R248, [R1+0x24c] ;  /* 0x00024c0001f87983 */ /* 0x001ea80000300800 */
[----:B------:R0:W-:Y:S04]  /*19120*/  STL [R1+0x274], R250 ;  /* 0x000274fa01007387 */ /* 0x0001e80000100800 */
[----:B0-----:R-:W2:Y:S01]  /*19130*/  LDL.LU R250, [R1+0x220] ;  /* 0x0002200001fa7983 */ /* 0x001ea20000300800 */
[----:B---3--:R-:W-:Y:S02]  /*19140*/  IADD3.X R190, R190, UR42, RZ, P1, !PT ;  /* 0x0000002abebe7c10 */ /* 0x008fe40008ffe4ff */
[----:B------:R-:W-:-:S03]  /*19150*/  IADD3 R243, P1, R243, UR9, RZ ;  /* 0x00000009f3f37c10 */ /* 0x000fc6000ff3e0ff */
[----:B------:R0:W-:Y:S01]  /*19160*/  STL [R1+0x26c], R190 ;  /* 0x00026cbe01007387 */ /* 0x0001e20000100800 */
[----:B------:R-:W-:Y:S02]  /*19170*/  IADD3.X R244, R244, UR42, RZ, P2, !PT ;  /* 0x0000002af4f47c10 */ /* 0x000fe400097fe4ff */
[----:B------:R-:W-:Y:S01]  /*19180*/  IADD3 R245, P2, R245, UR9, RZ ;  /* 0x00000009f5f57c10 */ /* 0x000fe2000ff5e0ff */
[----:B0-----:R-:W3:Y:S04]  /*19190*/  LDL.LU R190, [R1+0x244] ;  /* 0x0002440001be7983 */ /* 0x001ee80000300800 */
[----:B------:R-:W-:Y:S04]  /*191a0*/  STL [R1+0x248], R242 ;  /* 0x000248f201007387 */ /* 0x000fe80000100800 */
[----:B------:R-:W-:Y:S01]  /*191b0*/  STL [R1+0x240], R243 ;  /* 0x000240f301007387 */ /* 0x000fe20000100800 */
[----:B----4-:R-:W-:-:S03]  /*191c0*/  IADD3.X R246, R246, UR42, RZ, P3, !PT ;  /* 0x0000002af6f67c10 */ /* 0x010fc60009ffe4ff */
[----:B------:R-:W-:Y:S01]  /*191d0*/  STL [R1+0x264], R244 ;  /* 0x000264f401007387 */ /* 0x000fe20000100800 */
[----:B------:R-:W-:-:S03]  /*191e0*/  IADD3 R247, P3, R247, UR9, RZ ;  /* 0x00000009f7f77c10 */ /* 0x000fc6000ff7e0ff */
[----:B------:R-:W-:Y:S01]  /*191f0*/  STL [R1+0x238], R245 ;  /* 0x000238f501007387 */ /* 0x000fe20000100800 */
[----:B------:R-:W-:-:S03]  /*19200*/  IADD3.X R191, R191, UR42, RZ, P4, !PT ;  /* 0x0000002abfbf7c10 */ /* 0x000fc6000a7fe4ff */
        /* <DEDUP_REMOVED lines=25> */
[----:B--2---:R-:W-:-:S02]  /*193a0*/  IADD3.X R248, R248, UR42, RZ, P5, !PT ;  /* 0x0000002af8f87c10 */ /* 0x004fc4000affe4ff */
[----:B------:R-:W-:-:S05]  /*193b0*/  IADD3 R250, P5, R250, UR9, RZ ;  /* 0x00000009fafa7c10 */ /* 0x000fca000ffbe0ff */
[----:B------:R0:W-:Y:S04]  /*193c0*/  STL [R1+0x220], R250 ;  /* 0x000220fa01007387 */ /* 0x0001e80000100800 */
[----:B------:R1:W-:Y:S04]  /*193d0*/  STL [R1+0x24c], R248 ;  /* 0x00024cf801007387 */ /* 0x0003e80000100800 */
[----:B0-----:R-:W2:Y:S04]  /*193e0*/  LDL.LU R250, [R1+0x1c8] ;  /* 0x0001c80001fa7983 */ /* 0x001ea80000300800 */
[----:B------:R-:W2:Y:S04]  /*193f0*/  LDL.LU R244, [R1+0x1ec] ;  /* 0x0001ec0001f47983 */ /* 0x000ea80000300800 */
[----:B------:R-:W2:Y:S04]  /*19400*/  LDL.LU R245, [R1+0x1c0] ;  /* 0x0001c00001f57983 */ /* 0x000ea80000300800 */
[----:B------:R-:W2:Y:S01]  /*19410*/  LDL.LU R246, [R1+0x1e4] ;  /* 0x0001e40001f67983 */ /* 0x000ea20000300800 */
[----:B---3--:R-:W-:-:S05]  /*19420*/  IADD3.X R190, R190, UR42, RZ, P6, !PT ;  /* 0x0000002abebe7c10 */ /* 0x008fca000b7fe4ff */
[----:B------:R0:W-:Y:S04]  /*19430*/  STL [R1+0x244], R190 ;  /* 0x000244be01007387 */ /* 0x0001e80000100800 */
[----:B------:R-:W3:Y:S04]  /*19440*/  LDL.LU R247, [R1+0x1b8] ;  /* 0x0001b80001f77983 */ /* 0x000ee80000300800 */
[----:B-1----:R-:W3:Y:S04]  /*19450*/  LDL.LU R248, [R1+0x1dc] ;  /* 0x0001dc0001f87983 */ /* 0x002ee80000300800 */
[----:B0-----:R-:W3:Y:S01]  /*19460*/  LDL.LU R190, [R1+0x1b0] ;  /* 0x0001b00001be7983 */ /* 0x001ee20000300800 */
[----:B----4-:R-:W-:-:S02]  /*19470*/  IADD3 R232, P6, R232, UR9, RZ ;  /* 0x00000009e8e87c10 */ /* 0x010fc4000ffde0ff */
        /* <DEDUP_REMOVED lines=14> */
[----:B------:R-:W-:Y:S02]  /*19560*/  IADD3.X R191, R191, UR42, RZ, P5, !PT ;  /* 0x0000002abfbf7c10 */ /* 0x000fe4000affe4ff */
[----:B------:R-:W-:-:S03]  /*19570*/  IADD3 R207, P4, R207, UR9, RZ ;  /* 0x00000009cfcf7c10 */ /* 0x000fc6000ff9e0ff */
[----:B------:R0:W-:Y:S01]  /*19580*/  STL [R1+0x21c], R191 ;  /* 0x00021cbf01007387 */ /* 0x0001e20000100800 */
[----:B------:R-:W-:-:S03]  /*19590*/  IADD3 R209, P5, R209, UR9, RZ ;  /* 0x00000009d1d17c10 */ /* 0x000fc6000ffbe0ff */
[----:B------:R-:W-:Y:S01]  /*195a0*/  STL [R1+0x224], R205 ;  /* 0x000224cd01007387 */ /* 0x000fe20000100800 */
[----:B------:R-:W-:Y:S02]  /*195b0*/  IADD3.X R226, R226, UR42, RZ, P6, !PT ;  /* 0x0000002ae2e27c10 */ /* 0x000fe4000b7fe4ff */
[----:B------:R-:W-:Y:S01]  /*195c0*/  IADD3 R227, P6, R227, UR9, RZ ;  /* 0x00000009e3e37c10 */ /* 0x000fe2000ffde0ff */
[----:B0-----:R-:W4:Y:S04]  /*195d0*/  LDL.LU R191, [R1+0x1d4] ;  /* 0x0001d40001bf7983 */ /* 0x001f280000300800 */
[----:B------:R-:W-:Y:S04]  /*195e0*/  STL [R1+0x1f8], R207 ;  /* 0x0001f8cf01007387 */ /* 0x000fe80000100800 */
        /* <DEDUP_REMOVED lines=11> */
[----:B------:R-:W-:Y:S04]  /*196a0*/  STL [R1+0x204], R238 ;  /* 0x000204ee01007387 */ /* 0x000fe80000100800 */
[----:B------:R0:W-:Y:S04]  /*196b0*/  STL [R1+0x1d0], R249 ;  /* 0x0001d0f901007387 */ /* 0x0001e80000100800 */
[----:B------:R-:W-:Y:S04]  /*196c0*/  STL [R1+0x1d8], R241 ;  /* 0x0001d8f101007387 */ /* 0x000fe80000100800 */
[----:B0-----:R-:W4:Y:S01]  /*196d0*/  LDL.LU R249, [R1+0x1a8] ;  /* 0x0001a80001f97983 */ /* 0x001f220000300800 */
[----:B------:R-:W-:-:S03]  /*196e0*/  IADD3.X R243, R243, UR42, RZ, P4, !PT ;  /* 0x0000002af3f37c10 */ /* 0x000fc6000a7fe4ff */
[----:B------:R-:W-:Y:S01]  /*196f0*/  STL [R1+0x1fc], R242 ;  /* 0x0001fcf201007387 */ /* 0x000fe20000100800 */
        /* <DEDUP_REMOVED lines=8> */
[----:B------:R-:W-:Y:S04]  /*19780*/  STL [R1+0x1c0], R245 ;  /* 0x0001c0f501007387 */ /* 0x000fe80000100800 */
[----:B------:R-:W-:Y:S04]  /*19790*/  STL [R1+0x1e4], R246 ;  /* 0x0001e4f601007387 */ /* 0x000fe80000100800 */
[----:B------:R-:W2:Y:S01]  /*197a0*/  LDL.LU R230, [R1+0x1a0] ;  /* 0x0001a00001e67983 */ /* 0x000ea20000300800 */
[----:B---3--:R-:W-:-:S02]  /*197b0*/  IADD3 R247, P6, R247, UR9, RZ ;  /* 0x00000009f7f77c10 */ /* 0x008fc4000ffde0ff */
[----:B------:R-:W-:-:S03]  /*197c0*/  IADD3.X R248, R248, UR42, RZ, P1, !PT ;  /* 0x0000002af8f87c10 */ /* 0x000fc60008ffe4ff */
[----:B------:R-:W-:Y:S01]  /*197d0*/  STL [R1+0x1b8], R247 ;  /* 0x0001b8f701007387 */ /* 0x000fe20000100800 */
[----:B------:R-:W-:-:S03]  /*197e0*/  IADD3 R190, P1, R190, UR9, RZ ;  /* 0x00000009bebe7c10 */ /* 0x000fc6000ff3e0ff */
[----:B------:R-:W3:Y:S04]  /*197f0*/  LDL.LU R232, [R1+0x1c4] ;  /* 0x0001c40001e87983 */ /* 0x000ee80000300800 */
[----:B------:R-:W-:Y:S04]  /*19800*/  STL [R1+0x1dc], R248 ;  /* 0x0001dcf801007387 */ /* 0x000fe80000100800 */
[----:B------:R-:W3:Y:S04]  /*19810*/  LDL.LU R234, [R1+0x198] ;  /* 0x0001980001ea7983 */ /* 0x000ee80000300800 */
[----:B------:R0:W-:Y:S04]  /*19820*/  STL [R1+0x1b0], R190 ;  /* 0x0001b0be01007387 */ /* 0x0001e80000100800 */
[----:B------:R-:W3:Y:S04]  /*19830*/  LDL.LU R235, [R1+0x1bc] ;  /* 0x0001bc0001eb7983 */ /* 0x000ee80000300800 */
[----:B------:R-:W3:Y:S04]  /*19840*/  LDL.LU R236, [R1+0x190] ;  /* 0x0001900001ec7983 */ /* 0x000ee80000300800 */
[----:B------:R-:W3:Y:S04]  /*19850*/  LDL.LU R200, [R1+0x1b4] ;  /* 0x0001b40001c87983 */ /* 0x000ee80000300800 */
[----:B------:R-:W3:Y:S04]  /*19860*/  LDL.LU R201, [R1+0x188] ;  /* 0x0001880001c97983 */ /* 0x000ee80000300800 */
[----:B------:R-:W3:Y:S04]  /*19870*/  LDL.LU R204, [R1+0x1ac] ;  /* 0x0001ac0001cc7983 */ /* 0x000ee80000300800 */
[----:B------:R-:W3:Y:S04]  /*19880*/  LDL.LU R205, [R1+0x180] ;  /* 0x0001800001cd7983 */ /* 0x000ee80000300800 */
[----:B0-----:R-:W3:Y:S04]  /*19890*/  LDL.LU R190, [R1+0x1a4] ;  /* 0x0001a40001be7983 */ /* 0x001ee80000300800 */
[----:B------:R-:W3:Y:S04]  /*198a0*/  LDL.LU R207, [R1+0x178] ;  /* 0x0001780001cf7983 */ /* 0x000ee80000300800 */
[----:B------:R-:W3:Y:S04]  /*198b0*/  LDL.LU R209, [R1+0x19c] ;  /* 0x00019c0001d17983 */ /* 0x000ee80000300800 */
[----:B------:R-:W3:Y:S01]  /*198c0*/  LDL.LU R226, [R1+0x170] ;  /* 0x0001700001e27983 */ /* 0x000ee20000300800 */
[----:B----4-:R-:W-:-:S05]  /*198d0*/  IADD3.X R191, R191, UR42, RZ, P2, !PT ;  /* 0x0000002abfbf7c10 */ /* 0x010fca00097fe4ff */
        /* <DEDUP_REMOVED lines=8> */
[----:B------:R-:W4:Y:S01]  /*19960*/  LDL.LU R243, [R1+0x150] ;  /* 0x0001500001f37983 */ /* 0x000f220000300800 */
[----:B------:R-:W-:-:S05]  /*19970*/  IADD3 R249, P2, R249, UR9, RZ ;  /* 0x00000009f9f97c10 */ /* 0x000fca000ff5e0ff */
        /* <DEDUP_REMOVED lines=9> */
[----:B0-----:R-:W2:Y:S01]  /*19a10*/  LDL.LU R250, [R1+0x15c] ;  /* 0x00015c0001fa7983 */ /* 0x001ea20000300800 */
[----:B------:R-:W-:-:S05]  /*19a20*/  IADD3 R230, P3, R230, UR9, RZ ;  /* 0x00000009e6e67c10 */ /* 0x000fca000ff7e0ff */
[----:B------:R-:W-:Y:S01]  /*19a30*/  STL [R1+0x1a0], R230 ;  /* 0x0001a0e601007387 */ /* 0x000fe20000100800 */
[----:B---3--:R-:W-:Y:S02]  /*19a40*/  IADD3.X R232, R232, UR42, RZ, P4, !PT ;  /* 0x0000002ae8e87c10 */ /* 0x008fe4000a7fe4ff */
        /* <DEDUP_REMOVED lines=19> */
[----:B0-----:R-:W3:Y:S04]  /*19b80*/  LDL.LU R190, [R1+0x130] ;  /* 0x0001300001be7983 */ /* 0x001ee80000300800 */
[----:B------:R-:W-:Y:S04]  /*19b90*/  STL [R1+0x180], R205 ;  /* 0x000180cd01007387 */ /* 0x000fe80000100800 */
[----:B------:R-:W-:Y:S04]  /*19ba0*/  STL [R1+0x178], R207 ;  /* 0x000178cf01007387 */ /* 0x000fe80000100800 */
[----:B------:R-:W-:Y:S01]  /*19bb0*/  STL [R1+0x19c], R209 ;  /* 0x00019cd101007387 */ /* 0x000fe20000100800 */
[----:B----4-:R-:W-:-:S03]  /*19bc0*/  IADD3.X R227, R227, UR42, RZ, P4, !PT ;  /* 0x0000002ae3e37c10 */ /* 0x010fc6000a7fe4ff */
        /* <DEDUP_REMOVED lines=11> */
[----:B------:R0:W-:Y:S04]  /*19c80*/  STL [R1+0x17c], R191 ;  /* 0x00017cbf01007387 */ /* 0x0001e80000100800 */
[----:B------:R-:W-:Y:S04]  /*19c90*/  STL [R1+0x184], R241 ;  /* 0x000184f101007387 */ /* 0x000fe80000100800 */
[----:B0-----:R-:W4:Y:S04]  /*19ca0*/  LDL.LU R191, [R1+0x154] ;  /* 0x0001540001bf7983 */ /* 0x001f280000300800 */
[----:B------:R-:W-:Y:S01]  /*19cb0*/  STL [R1+0x158], R242 ;  /* 0x000158f201007387 */ /* 0x000fe20000100800 */
        /* <DEDUP_REMOVED lines=39> */
[----:B------:R-:W3:Y:S01]  /*19f30*/  LDL.LU R243, [R1+0xfc] ;  /* 0x0000fc0001f37983 */ /* 0x000ee20000300800 */
[----:B----4-:R-:W-:-:S05]  /*19f40*/  IADD3.X R191, R191, UR42, RZ, P6, !PT ;  /* 0x0000002abfbf7c10 */ /* 0x010fca000b7fe4ff */
        /* <DEDUP_REMOVED lines=9> */
[----:B0-----:R-:W4:Y:S01]  /*19fe0*/  LDL.LU R249, [R1+0xb8] ;  /* 0x0000b80001f97983 */ /* 0x001f220000300800 */
[----:B------:R-:W-:-:S05]  /*19ff0*/  IADD3.X R230, R230, UR42, RZ, P1, !PT ;  /* 0x0000002ae6e67c10 */ /* 0x000fca0008ffe4ff */
[----:B------:R-:W-:Y:S01]  /*1a000*/  STL [R1+0x14c], R230 ;  /* 0x00014ce601007387 */ /* 0x000fe20000100800 */
[----:B--2---:R-:W-:Y:S02]  /*1a010*/  IADD3 R232, P1, R232, UR9, RZ ;  /* 0x00000009e8e87c10 */ /* 0x004fe4000ff3e0ff */
        /* <DEDUP_REMOVED lines=13> */
[----:B------:R-:W-:Y:S01]  /*1a0f0*/  STL [R1+0x134], R201 ;  /* 0x000134c901007387 */ /* 0x000fe20000100800 */
[----:B------:R-:W-:-:S03]  /*1a100*/  IADD3.X R207, R207, UR42, RZ, P6, !PT ;  /* 0x0000002acfcf7c10 */ /* 0x000fc6000b7fe4ff */
[----:B------:R0:W-:Y:S01]  /*1a110*/  STL [R1+0x100], R250 ;  /* 0x000100fa01007387 */ /* 0x0001e20000100800 */
[----:B------:R-:W-:-:S03]  /*1a120*/  IADD3 R209, P6, R209, UR9, RZ ;  /* 0x00000009d1d17c10 */ /* 0x000fc6000ffde0ff */
[----:B------:R-:W-:Y:S01]  /*1a130*/  STL [R1+0x108], R204 ;  /* 0x000108cc01007387 */ /* 0x000fe20000100800 */
[----:B------:R-:W-:-:S03]  /*1a140*/  IADD3.X R226, R226, UR42, RZ, P1, !PT ;  /* 0x0000002ae2e27c10 */ /* 0x000fc60008ffe4ff */
[----:B0-----:R-:W2:Y:S04]  /*1a150*/  LDL.LU R250, [R1+0xdc] ;  /* 0x0000dc0001fa7983 */ /* 0x001ea80000300800 */
[----:B------:R-:W-:Y:S04]  /*1a160*/  STL [R1+0x12c], R205 ;  /* 0x00012ccd01007387 */ /* 0x000fe80000100800 */
[----:B------:R-:W-:Y:S04]  /*1a170*/  STL [R1+0x124], R207 ;  /* 0x000124cf01007387 */ /* 0x000fe80000100800 */
[----:B------:R-:W-:Y:S04]  /*1a180*/  STL [R1+0xf8], R209 ;  /* 0x0000f8d101007387 */ /* 0x000fe80000100800 */
[----:B------:R-:W-:Y:S01]  /*1a190*/  STL [R1+0x11c], R226 ;  /* 0x00011ce201007387 */ /* 0x000fe20000100800 */
[----:B---3--:R-:W-:-:S02]  /*1a1a0*/  IADD3 R227, P1, R227, UR9, RZ ;  /* 0x00000009e3e37c10 */ /* 0x008fc4000ff3e0ff */
        /* <DEDUP_REMOVED lines=11> */
[----:B------:R0:W-:Y:S04]  /*1a260*/  STL [R1+0xd8], R190 ;  /* 0x0000d8be01007387 */ /* 0x0001e80000100800 */
[----:B------:R-:W-:Y:S04]  /*1a270*/  STL [R1+0xe0], R241 ;  /* 0x0000e0f101007387 */ /* 0x000fe80000100800 */
[----:B0-----:R-:W3:Y:S04]  /*1a280*/  LDL.LU R190, [R1+0xb0] ;  /* 0x0000b00001be7983 */ /* 0x001ee80000300800 */
[----:B------:R-:W-:Y:S01]  /*1a290*/  STL [R1+0x104], R242 ;  /* 0x000104f201007387 */ /* 0x000fe20000100800 */
[----:B----4-:R-:W-:-:S02]  /*1a2a0*/  IADD3 R191, P5, R191, UR9, RZ ;  /* 0x00000009bfbf7c10 */ /* 0x010fc4000ffbe0ff */
[----:B------:R-:W-:-:S03]  /*1a2b0*/  IADD3.X R244, R244, UR42, RZ, P6, !PT ;  /* 0x0000002af4f47c10 */ /* 0x000fc6000b7fe4ff */
[----:B------:R0:W-:Y:S01]  /*1a2c0*/  STL [R1+0xd0], R191 ;  /* 0x0000d0bf01007387 */ /* 0x0001e20000100800 */
[----:B------:R-:W-:Y:S02]  /*1a2d0*/  IADD3 R245, P6, R245, UR9, RZ ;  /* 0x00000009f5f57c10 */ /* 0x000fe4000ffde0ff */
[----:B------:R-:W-:Y:S01]  /*1a2e0*/  IADD3.X R246, R246, UR42, RZ, P1, !PT ;  /* 0x0000002af6f67c10 */ /* 0x000fe20008ffe4ff */
[----:B0-----:R-:W4:Y:S04]  /*1a2f0*/  LDL.LU R191, [R1+0xd4] ;  /* 0x0000d40001bf7983 */ /* 0x001f280000300800 */
[----:B------:R0:W-:Y:S01]  /*1a300*/  STL [R1+0xfc], R243 ;  /* 0x0000fcf301007387 */ /* 0x0001e20000100800 */
[----:B------:R-:W-:-:S03]  /*1a310*/  IADD3 R247, P1, R247, UR9, RZ ;  /* 0x00000009f7f77c10 */ /* 0x000fc6000ff3e0ff */
[----:B------:R1:W-:Y:S01]  /*1a320*/  STL [R1+0xf4], R244 ;  /* 0x0000f4f401007387 */ /* 0x0003e20000100800 */
[----:B------:R-:W-:-:S03]  /*1a330*/  IADD3.X R248, R248, UR42, RZ, P2, !PT ;  /* 0x0000002af8f87c10 */ /* 0x000fc600097fe4ff */
[----:B------:R1:W-:Y:S01]  /*1a340*/  STL [R1+0xc8], R245 ;  /* 0x0000c8f501007387 */ /* 0x0003e20000100800 */
[----:B------:R-:W-:-:S03]  /*1a350*/  IADD3 R249, P2, R249, UR9, RZ ;  /* 0x00000009f9f97c10 */ /* 0x000fc6000ff5e0ff */
[----:B------:R1:W-:Y:S04]  /*1a360*/  STL [R1+0xec], R246 ;  /* 0x0000ecf601007387 */ /* 0x0003e80000100800 */
[----:B------:R-:W4:Y:S04]  /*1a370*/  LDL.LU R230, [R1+0xa8] ;  /* 0x0000a80001e67983 */ /* 0x000f280000300800 */
[----:B------:R3:W-:Y:S04]  /*1a380*/  STL [R1+0xc0], R247 ;  /* 0x0000c0f701007387 */ /* 0x0007e80000100800 */
[----:B------:R-:W4:Y:S04]  /*1a390*/  LDL.LU R232, [R1+0xcc] ;  /* 0x0000cc0001e87983 */ /* 0x000f280000300800 */
[----:B------:R3:W-:Y:S04]  /*1a3a0*/  STL [R1+0xe4], R248 ;  /* 0x0000e4f801007387 */ /* 0x0007e80000100800 */
        /* <DEDUP_REMOVED lines=8> */
[----:B------:R-:W4:Y:S04]  /*1a430*/  LDL.LU R207, [R1+0xac] ;  /* 0x0000ac0001cf7983 */ /* 0x000f280000300800 */
        /* <DEDUP_REMOVED lines=15> */
[----:B------:R0:W-:Y:S06]  /*1a530*/  MEMBAR.ALL.CTA ;  /* 0x0000000000007992 */ /* 0x0001ec0000008000 */
[----:B0-----:R-:W0:Y:S01]  /*1a540*/  FENCE.VIEW.ASYNC.S ;  /* 0x00000000000073c6 */ /* 0x001e220000000000 */
[----:B------:R-:W-:-:S03]  /*1a550*/  UMOV UR13, 0x40000040 ;  /* 0x40000040000d7882 */ /* 0x000fc60000000000 */
[----:B------:R-:W4:Y:S04]  /*1a560*/  LDL.LU R209, [R1+0xa4] ;  /* 0x0000a40001d17983 */ /* 0x000f280000300800 */
[----:B------:R-:W4:Y:S04]  /*1a570*/  LDL.LU R226, [R1+0x78] ;  /* 0x0000780001e27983 */ /* 0x000f280000300800 */
[----:B------:R-:W4:Y:S01]  /*1a580*/  LDL.LU R227, [R1+0x9c] ;  /* 0x00009c0001e37983 */ /* 0x000f220000300800 */
[----:B0-----:R-:W-:Y:S06]  /*1a590*/  BAR.SYNC.DEFER_BLOCKING 0x0 ;  /* 0x0000000000007b1d */ /* 0x001fec0000010000 */
[----:B------:R-:W-:-:S06]  /*1a5a0*/  WARPGROUP.ARRIVE ;  /* 0x00000000000079c5 */ /* 0x000fcc0000000000 */
[----:B------:R-:W-:Y:S01]  /*1a5b0*/  QGMMA.64x128x32.F32.E5M2.E5M2 R88, gdesc[UR12], R88 ;  /* 0x01e000000c5879f3 */ /* 0x000fe20008703858 */
[----:B--2---:R-:W-:-:S05]  /*1a5c0*/  IADD3.X R250, R250, UR42, RZ, P3, !PT ;  /* 0x0000002afafa7c10 */ /* 0x004fca0009ffe4ff */
[----:B------:R0:W-:Y:S04]  /*1a5d0*/  STL [R1+0xdc], R250 ;  /* 0x0000dcfa01007387 */ /* 0x0001e80000100800 */
[----:B------:R-:W2:Y:S04]  /*1a5e0*/  LDL.LU R229, [R1+0x70] ;  /* 0x0000700001e57983 */ /* 0x000ea80000300800 */
[----:B------:R-:W2:Y:S04]  /*1a5f0*/  LDL.LU R237, [R1+0x94] ;  /* 0x0000940001ed7983 */ /* 0x000ea80000300800 */
[----:B------:R-:W2:Y:S04]  /*1a600*/  LDL.LU R238, [R1+0x68] ;  /* 0x0000680001ee7983 */ /* 0x000ea80000300800 */
[----:B------:R-:W2:Y:S04]  /*1a610*/  LDL.LU R241, [R1+0x8c] ;  /* 0x00008c0001f17983 */ /* 0x000ea80000300800 */
[----:B------:R-:W2:Y:S04]  /*1a620*/  LDL.LU R242, [R1+0x60] ;  /* 0x0000600001f27983 */ /* 0x000ea80000300800 */
[----:B------:R-:W2:Y:S04]  /*1a630*/  LDL.LU R243, [R1+0x84] ;  /* 0x0000840001f37983 */ /* 0x000ea80000300800 */
[----:B-1----:R-:W2:Y:S04]  /*1a640*/  LDL.LU R244, [R1+0x58] ;  /* 0x0000580001f47983 */ /* 0x002ea80000300800 */
[----:B------:R-:W2:Y:S04]  /*1a650*/  LDL.LU R245, [R1+0x50] ;  /* 0x0000500001f57983 */ /* 0x000ea80000300800 */
[----:B------:R-:W2:Y:S01]  /*1a660*/  LDL.LU R246, [R1+0x74] ;  /* 0x0000740001f67983 */ /* 0x000ea20000300800 */
[----:B---3--:R-:W-:-:S05]  /*1a670*/  IADD3 R190, P3, R190, UR9, RZ ;  /* 0x00000009bebe7c10 */ /* 0x008fca000ff7e0ff */
[----:B------:R1:W-:Y:S04]  /*1a680*/  STL [R1+0xb0], R190 ;  /* 0x0000b0be01007387 */ /* 0x0003e80000100800 */
[----:B------:R-:W3:Y:S04]  /*1a690*/  LDL.LU R247, [R1+0x6c] ;  /* 0x00006c0001f77983 */ /* 0x000ee80000300800 */
[----:B------:R-:W3:Y:S04]  /*1a6a0*/  LDL.LU R248, [R1+0x40] ;  /* 0x0000400001f87983 */ /* 0x000ee80000300800 */
[----:B------:R-:W3:Y:S01]  /*1a6b0*/  LDL.LU R249, [R1+0x64] ;  /* 0x0000640001f97983 */ /* 0x000ee20000300800 */
[----:B------:R-:W-:Y:S01]  /*1a6c0*/  QGMMA.64x128x32.F32.E5M2.E5M2 R88, gdesc[UR4], R88 ;  /* 0x01e00000045879f3 */ /* 0x000fe20008703858 */
[----:B----4-:R-:W-:-:S05]  /*1a6d0*/  IADD3.X R191, R191, UR42, RZ, P4, !PT ;  /* 0x0000002abfbf7c10 */ /* 0x010fca000a7fe4ff */
[----:B------:R4:W-:Y:S04]  /*1a6e0*/  STL [R1+0xd4], R191 ;  /* 0x0000d4bf01007387 */ /* 0x0009e80000100800 */
[----:B0-----:R-:W3:Y:S04]  /*1a6f0*/  LDL.LU R250, [R1+0x5c] ;  /* 0x00005c0001fa7983 */ /* 0x001ee80000300800 */
[----:B-1----:R-:W3:Y:S04]  /*1a700*/  LDL.LU R190, [R1+0x54] ;  /* 0x0000540001be7983 */ /* 0x002ee80000300800 */
[----:B----4-:R-:W4:Y:S01]  /*1a710*/  LDL.LU R191, [R1+0x4c] ;  /* 0x00004c0001bf7983 */ /* 0x010f220000300800 */
[----:B------:R-:W-:-:S02]  /*1a720*/  IADD3 R230, P4, R230, UR9, RZ ;  /* 0x00000009e6e67c10 */ /* 0x000fc4000ff9e0ff */
        /* <DEDUP_REMOVED lines=20> */
[----:B0-----:R-:W3:Y:S01]  /*1a870*/  LDL.LU R0, [R1+0x890] ;  /* 0x0008900001007983 */ /* 0x001ee20000300800 */
[----:B------:R-:W-:Y:S01]  /*1a880*/  QGMMA.64x128x32.F32.E5M2.E5M2 R88, gdesc[UR16], R88 ;  /* 0x01e00000105879f3 */ /* 0x000fe20008703858 */
[----:B------:R-:W-:Y:S01]  /*1a890*/  UMOV UR26, UR14 ;  /* 0x0000000e001a7c82 */ /* 0x000fe20008000000 */
[----:B------:R-:W-:Y:S01]  /*1a8a0*/  UMOV UR27, UR15 ;  /* 0x0000000f001b7c82 */ /* 0x000fe20008000000 */
[----:B------:R-:W-:Y:S01]  /*1a8b0*/  STL [R1+0xac], R207 ;  /* 0x0000accf01007387 */ /* 0x000fe20000100800 */
[----:B------:R-:W-:-:S08]  /*1a8c0*/  IADD3.X R252, R252, UR42, RZ, P3, !PT ;  /* 0x0000002afcfc7c10 */ /* 0x000fd00009ffe4ff */
[----:B------:R-:W-:-:S12]  /*1a8d0*/  QGMMA.64x128x32.F32.E5M2.E5M2 R88, gdesc[UR20], R88 ;  /* 0x01e00000145879f3 */ /* 0x000fd80008703858 */
[----:B------:R-:W-:Y:S01]  /*1a8e0*/  QGMMA.64x128x32.F32.E5M2.E5M2 R24, gdesc[UR24], R24 ;  /* 0x01e00000181879f3 */ /* 0x000fe20008703818 */
[----:B------:R-:W-:Y:S02]  /*1a8f0*/  IADD3.X R209, R209, UR42, RZ, P4, !PT ;  /* 0x0000002ad1d17c10 */ /* 0x000fe4000a7fe4ff */
[----:B------:R-:W-:Y:S02]  /*1a900*/  IADD3 R226, P4, R226, UR9, RZ ;  /* 0x00000009e2e27c10 */ /* 0x000fe4000ff9e0ff */
[----:B------:R-:W-:Y:S02]  /*1a910*/  IADD3.X R227, R227, UR42, RZ, P5, !PT ;  /* 0x0000002ae3e37c10 */ /* 0x000fe4000affe4ff */
[----:B--2---:R-:W-:Y:S01]  /*1a920*/  IADD3 R229, P5, R229, UR9, RZ ;  /* 0x00000009e5e57c10 */ /* 0x004fe2000ffbe0ff */
[----:B------:R-:W-:Y:S01]  /*1a930*/  STL [R1+0xa4], R209 ;  /* 0x0000a4d101007387 */ /* 0x000fe20000100800 */
[----:B------:R-:W-:Y:S02]  /*1a940*/  IADD3.X R237, R237, UR42, RZ, P6, !PT ;  /* 0x0000002aeded7c10 */ /* 0x000fe4000b7fe4ff */
[----:B------:R-:W-:Y:S01]  /*1a950*/  IADD3 R238, P6, R238, UR9, RZ ;  /* 0x00000009eeee7c10 */ /* 0x000fe2000ffde0ff */
[----:B------:R-:W-:Y:S01]  /*1a960*/  STL [R1+0x78], R226 ;  /* 0x000078e201007387 */ /* 0x000fe20000100800 */
[----:B------:R-:W-:-:S02]  /*1a970*/  IADD3.X R241, R241, UR42, RZ, P1, !PT ;  /* 0x0000002af1f17c10 */ /* 0x000fc40008ffe4ff */
[----:B------:R-:W-:Y:S01]  /*1a980*/  IADD3 R242, P1, R242, UR9, RZ ;  /* 0x00000009f2f27c10 */ /* 0x000fe2000ff3e0ff */
        /* <DEDUP_REMOVED lines=9> */
[----:B------:R-:W-:Y:S04]  /*1aa20*/  STL [R1+0x60], R242 ;  /* 0x000060f201007387 */ /* 0x000fe80000100800 */
[----:B------:R0:W-:Y:S04]  /*1aa30*/  STL [R1+0x7c], R252 ;  /* 0x00007cfc01007387 */ /* 0x0001e80000100800 */
[----:B------:R-:W-:Y:S01]  /*1aa40*/  STL [R1+0x84], R243 ;  /* 0x000084f301007387 */ /* 0x000fe20000100800 */
[----:B------:R-:W-:Y:S01]  /*1aa50*/  UMOV UR30, UR6 ;  /* 0x00000006001e7c82 */ /* 0x000fe20008000000 */
[----:B------:R-:W-:-:S02]  /*1aa60*/  UMOV UR31, UR7 ;  /* 0x00000007001f7c82 */ /* 0x000fc40008000000 */
[----:B0-----:R-:W2:Y:S04]  /*1aa70*/  LDL.LU R252, [R1+0x88c] ;  /* 0x00088c0001fc7983 */ /* 0x001ea80000300800 */
[----:B------:R-:W-:Y:S01]  /*1aa80*/  STL [R1+0x58], R244 ;  /* 0x000058f401007387 */ /* 0x000fe20000100800 */
[----:B------:R-:W-:Y:S01]  /*1aa90*/  QGMMA.64x128x32.F32.E5M2.E5M2 R24, gdesc[UR28], R24 ;  /* 0x01e000001c1879f3 */ /* 0x000fe20008703818 */
[----:B---3--:R-:W-:-:S05]  /*1aaa0*/  IADD3 R0, P4, R0, UR9, RZ ;  /* 0x0000000900007c10 */ /* 0x008fca000ff9e0ff */
[----:B------:R0:W-:Y:S04]  /*1aab0*/  STL [R1+0x48], R0 ;  /* 0x0000480001007387 */ /* 0x0001e80000100800 */
[----:B------:R-:W-:Y:S04]  /*1aac0*/  STL [R1+0x50], R245 ;  /* 0x000050f501007387 */ /* 0x000fe80000100800 */
[----:B0-----:R-:W3:Y:S01]  /*1aad0*/  LDL.LU R0, [R1+0x888] ;  /* 0x0008880001007983 */ /* 0x001ee20000300800 */
[----:B------:R-:W-:Y:S01]  /*1aae0*/  UMOV UR34, UR18 ;  /* 0x0000001200227c82 */ /* 0x000fe20008000000 */
[----:B------:R-:W-:-:S02]  /*1aaf0*/  UMOV UR35, UR19 ;  /* 0x0000001300237c82 */ /* 0x000fc40008000000 */
[----:B------:R-:W-:Y:S01]  /*1ab00*/  QGMMA.64x128x32.F32.E5M2.E5M2 R24, gdesc[UR32], R24 ;  /* 0x01e00000201879f3 */ /* 0x000fe20008703818 */
[----:B------:R-:W-:Y:S01]  /*1ab10*/  UMOV UR38, UR22 ;  /* 0x0000001600267c82 */ /* 0x000fe20008000000 */
[----:B------:R-:W-:Y:S01]  /*1ab20*/  UMOV UR39, UR23 ;  /* 0x0000001700277c82 */ /* 0x000fe20008000000 */
[----:B------:R-:W-:Y:S02]  /*1ab30*/  IADD3.X R247, R247, UR42, RZ, P5, !PT ;  /* 0x0000002af7f77c10 */ /* 0x000fe4000affe4ff */
[----:B------:R-:W-:Y:S02]  /*1ab40*/  IADD3 R248, P5, R248, UR9, RZ ;  /* 0x00000009f8f87c10 */ /* 0x000fe4000ffbe0ff */
[----:B------:R-:W-:Y:S01]  /*1ab50*/  IADD3.X R249, R249, UR42, RZ, P6, !PT ;  /* 0x0000002af9f97c10 */ /* 0x000fe2000b7fe4ff */
[----:B------:R-:W-:Y:S01]  /*1ab60*/  STL [R1+0x74], R246 ;  /* 0x000074f601007387 */ /* 0x000fe20000100800 */
[----:B------:R-:W-:Y:S02]  /*1ab70*/  IADD3.X R250, R250, UR42, RZ, P1, !PT ;  /* 0x0000002afafa7c10 */ /* 0x000fe40008ffe4ff */
[----:B------:R-:W-:Y:S01]  /*1ab80*/  IADD3.X R190, R190, UR42, RZ, P2, !PT ;  /* 0x0000002abebe7c10 */ /* 0x000fe200097fe4ff */
[----:B------:R-:W-:Y:S01]  /*1ab90*/  STL [R1+0x6c], R247 ;  /* 0x00006cf701007387 */ /* 0x000fe20000100800 */
[----:B----4-:R-:W-:-:S03]  /*1aba0*/  IADD3.X R191, R191, UR42, RZ, P3, !PT ;  /* 0x0000002abfbf7c10 */ /* 0x010fc60009ffe4ff */
[----:B------:R-:W-:Y:S04]  /*1abb0*/  STL [R1+0x40], R248 ;  /* 0x000040f801007387 */ /* 0x000fe80000100800 */
[----:B------:R-:W-:Y:S01]  /*1abc0*/  STL [R1+0x64], R249 ;  /* 0x000064f901007387 */ /* 0x000fe20000100800 */
[----:B------:R-:W-:Y:S03]  /*1abd0*/  QGMMA.64x128x32.F32.E5M2.E5M2 R24, gdesc[UR36], R24, gsb0 ;  /* 0x01e00000241879f3 */ /* 0x000fe60008003818 */
[----:B------:R-:W-:Y:S04]  /*1abe0*/  STL [R1+0x5c], R250 ;  /* 0x00005cfa01007387 */ /* 0x000fe80000100800 */
[----:B------:R-:W-:Y:S01]  /*1abf0*/  STL [R1+0x54], R190 ;  /* 0x000054be01007387 */ /* 0x000fe20000100800 */
[----:B--2---:R-:W-:-:S02]  /*1ac00*/  IADD3.X R252, R252, UR42, RZ, P4, !PT ;  /* 0x0000002afcfc7c10 */ /* 0x004fc4000a7fe4ff */
[----:B---3--:R-:W-:-:S05]  /*1ac10*/  IADD3.X R0, R0, UR42, RZ, P5, !PT ;  /* 0x0000002a00007c10 */ /* 0x008fca000affe4ff */
[----:B------:R0:W-:Y:S04]  /*1ac20*/  STL [R1+0x3c], R0 ;  /* 0x00003c0001007387 */ /* 0x0001e80000100800 */
[----:B------:R1:W-:Y:S04]  /*1ac30*/  STL [R1+0x4c], R191 ;  /* 0x00004cbf01007387 */ /* 0x0003e80000100800 */
[----:B0-----:R1:W5:Y:S04]  /*1ac40*/  LDL.LU R0, [R1+0x884] ;  /* 0x0008840001007983 */ /* 0x0013680000300800 */
[----:B------:R1:W-:Y:S01]  /*1ac50*/  STL [R1+0x44], R252 ;  /* 0x000044fc01007387 */ /* 0x0003e20000100800 */
[----:B------:R-:W-:-:S02]  /*1ac60*/  WARPGROUP.DEPBAR.LE gsb0, 0x0 ;  /* 0x00008000000079c5 */ /* 0x000fc40000010000 */
[----:B------:R-:W-:Y:S05]  /*1ac70*/  @P0 BRA `(.L_x_2) ;  /* 0xffffff1400f40947 */ /* 0x000fea000383ffff */
.L_x_1:
[----:B------:R-:W2:Y:S01]  /*1ac80*/  LDL.LU R9, [R1+0x880] ;  /* 0x0008800001097983 */ /* 0x000ea20000300800 */
[----:B------:R-:W0:Y:S01]  /*1ac90*/  S2R R8, SR_TID.X ;  /* 0x0000000000087919 */ /* 0x000e220000002100 */
[----:B------:R-:W-:Y:S01]  /*1aca0*/  F2FP.SATFINITE.E5M2.F32.PACK_AB_MERGE_C R4, R89, R88, RZ ;  /* 0x000000585904723e */ /* 0x000fe200048060ff */
[----:B------:R-:W-:Y:S01]  /*1acb0*/  ULDC.64 UR6, c[0x0][0x228] ;  /* 0x00008a0000067ab9 */ /* 0x000fe20000000a00 */
[----:B------:R-:W-:Y:S01]  /*1acc0*/  F2FP.SATFINITE.E5M2.F32.PACK_AB_MERGE_C R5, R91, R90, RZ ;  /* 0x0000005a5b05723e */ /* 0x000fe200048060ff */
[----:B------:R-:W3:Y:S01]  /*1acd0*/  LDL.LU R16, [R1+0x87c] ;  /* 0x00087c0001107983 */ /* 0x000ee20000300800 */
[----:B------:R-:W-:Y:S01]  /*1ace0*/  F2FP.SATFINITE.E5M2.F32.PACK_AB_MERGE_C R93, R93, R92, RZ ;  /* 0x0000005c5d5d723e */ /* 0x000fe200048060ff */
[----:B-----5:R-:W-:Y:S01]  /*1acf0*/  VIADD R10, R0, 0x7f ;  /* 0x0000007f000a7836 */ /* 0x020fe20000000000 */
[----:B------:R-:W-:Y:S01]  /*1ad00*/  F2FP.SATFINITE.E5M2.F32.PACK_AB_MERGE_C R94, R95, R94, RZ ;  /* 0x0000005e5f5e723e */ /* 0x000fe200048060ff */
[----:B------:R-:W4:Y:S01]  /*1ad10*/  S2R R11, SR_TID.X ;  /* 0x00000000000b7919 */ /* 0x000f220000002100 */
[----:B------:R-:W-:Y:S01]  /*1ad20*/  F2FP.SATFINITE.E5M2.F32.PACK_AB_MERGE_C R6, R25, R24, RZ ;  /* 0x000000181906723e */ /* 0x000fe200048060ff */
[----:B------:R-:W-:Y:S01]  /*1ad30*/  ULDC UR4, c[0x0][0x22c] ;  /* 0x00008b0000047ab9 */ /* 0x000fe20000000800 */
[----:B------:R-:W-:Y:S01]  /*1ad40*/  F2FP.SATFINITE.E5M2.F32.PACK_AB_MERGE_C R7, R27, R26, RZ ;  /* 0x0000001a1b07723e */ /* 0x000fe200048060ff */
[----:B------:R-:W-:Y:S01]  /*1ad50*/  ULDC UR5, c[0x0][0x22c] ;  /* 0x00008b0000057ab9 */ /* 0x000fe20000000800 */
[----:B------:R-:W-:-:S02]  /*1ad60*/  F2FP.SATFINITE.E5M2.F32.PACK_AB_MERGE_C R29, R29, R28, RZ ;  /* 0x0000001c1d1d723e */ /* 0x000fc400048060ff */
[----:B------:R-:W-:Y:S02]  /*1ad70*/  F2FP.SATFINITE.E5M2.F32.PACK_AB_MERGE_C R30, R31, R30, RZ ;  /* 0x0000001e1f1e723e */ /* 0x000fe400048060ff */
[----:B------:R-:W-:Y:S02]  /*1ad80*/  F2FP.SATFINITE.E5M2.F32.PACK_AB_MERGE_C R40, R41, R40, RZ ;  /* 0x000000282928723e */ /* 0x000fe400048060ff */
[----:B------:R-:W-:Y:S02]  /*1ad90*/  PRMT R4, R4, 0x5410, R93 ;  /* 0x0000541004047816 */ /* 0x000fe4000000005d */
[----:B------:R-:W-:Y:S02]  /*1ada0*/  PRMT R5, R5, 0x5410, R94 ;  /* 0x0000541005057816 */ /* 0x000fe4000000005e */
[----:B------:R-:W-:Y:S02]  /*1adb0*/  PRMT R6, R6, 0x5410, R29 ;  /* 0x0000541006067816 */ /* 0x000fe4000000001d */
[----:B------:R-:W-:-:S02]  /*1adc0*/  PRMT R7, R7, 0x5410, R30 ;  /* 0x0000541007077816 */ /* 0x000fc4000000001e */
[----:B------:R-:W-:Y:S02]  /*1add0*/  F2FP.SATFINITE.E5M2.F32.PACK_AB_MERGE_C R98, R99, R98, RZ ;  /* 0x000000626362723e */ /* 0x000fe400048060ff */
[----:B------:R-:W-:Y:S02]  /*1ade0*/  F2FP.SATFINITE.E5M2.F32.PACK_AB_MERGE_C R103, R103, R102, RZ ;  /* 0x000000666767723e */ /* 0x000fe400048060ff */
[----:B------:R-:W-:Y:S01]  /*1adf0*/  F2FP.SATFINITE.E5M2.F32.PACK_AB_MERGE_C R32, R33, R32, RZ ;  /* 0x000000202120723e */ /* 0x000fe200048060ff */
[----:B0-----:R-:W-:Y:S01]  /*1ae00*/  IMAD.SHL.U32 R3, R8, 0x40, RZ ;  /* 0x0000004008037824 */ /* 0x001fe200078e00ff */
[----:B------:R-:W-:Y:S02]  /*1ae10*/  F2FP.SATFINITE.E5M2.F32.PACK_AB_MERGE_C R34, R35, R34, RZ ;  /* 0x000000222322723e */ /* 0x000fe400048060ff */
[----:B------:R-:W-:Y:S02]  /*1ae20*/  F2FP.SATFINITE.E5M2.F32.PACK_AB_MERGE_C R37, R37, R36, RZ ;  /* 0x000000242525723e */ /* 0x000fe400048060ff */
[----:B------:R-:W-:-:S02]  /*1ae30*/  LOP3.LUT R3, R3, 0x400, RZ, 0xc0, !PT ;  /* 0x0000040003037812 */ /* 0x000fc400078ec0ff */
[----:B------:R-:W-:Y:S02]  /*1ae40*/  F2FP.SATFINITE.E5M2.F32.PACK_AB_MERGE_C R39, R39, R38, RZ ;  /* 0x000000262727723e */ /* 0x000fe400048060ff */
[----:B----4-:R-:W-:Y:S02]  /*1ae50*/  LOP3.LUT R11, R11, 0x7f, RZ, 0xc0, !PT ;  /* 0x0000007f0b0b7812 */ /* 0x010fe400078ec0ff */
[----:B------:R-:W-:Y:S02]  /*1ae60*/  F2FP.SATFINITE.E5M2.F32.PACK_AB_MERGE_C R96, R97, R96, RZ ;  /* 0x000000606160723e */ /* 0x000fe400048060ff */
[----:B------:R-:W-:Y:S01]  /*1ae70*/  LEA R20, R11, UR8, 0x4 ;  /* 0x000000080b147c11 */ /* 0x000fe2000f8e20ff */
[----:B------:R-:W-:Y:S01]  /*1ae80*/  BAR.SYNC.DEFER_BLOCKING 0x0 ;  /* 0x0000000000007b1d */ /* 0x000fe20000010000 */
[----:B------:R-:W-:Y:S02]  /*1ae90*/  PRMT R97, R98, 0x5410, R103 ;  /* 0x0000541062617816 */ /* 0x000fe40000000067 */
[----:B------:R-:W-:-:S02]  /*1aea0*/  PRMT R98, R32, 0x5410, R37 ;  /* 0x0000541020627816 */ /* 0x000fc40000000025 */
[----:B------:R-:W-:Y:S01]  /*1aeb0*/  PRMT R99, R34, 0x5410, R39 ;  /* 0x0000541022637816 */ /* 0x000fe20000000027 */
[----:B------:R-:W-:Y:S01]  /*1aec0*/  VIADD R39, R0, 0x5 ;  /* 0x0000000500277836 */ /* 0x000fe20000000000 */
[----:B------:R-:W-:Y:S02]  /*1aed0*/  F2FP.SATFINITE.E5M2.F32.PACK_AB_MERGE_C R101, R101, R100, RZ ;  /* 0x000000646565723e */ /* 0x000fe400048060ff */
[----:B------:R-:W-:Y:S02]  /*1aee0*/  F2FP.SATFINITE.E5M2.F32.PACK_AB_MERGE_C R106, R107, R106, RZ ;  /* 0x0000006a6b6a723e */ /* 0x000fe400048060ff */
[----:B------:R-:W-:Y:S02]  /*1aef0*/  PRMT R96, R96, 0x5410, R101 ;  /* 0x0000541060607816 */ /* 0x000fe40000000065 */
[----:B------:R-:W-:Y:S02]  /*1af00*/  F2FP.SATFINITE.E5M2.F32.PACK_AB_MERGE_C R111, R111, R110, RZ ;  /* 0x0000006e6f6f723e */ /* 0x000fe400048060ff */
[----:B------:R-:W-:-:S02]  /*1af10*/  F2FP.SATFINITE.E5M2.F32.PACK_AB_MERGE_C R104, R105, R104, RZ ;  /* 0x000000686968723e */ /* 0x000fc400048060ff */
[----:B------:R-:W-:Y:S02]  /*1af20*/  F2FP.SATFINITE.E5M2.F32.PACK_AB_MERGE_C R109, R109, R108, RZ ;  /* 0x0000006c6d6d723e */ /* 0x000fe400048060ff */
[----:B------:R-:W-:Y:S02]  /*1af30*/  F2FP.SATFINITE.E5M2.F32.PACK_AB_MERGE_C R42, R43, R42, RZ ;  /* 0x0000002a2b2a723e */ /* 0x000fe400048060ff */
[----:B------:R-:W-:Y:S02]  /*1af40*/  F2FP.SATFINITE.E5M2.F32.PACK_AB_MERGE_C R45, R45, R44, RZ ;  /* 0x0000002c2d2d723e */ /* 0x000fe400048060ff */
[----:B------:R-:W-:Y:S02]  /*1af50*/  F2FP.SATFINITE.E5M2.F32.PACK_AB_MERGE_C R47, R47, R46, RZ ;  /* 0x0000002e2f2f723e */ /* 0x000fe400048060ff */
[----:B------:R-:W-:Y:S02]  /*1af60*/  PRMT R105, R106, 0x5410, R111 ;  /* 0x000054106a697816 */ /* 0x000fe4000000006f */
[----:B------:R-:W-:-:S02]  /*1af70*/  PRMT R104, R104, 0x5410, R109 ;  /* 0x0000541068687816 */ /* 0x000fc4000000006d */
[----:B------:R-:W-:Y:S02]  /*1af80*/  PRMT R106, R40, 0x5410, R45 ;  /* 0x00005410286a7816 */ /* 0x000fe4000000002d */
[----:B------:R-:W-:Y:S02]  /*1af90*/  PRMT R107, R42, 0x5410, R47 ;  /* 0x000054102a6b7816 */ /* 0x000fe4000000002f */
[----:B------:R-:W-:Y:S02]  /*1afa0*/  F2FP.SATFINITE.E5M2.F32.PACK_AB_MERGE_C R114, R115, R114, RZ ;  /* 0x000000727372723e */ /* 0x000fe400048060ff */
[----:B------:R-:W-:Y:S02]  /*1afb0*/  F2FP.SATFINITE.E5M2.F32.PACK_AB_MERGE_C R119, R119, R118, RZ ;  /* 0x000000767777723e */ /* 0x000fe400048060ff */
        /* <DEDUP_REMOVED lines=58> */
[----:B--2---:R-:W-:Y:S01]  /*1b360*/  LOP3.LUT R2, R9, 0xf0, RZ, 0xc0, !PT ;  /* 0x000000f009027812 */ /* 0x004fe200078ec0ff */
[----:B------:R-:W-:-:S03]  /*1b370*/  VIADD R9, R0, 0x1 ;  /* 0x0000000100097836 */ /* 0x000fc60000000000 */
[----:B------:R-:W-:Y:S01]  /*1b380*/  IADD3 R3, R3, UR8, R2 ;  /* 0x0000000803037c10 */ /* 0x000fe2000fffe002 */
[----:B------:R-:W-:Y:S02]  /*1b390*/  IMAD.SHL.U32 R2, R8, 0x8, RZ ;  /* 0x0000000808027824 */ /* 0x000fe400078e00ff */
[----:B------:R-:W-:Y:S01]  /*1b3a0*/  VIADD R8, R0, 0x2 ;  /* 0x0000000200087836 */ /* 0x000fe20000000000 */
[----:B---3--:R-:W-:Y:S02]  /*1b3b0*/  ISETP.GE.AND P0, PT, R16, UR6, PT ;  /* 0x0000000610007c0c */ /* 0x008fe4000bf06270 */
[----:B------:R-:W-:Y:S02]  /*1b3c0*/  LOP3.LUT R2, R2, 0x300, RZ, 0xc0, !PT ;  /* 0x0000030002027812 */ /* 0x000fe400078ec0ff */
[----:B------:R-:W-:Y:S01]  /*1b3d0*/  ISETP.LT.AND P2, PT, R9, UR4, !P0 ;  /* 0x0000000409007c0c */ /* 0x000fe2000c741270 */
[----:B------:R-:W-:Y:S01]  /*1b3e0*/  VIADD R9, R0, 0x3 ;  /* 0x0000000300097836 */ /* 0x000fe20000000000 */
[----:B------:R-:W-:Y:S01]  /*1b3f0*/  ISETP.LT.AND P1, PT, R10, UR5, !P0 ;  /* 0x000000050a007c0c */ /* 0x000fe2000c721270 */
[----:B------:R-:W-:Y:S01]  /*1b400*/  IMAD.IADD R41, R2, 0x1, R3 ;  /* 0x0000000102297824 */ /* 0x000fe200078e0203 */
[----:B------:R-:W-:Y:S01]  /*1b410*/  ULDC UR4, c[0x0][0x22c] ;  /* 0x00008b0000047ab9 */ /* 0x000fe20000000800 */
[----:B------:R-:W-:Y:S01]  /*1b420*/  ULDC UR5, c[0x0][0x22c] ;  /* 0x00008b0000057ab9 */ /* 0x000fe20000000800 */
[----:B------:R-:W-:Y:S01]  /*1b430*/  ISETP.LT.AND P4, PT, R8, UR4, !P0 ;  /* 0x0000000408007c0c */ /* 0x000fe2000c781270 */
[----:B------:R-:W-:Y:S01]  /*1b440*/  ULDC UR4, c[0x0][0x244] ;  /* 0x0000910000047ab9 */ /* 0x000fe20000000800 */
[----:B------:R-:W-:Y:S01]  /*1b450*/  STSM.16.M88.4 [R41], R4 ;  /* 0x0000000429007844 */ /* 0x000fe20000000200 */
[----:B------:R-:W-:Y:S01]  /*1b460*/  BAR.SYNC.DEFER_BLOCKING 0x0 ;  /* 0x0000000000007b1d */ /* 0x000fe20000010000 */
[----:B------:R-:W-:Y:S01]  /*1b470*/  ISETP.LT.AND P3, PT, R9, UR5, !P0 ;  /* 0x0000000509007c0c */ /* 0x000fe2000c761270 */
[----:B------:R-:W-:Y:S01]  /*1b480*/  IMAD R2, R16, UR4, RZ ;  /* 0x0000000410027c24 */ /* 0x000fe2000f8e02ff */
[----:B------:R-:W-:-:S03]  /*1b490*/  ISETP.LT.AND P5, PT, R0, UR7, !P0 ;  /* 0x0000000700007c0c */ /* 0x000fc6000c7a1270 */
[----:B------:R-:W-:Y:S02]  /*1b4a0*/  ULDC.64 UR4, c[0x0][0x220] ;  /* 0x0000880000047ab9 */ /* 0x000fe40000000a00 */
[----:B------:R-:W-:Y:S01]  /*1b4b0*/  IADD3 R3, P6, R2, UR4, RZ ;  /* 0x0000000402037c10 */ /* 0x000fe2000ffde0ff */
[----:B------:R-:W-:Y:S02]  /*1b4c0*/  ULDC UR4, c[0x0][0x248] ;  /* 0x0000920000047ab9 */ /* 0x000fe40000000800 */
[----:B------:R-:W-:Y:S01]  /*1b4d0*/  IMAD R21, R0, UR4, RZ ;  /* 0x0000000400157c24 */ /* 0x000fe2000f8e02ff */
[----:B------:R-:W-:Y:S01]  /*1b4e0*/  LEA.HI.X.SX32 R2, R2, UR5, 0x1, P6 ;  /* 0x0000000502027c11 */ /* 0x000fe2000b0f0eff */
[----:B------:R-:W-:Y:S02]  /*1b4f0*/  ULDC UR5, c[0x0][0x22c] ;  /* 0x00008b0000057ab9 */ /* 0x000fe40000000800 */
[C---:B------:R-:W-:Y:S01]  /*1b500*/  VIADD R38, R21.reuse, UR4 ;  /* 0x0000000415267c36 */ /* 0x040fe20008000000 */
[----:B------:R-:W-:-:S04]  /*1b510*/  IADD3 R22, P6, R21, R3, RZ ;  /* 0x0000000315167210 */ /* 0x000fc80007fde0ff */
[-C--:B------:R-:W-:Y:S01]  /*1b520*/  LEA.HI.X.SX32 R23, R21, R2.reuse, 0x1, P6 ;  /* 0x0000000215177211 */ /* 0x080fe200030f0eff */
[----:B------:R-:W-:Y:S01]  /*1b530*/  VIADD R21, R0, 0x4 ;  /* 0x0000000400157836 */ /* 0x000fe20000000000 */
[C---:B------:R-:W-:Y:S01]  /*1b540*/  IADD3 R36, P6, R38.reuse, R3, RZ ;  /* 0x0000000326247210 */ /* 0x040fe20007fde0ff */
[----:B------:R-:W0:Y:S03]  /*1b550*/  LDS.128 R32, [R20] ;  /* 0x0000000014207984 */ /* 0x000e260000000c00 */
[----:B------:R-:W-:Y:S01]  /*1b560*/  LEA.HI.X.SX32 R37, R38, R2, 0x1, P6 ;  /* 0x0000000226257211 */ /* 0x000fe200030f0eff */
[----:B------:R-:W-:Y:S06]  /*1b570*/  BAR.SYNC.DEFER_BLOCKING 0x0 ;  /* 0x0000000000007b1d */ /* 0x000fec0000010000 */
[----:B------:R-:W-:Y:S02]  /*1b580*/  STSM.16.M88.4 [R41], R96 ;  /* 0x0000006029007844 */ /* 0x000fe40000000200 */
[----:B------:R-:W-:Y:S01]  /*1b590*/  BAR.SYNC.DEFER_BLOCKING 0x0 ;  /* 0x0000000000007b1d */ /* 0x000fe20000010000 */
[----:B0-----:R-:W-:-:S02]  /*1b5a0*/  PRMT R45, R32, 0x7770, RZ ;  /* 0x00007770202d7816 */ /* 0x001fc400000000ff */
[----:B------:R-:W-:-:S03]  /*1b5b0*/  PRMT R43, R32, 0x7771, RZ ;  /* 0x00007771202b7816 */ /* 0x000fc600000000ff */
[----:B------:R-:W0:Y:S02]  /*1b5c0*/  LDS.128 R28, [R20] ;  /* 0x00000000141c7984 */ /* 0x000e240000000c00 */
[----:B------:R-:W-:Y:S06]  /*1b5d0*/  BAR.SYNC.DEFER_BLOCKING 0x0 ;  /* 0x0000000000007b1d */ /* 0x000fec0000010000 */
[----:B------:R-:W-:Y:S02]  /*1b5e0*/  STSM.16.M88.4 [R41], R104 ;  /* 0x0000006829007844 */ /* 0x000fe40000000200 */
[----:B------:R-:W-:Y:S06]  /*1b5f0*/  BAR.SYNC.DEFER_BLOCKING 0x0 ;  /* 0x0000000000007b1d */ /* 0x000fec0000010000 */
[----:B------:R-:W2:Y:S02]  /*1b600*/  LDS.128 R24, [R20] ;  /* 0x0000000014187984 */ /* 0x000ea40000000c00 */
[----:B------:R-:W-:Y:S06]  /*1b610*/  BAR.SYNC.DEFER_BLOCKING 0x0 ;  /* 0x0000000000007b1d */ /* 0x000fec0000010000 */
[----:B------:R-:W-:Y:S02]  /*1b620*/  STSM.16.M88.4 [R41], R112 ;  /* 0x0000007029007844 */ /* 0x000fe40000000200 */
[----:B------:R-:W-:Y:S06]  /*1b630*/  BAR.SYNC.DEFER_BLOCKING 0x0 ;  /* 0x0000000000007b1d */ /* 0x000fec0000010000 */
[----:B------:R-:W3:Y:S02]  /*1b640*/  LDS.128 R12, [R20] ;  /* 0x00000000140c7984 */ /* 0x000ee40000000c00 */
[----:B------:R-:W-:Y:S06]  /*1b650*/  BAR.SYNC.DEFER_BLOCKING 0x0 ;  /* 0x0000000000007b1d */ /* 0x000fec0000010000 */
[----:B------:R-:W-:Y:S02]  /*1b660*/  STSM.16.M88.4 [R41], R120 ;  /* 0x0000007829007844 */ /* 0x000fe40000000200 */
[----:B------:R-:W-:Y:S06]  /*1b670*/  BAR.SYNC.DEFER_BLOCKING 0x0 ;  /* 0x0000000000007b1d */ /* 0x000fec0000010000 */
[----:B------:R-:W4:Y:S02]  /*1b680*/  LDS.128 R8, [R20] ;  /* 0x0000000014087984 */ /* 0x000f240000000c00 */
[----:B------:R-:W-:Y:S06]  /*1b690*/  BAR.SYNC.DEFER_BLOCKING 0x0 ;  /* 0x0000000000007b1d */ /* 0x000fec0000010000 */
[----:B------:R-:W-:Y:S02]  /*1b6a0*/  STSM.16.M88.4 [R41], R128 ;  /* 0x0000008029007844 */ /* 0x000fe40000000200 */
[----:B------:R-:W-:Y:S06]  /*1b6b0*/  BAR.SYNC.DEFER_BLOCKING 0x0 ;  /* 0x0000000000007b1d */ /* 0x000fec0000010000 */
[----:B------:R-:W1:Y:S02]  /*1b6c0*/  LDS.128 R16, [R20] ;  /* 0x0000000014107984 */ /* 0x000e640000000c00 */
[----:B------:R-:W-:Y:S06]  /*1b6d0*/  BAR.SYNC.DEFER_BLOCKING 0x0 ;  /* 0x0000000000007b1d */ /* 0x000fec0000010000 */
[----:B------:R-:W-:Y:S02]  /*1b6e0*/  STSM.16.M88.4 [R41], R136 ;  /* 0x0000008829007844 */ /* 0x000fe40000000200 */
[----:B------:R-:W-:Y:S06]  /*1b6f0*/  BAR.SYNC.DEFER_BLOCKING 0x0 ;  /* 0x0000000000007b1d */ /* 0x000fec0000010000 */
[----:B------:R-:W1:Y:S02]  /*1b700*/  LDS.128 R4, [R20] ;  /* 0x0000000014047984 */ /* 0x000e640000000c00 */
[----:B------:R-:W-:Y:S06]  /*1b710*/  BAR.SYNC.DEFER_BLOCKING 0x0 ;  /* 0x0000000000007b1d */ /* 0x000fec0000010000 */
[----:B------:R0:W-:Y:S02]  /*1b720*/  STSM.16.M88.4 [R41], R144 ;  /* 0x0000009029007844 */ /* 0x0001e40000000200 */
[----:B------:R-:W-:Y:S01]  /*1b730*/  BAR.SYNC.DEFER_BLOCKING 0x0 ;  /* 0x0000000000007b1d */ /* 0x000fe20000010000 */
[----:B0-----:R-:W-:-:S05]  /*1b740*/  PRMT R41, R33, 0x7770, RZ ;  /* 0x0000777021297816 */ /* 0x001fca00000000ff */
[----:B------:R0:W-:Y:S01]  /*1b750*/  @P5 STG.E.U8 desc[UR40][R22.64], R45 ;  /* 0x0000002d16005986 */ /* 0x0001e2000c101128 */
[----:B------:R-:W-:Y:S01]  /*1b760*/  ISETP.LT.AND P5, PT, R21, UR5, !P0 ;  /* 0x0000000515007c0c */ /* 0x000fe2000c7a1270 */
[----:B------:R-:W-:Y:S01]  /*1b770*/  VIADD R21, R38, UR4 ;  /* 0x0000000426157c36 */ /* 0x000fe20008000000 */
[----:B------:R-:W-:Y:S01]  /*1b780*/  ULDC UR5, c[0x0][0x22c] ;  /* 0x00008b0000057ab9 */ /* 0x000fe20000000800 */
[----:B------:R2:W-:Y:S01]  /*1b790*/  @P2 STG.E.U8 desc[UR40][R36.64], R43 ;  /* 0x0000002b24002986 */ /* 0x0005e2000c101128 */
[----:B------:R-:W-:Y:S01]  /*1b7a0*/  ISETP.LT.AND P2, PT, R39, UR5, !P0 ;  /* 0x0000000527007c0c */ /* 0x000fe2000c741270 */
[C---:B------:R-:W-:Y:S01]  /*1b7b0*/  VIADD R40, R21.reuse, UR4 ;  /* 0x0000000415287c36 */ /* 0x040fe20008000000 */
[----:B------:R-:W-:Y:S01]  /*1b7c0*/  IADD3 R38, P6, R21, R3, RZ ;  /* 0x0000000315267210 */ /* 0x000fe20007fde0ff */
[----:B------:R-:W-:-:S03]  /*1b7d0*/  ULDC UR5, c[0x0][0x22c] ;  /* 0x00008b0000057ab9 */ /* 0x000fc60000000800 */
[-C--:B------:R-:W-:Y:S01]  /*1b7e0*/  LEA.HI.X.SX32 R39, R21, R2.reuse, 0x1, P6 ;  /* 0x0000000215277211 */ /* 0x080fe200030f0eff */
[----:B------:R-:W-:Y:S01]  /*1b7f0*/  VIADD R21, R0, 0x6 ;  /* 0x0000000600157836 */ /* 0x000fe20000000000 */
[CC--:B0-----:R-:W-:Y:S02]  /*1b800*/  IADD3 R22, P6, R40.reuse, R3.reuse, RZ ;  /* 0x0000000328167210 */ /* 0x0c1fe40007fde0ff */
[----:B--2---:R-:W-:Y:S01]  /*1b810*/  PRMT R43, R33, 0x7771, RZ ;  /* 0x00007771212b7816 */ /* 0x004fe200000000ff */
[----:B------:R0:W-:Y:S01]  /*1b820*/  @P4 STG.E.U8 desc[UR40][R38.64], R41 ;  /* 0x0000002926004986 */ /* 0x0001e2000c101128 */
[CC--:B------:R-:W-:Y:S01]  /*1b830*/  LEA.HI.X.SX32 R23, R40.reuse, R2.reuse, 0x1, P6 ;  /* 0x0000000228177211 */ /* 0x0c0fe200030f0eff */
[----:B------:R-:W-:Y:S01]  /*1b840*/  VIADD R40, R40, UR4 ;  /* 0x0000000428287c36 */ /* 0x000fe20008000000 */
[----:B------:R-:W-:Y:S01]  /*1b850*/  ISETP.LT.AND P4, PT, R21, UR5, !P0 ;  /* 0x0000000515007c0c */ /* 0x000fe2000c781270 */
[----:B------:R-:W-:Y:S01]  /*1b860*/  VIADD R37, R0, 0x7 ;  /* 0x0000000700257836 */ /* 0x000fe20000000000 */
[----:B------:R-:W-:Y:S01]  /*1b870*/  ULDC UR5, c[0x0][0x22c] ;  /* 0x00008b0000057ab9 */ /* 0x000fe20000000800 */
[C---:B------:R-:W-:Y:S01]  /*1b880*/  VIADD R21, R40.reuse, UR4 ;  /* 0x0000000428157c36 */ /* 0x040fe20008000000 */
[CC--:B------:R-:W-:Y:S01]  /*1b890*/  IADD3 R36, P6, R40.reuse, R3.reuse, RZ ;  /* 0x0000000328247210 */ /* 0x0c0fe20007fde0ff */
[----:B------:R2:W-:Y:S01]  /*1b8a0*/  @P3 STG.E.U8 desc[UR40][R22.64], R43 ;  /* 0x0000002b16003986 */ /* 0x0005e2000c101128 */
[----:B------:R-:W-:Y:S01]  /*1b8b0*/  ISETP.LT.AND P3, PT, R37, UR5, !P0 ;  /* 0x0000000525007c0c */ /* 0x000fe2000c761270 */
[----:B------:R-:W-:Y:S01]  /*1b8c0*/  ULDC UR5, c[0x0][0x22c] ;  /* 0x00008b0000057ab9 */ /* 0x000fe20000000800 */
[----:B------:R-:W-:Y:S01]  /*1b8d0*/  LEA.HI.X.SX32 R37, R40, R2, 0x1, P6 ;  /* 0x0000000228257211 */ /* 0x000fe200030f0eff */
[----:B------:R-:W-:Y:S01]  /*1b8e0*/  VIADD R40, R0, 0x8 ;  /* 0x0000000800287836 */ /* 0x000fe20000000000 */
[----:B0-----:R-:W-:-:S02]  /*1b8f0*/  IADD3 R38, P6, R21, R3, RZ ;  /* 0x0000000315267210 */ /* 0x001fc40007fde0ff */
[C---:B------:R-:W-:Y:S02]  /*1b900*/  PRMT R41, R34.reuse, 0x7770, RZ ;  /* 0x0000777022297816 */ /* 0x040fe400000000ff */
[CC--:B------:R-:W-:Y:S01]  /*1b910*/  LEA.HI.X.SX32 R39, R21.reuse, R2.reuse, 0x1, P6 ;  /* 0x0000000215277211 */ /* 0x0c0fe200030f0eff */
[----:B------:R-:W-:Y:S01]  /*1b920*/  VIADD R21, R21, UR4 ;  /* 0x0000000415157c36 */ /* 0x000fe20008000000 */
[----:B--2---:R-:W-:Y:S01]  /*1b930*/  PRMT R43, R34, 0x7771, RZ ;  /* 0x00007771222b7816 */ /* 0x004fe200000000ff */
[----:B------:R0:W-:Y:S01]  /*1b940*/  @P5 STG.E.U8 desc[UR40][R36.64], R41 ;  /* 0x0000002924005986 */ /* 0x0001e2000c101128 */
[----:B------:R-:W-:Y:S01]  /*1b950*/  VIADD R23, R0, 0x9 ;  /* 0x0000000900177836 */ /* 0x000fe20000000000 */
[----:B------:R-:W-:Y:S01]  /*1b960*/  ISETP.LT.AND P5, PT, R40, UR5, !P0 ;  /* 0x0000000528007c0c */ /* 0x000fe2000c7a1270 */
[C---:B------:R-:W-:Y:S01]  /*1b970*/  VIADD R40, R21.reuse, UR4 ;  /* 0x0000000415287c36 */ /* 0x040fe20008000000 */
[-C--:B------:R-:W-:Y:S01]  /*1b980*/  IADD3 R22, P6, R21, R3.reuse, RZ ;  /* 0x0000000315167210 */ /* 0x080fe20007fde0ff */
[----:B------:R-:W-:Y:S01]  /*1b990*/  ULDC UR5, c[0x0][0x22c] ;  /* 0x00008b0000057ab9 */ /* 0x000fe20000000800 */
        /* <DEDUP_REMOVED lines=14> */
[CC--:B------:R-:W-:Y:S01]  /*1ba80*/  IADD3 R38, P6, R40.reuse, R3.reuse, RZ ;  /* 0x0000000328267210 */ /* 0x0c0fe20007fde0ff */
        /* <DEDUP_REMOVED lines=12> */
[----:B------:R-:W-:Y:S01]  /*1bb50*/  ISETP.LT.AND P5, PT, R40, UR5, !P0 ;  /* 0x0000000528007c0c */ /* 0x000fe2000c7a1270 */
[----:B------:R-:W-:Y:S01]  /*1bb60*/  VIADD R32, R0, 0xd ;  /* 0x0000000d00207836 */ /* 0x000fe20000000000 */
[CC--:B------:R-:W-:Y:S01]  /*1bb70*/  IADD3 R36, P6, R21.reuse, R3.reuse, RZ ;  /* 0x0000000315247210 */ /* 0x0c0fe20007fde0ff */
[C---:B------:R-:W-:Y:S01]  /*1bb80*/  VIADD R40, R21.reuse, UR4 ;  /* 0x0000000415287c36 */ /* 0x040fe20008000000 */
[----:B------:R-:W-:Y:S01]  /*1bb90*/  ULDC UR5, c[0x0][0x22c] ;  /* 0x00008b0000057ab9 */ /* 0x000fe20000000800 */
[----:B------:R2:W-:Y:S01]  /*1bba0*/  @P2 STG.E.U8 desc[UR40][R22.64], R43 ;  /* 0x0000002b16002986 */ /* 0x0005e2000c101128 */
[----:B------:R-:W-:Y:S01]  /*1bbb0*/  ISETP.LT.AND P2, PT, R32, UR5, !P0 ;  /* 0x0000000520007c0c */ /* 0x000fe2000c741270 */
[----:B------:R-:W-:Y:S01]  /*1bbc0*/  ULDC UR5, c[0x0][0x22c] ;  /* 0x00008b0000057ab9 */ /* 0x000fe20000000800 */
[----:B------:R-:W-:Y:S01]  /*1bbd0*/  LEA.HI.X.SX32 R37, R21, R2, 0x1, P6 ;  /* 0x0000000215257211 */ /* 0x000fe200030f0eff */
[----:B------:R-:W-:Y:S01]  /*1bbe0*/  VIADD R21, R0, 0xe ;  /* 0x0000000e00157836 */ /* 0x000fe20000000000 */
[----:B------:R-:W-:Y:S01]  /*1bbf0*/  IADD3 R32, P6, R40, R3, RZ ;  /* 0x0000000328207210 */ /* 0x000fe20007fde0ff */
[----:B0-----:R-:W-:Y:S01]  /*1bc00*/  VIADD R38, R0, 0x10 ;  /* 0x0000001000267836 */ /* 0x001fe20000000000 */
[----:B------:R-:W-:-:S02]  /*1bc10*/  PRMT R41, R33, 0x7772, RZ ;  /* 0x0000777221297816 */ /* 0x000fc400000000ff */
[----:B------:R-:W-:Y:S02]  /*1bc20*/  PRMT R39, R33, 0x7773, RZ ;  /* 0x0000777321277816 */ /* 0x000fe400000000ff */
[CC--:B------:R-:W-:Y:S01]  /*1bc30*/  LEA.HI.X.SX32 R33, R40.reuse, R2.reuse, 0x1, P6 ;  /* 0x0000000228217211 */ /* 0x0c0fe200030f0eff */
[----:B------:R-:W-:Y:S01]  /*1bc40*/  VIADD R40, R40, UR4 ;  /* 0x0000000428287c36 */ /* 0x000fe20008000000 */
[----:B------:R0:W-:Y:S01]  /*1bc50*/  @P4 STG.E.U8 desc[UR40][R36.64], R41 ;  /* 0x0000002924004986 */ /* 0x0001e2000c101128 */
[----:B--2---:R-:W-:Y:S01]  /*1bc60*/  VIADD R23, R0, 0xf ;  /* 0x0000000f00177836 */ /* 0x004fe20000000000 */
[----:B------:R-:W-:Y:S01]  /*1bc70*/  ISETP.LT.AND P4, PT, R21, UR5, !P0 ;  /* 0x0000000515007c0c */ /* 0x000fe2000c781270 */
[C---:B------:R-:W-:Y:S01]  /*1bc80*/  VIADD R21, R40.reuse, UR4 ;  /* 0x0000000428157c36 */ /* 0x040fe20008000000 */
[C---:B------:R-:W-:Y:S01]  /*1bc90*/  IADD3 R22, P6, R40.reuse, R3, RZ ;  /* 0x0000000328167210 */ /* 0x040fe20007fde0ff */
[----:B------:R-:W-:Y:S01]  /*1bca0*/  ULDC UR5, c[0x0][0x22c] ;  /* 0x00008b0000057ab9 */ /* 0x000fe20000000800 */
[----:B------:R2:W-:Y:S01]  /*1bcb0*/  @P3 STG.E.U8 desc[UR40][R32.64], R39 ;  /* 0x0000002720003986 */ /* 0x0005e2000c101128 */
[----:B------:R-:W-:Y:S01]  /*1bcc0*/  ISETP.LT.AND P3, PT, R23, UR5, !P0 ;  /* 0x0000000517007c0c */ /* 0x000fe2000c761270 */
[----:B------:R-:W-:Y:S01]  /*1bcd0*/  ULDC UR5, c[0x0][0x22c] ;  /* 0x00008b0000057ab9 */ /* 0x000fe20000000800 */
[----:B------:R-:W-:-:S02]  /*1bce0*/  LEA.HI.X.SX32 R23, R40, R2, 0x1, P6 ;  /* 0x0000000228177211 */ /* 0x000fc400030f0eff */
[C---:B------:R-:W-:Y:S02]  /*1bcf0*/  PRMT R43, R34.reuse, 0x7773, RZ ;  /* 0x00007773222b7816 */ /* 0x040fe400000000ff */
[CC--:B0-----:R-:W-:Y:S02]  /*1bd00*/  IADD3 R36, P6, R21.reuse, R3.reuse, RZ ;  /* 0x0000000315247210 */ /* 0x0c1fe40007fde0ff */
[----:B------:R-:W-:Y:S02]  /*1bd10*/  PRMT R41, R34, 0x7772, RZ ;  /* 0x0000777222297816 */ /* 0x000fe400000000ff */
[CC--:B------:R-:W-:Y:S01]  /*1bd20*/  LEA.HI.X.SX32 R37, R21.reuse, R2.reuse, 0x1, P6 ;  /* 0x0000000215257211 */ /* 0x0c0fe200030f0eff */
[----:B------:R-:W-:Y:S01]  /*1bd30*/  VIADD R21, R21, UR4 ;  /* 0x0000000415157c36 */ /* 0x000fe20008000000 */
[----:B--2---:R-:W-:Y:S01]  /*1bd40*/  PRMT R39, R35, 0x7773, RZ ;  /* 0x0000777323277816 */ /* 0x004fe200000000ff */
[----:B------:R-:W-:Y:S01]  /*1bd50*/  VIADD R33, R0, 0x11 ;  /* 0x0000001100217836 */ /* 0x000fe20000000000 */
[----:B------:R0:W-:Y:S01]  /*1bd60*/  @P5 STG.E.U8 desc[UR40][R22.64], R41 ;  /* 0x0000002916005986 */ /* 0x0001e2000c101128 */
[----:B------:R-:W-:Y:S01]  /*1bd70*/  ISETP.LT.AND P5, PT, R38, UR5, !P0 ;  /* 0x0000000526007c0c */ /* 0x000fe2000c7a1270 */
[----:B------:R-:W-:Y:S01]  /*1bd80*/  ULDC UR5, c[0x0][0x22c] ;  /* 0x00008b0000057ab9 */ /* 0x000fe20000000800 */
[-C--:B------:R-:W-:Y:S01]  /*1bd90*/  IADD3 R32, P6, R21, R3.reuse, RZ ;  /* 0x0000000315207210 */ /* 0x080fe20007fde0ff */
[----:B------:R2:W-:Y:S01]  /*1bda0*/  @P2 STG.E.U8 desc[UR40][R36.64], R43 ;  /* 0x0000002b24002986 */ /* 0x0005e2000c101128 */
[----:B------:R-:W-:Y:S01]  /*1bdb0*/  ISETP.LT.AND P2, PT, R33, UR5, !P0 ;  /* 0x0000000521007c0c */ /* 0x000fe2000c741270 */
[C---:B------:R-:W-:Y:S01]  /*1bdc0*/  VIADD R34, R21.reuse, UR4 ;  /* 0x0000000415227c36 */ /* 0x040fe20008000000 */
[----:B------:R-:W-:Y:S01]  /*1bdd0*/  LEA.HI.X.SX32 R33, R21, R2, 0x1, P6 ;  /* 0x0000000215217211 */ /* 0x000fe200030f0eff */
[C---:B------:R-:W-:Y:S01]  /*1bde0*/  VIADD R21, R0.reuse, 0x12 ;  /* 0x0000001200157836 */ /* 0x040fe20000000000 */
[----:B------:R-:W-:Y:S01]  /*1bdf0*/  ULDC UR5, c[0x0][0x22c] ;  /* 0x00008b0000057ab9 */ /* 0x000fe20000000800 */
[----:B0-----:R-:W-:Y:S01]  /*1be00*/  PRMT R41, R35, 0x7772, RZ ;  /* 0x0000777223297816 */ /* 0x001fe200000000ff */
[----:B------:R-:W-:Y:S01]  /*1be10*/  VIADD R35, R0, 0x13 ;  /* 0x0000001300237836 */ /* 0x000fe20000000000 */
[----:B------:R-:W-:-:S02]  /*1be20*/  IADD3 R22, P6, R34, R3, RZ ;  /* 0x0000000322167210 */ /* 0x000fc40007fde0ff */
[----:B--2---:R-:W-:Y:S01]  /*1be30*/  PRMT R37, R28, 0x7770, RZ ;  /* 0x000077701c257816 */ /* 0x004fe200000000ff */
[----:B------:R0:W-:Y:S01]  /*1be40*/  @P4 STG.E.U8 desc[UR40][R32.64], R41 ;  /* 0x0000002920004986 */ /* 0x0001e2000c101128 */
[----:B------:R-:W-:Y:S01]  /*1be50*/  ISETP.LT.AND P4, PT, R21, UR5, !P0 ;  /* 0x0000000515007c0c */ /* 0x000fe2000c781270 */
[C---:B------:R-:W-:Y:S01]  /*1be60*/  VIADD R21, R34.reuse, UR4 ;  /* 0x0000000422157c36 */ /* 0x040fe20008000000 */
[-C--:B------:R-:W-:Y:S01]  /*1be70*/  LEA.HI.X.SX32 R23, R34, R2.reuse, 0x1, P6 ;  /* 0x0000000222177211 */ /* 0x080fe200030f0eff */
[----:B------:R-:W-:Y:S02]  /*1be80*/  ULDC UR5, c[0x0][0x22c] ;  /* 0x00008b0000057ab9 */ /* 0x000fe40000000800 */
[C---:B------:R-:W-:Y:S01]  /*1be90*/  VIADD R36, R21.reuse, UR4 ;  /* 0x0000000415247c36 */ /* 0x040fe20008000000 */
[-C--:B------:R-:W-:Y:S01]  /*1bea0*/  IADD3 R34, P6, R21, R3.reuse, RZ ;  /* 0x0000000315227210 */ /* 0x080fe20007fde0ff */
[----:B------:R2:W-:Y:S01]  /*1beb0*/  @P3 STG.E.U8 desc[UR40][R22.64], R39 ;  /* 0x0000002716003986 */ /* 0x0005e2000c101128 */
[----:B------:R-:W-:Y:S01]  /*1bec0*/  ISETP.LT.AND P3, PT, R35, UR5, !P0 ;  /* 0x0000000523007c0c */ /* 0x000fe2000c761270 */
[----:B------:R-:W-:Y:S01]  /*1bed0*/  ULDC UR5, c[0x0][0x22c] ;  /* 0x00008b0000057ab9 */ /* 0x000fe20000000800 */
[----:B------:R-:W-:Y:S01]  /*1bee0*/  LEA.HI.X.SX32 R35, R21, R2, 0x1, P6 ;  /* 0x0000000215237211 */ /* 0x000fe200030f0eff */
[----:B------:R-:W-:Y:S01]  /*1bef0*/  VIADD R21, R0, 0x14 ;  /* 0x0000001400157836 */ /* 0x000fe20000000000 */
[----:B0-----:R-:W-:-:S03]  /*1bf00*/  IADD3 R32, P6, R36, R3, RZ ;  /* 0x0000000324207210 */ /* 0x001fc60007fde0ff */
[----:B------:R0:W-:Y:S01]  /*1bf10*/  @P5 STG.E.U8 desc[UR40][R34.64], R37 ;  /* 0x0000002522005986 */ /* 0x0001e2000c101128 */
[CC--:B------:R-:W-:Y:S01]  /*1bf20*/  LEA.HI.X.SX32 R33, R36.reuse, R2.reuse, 0x1, P6 ;  /* 0x0000000224217211 */ /* 0x0c0fe200030f0eff */
[----:B------:R-:W-:Y:S01]  /*1bf30*/  VIADD R36, R36, UR4 ;  /* 0x0000000424247c36 */ /* 0x000fe20008000000 */
[----:B------:R-:W-:Y:S01]  /*1bf40*/  ISETP.LT.AND P5, PT, R21, UR5, !P0 ;  /* 0x0000000515007c0c */ /* 0x000fe2000c7a1270 */
[----:B--2---:R-:W-:Y:S01]  /*1bf50*/  VIADD R23, R0, 0x15 ;  /* 0x0000001500177836 */ /* 0x004fe20000000000 */
[----:B------:R-:W-:Y:S01]  /*1bf60*/  PRMT R39, R28, 0x7771, RZ ;  /* 0x000077711c277816 */ /* 0x000fe200000000ff */
[C---:B------:R-:W-:Y:S01]  /*1bf70*/  VIADD R21, R36.reuse, UR4 ;  /* 0x0000000424157c36 */ /* 0x040fe20008000000 */
[CC--:B------:R-:W-:Y:S01]  /*1bf80*/  IADD3 R22, P6, R36.reuse, R3.reuse, RZ ;  /* 0x0000000324167210 */ /* 0x0c0fe20007fde0ff */
[----:B------:R-:W-:Y:S02]  /*1bf90*/  ULDC UR5, c[0x0][0x22c] ;  /* 0x00008b0000057ab9 */ /* 0x000fe40000000800 */
[----:B------:R2:W-:Y:S01]  /*1bfa0*/  @P2 STG.E.U8 desc[UR40][R32.64], R39 ;  /* 0x0000002720002986 */ /* 0x0005e2000c101128 */
[----:B------:R-:W-:Y:S01]  /*1bfb0*/  ISETP.LT.AND P2, PT, R23, UR5, !P0 ;  /* 0x0000000517007c0c */ /* 0x000fe2000c741270 */
[----:B------:R-:W-:Y:S01]  /*1bfc0*/  ULDC UR5, c[0x0][0x22c] ;  /* 0x00008b0000057ab9 */ /* 0x000fe20000000800 */
[----:B------:R-:W-:Y:S01]  /*1bfd0*/  LEA.HI.X.SX32 R23, R36, R2, 0x1, P6 ;  /* 0x0000000224177211 */ /* 0x000fe200030f0eff */
[----:B------:R-:W-:Y:S01]  /*1bfe0*/  VIADD R36, R0, 0x16 ;  /* 0x0000001600247836 */ /* 0x000fe20000000000 */
[----:B0-----:R-:W-:-:S02]  /*1bff0*/  IADD3 R34, P6, R21, R3, RZ ;  /* 0x0000000315227210 */ /* 0x001fc40007fde0ff */
[----:B------:R-:W-:Y:S02]  /*1c000*/  PRMT R37, R29, 0x7770, RZ ;  /* 0x000077701d257816 */ /* 0x000fe400000000ff */
        /* <DEDUP_REMOVED lines=52> */
[----:B------:R-:W-:Y:S01]  /*1c350*/  ISETP.LT.AND P5, PT, R21, UR5, !P0 ;  /* 0x0000000515007c0c */ /* 0x000fe2000c7a1270 */
[C---:B------:R-:W-:Y:S01]  /*1c360*/  VIADD R21, R36.reuse, UR4 ;  /* 0x0000000424157c36 */ /* 0x040fe20008000000 */
[----:B------:R-:W-:Y:S01]  /*1c370*/  IADD3 R32, P6, R36, R3, RZ ;  /* 0x0000000324207210 */ /* 0x000fe20007fde0ff */
[----:B------:R-:W-:Y:S01]  /*1c380*/  VIADD R28, R0, 0x1d ;  /* 0x0000001d001c7836 */ /* 0x000fe20000000000 */
[----:B------:R-:W-:Y:S01]  /*1c390*/  ULDC UR5, c[0x0][0x22c] ;  /* 0x00008b0000057ab9 */ /* 0x000fe20000000800 */
[----:B------:R2:W-:Y:S01]  /*1c3a0*/  @P2 STG.E.U8 desc[UR40][R34.64], R39 ;  /* 0x0000002722002986 */ /* 0x0005e2000c101128 */
[----:B------:R-:W-:-:S02]  /*1c3b0*/  LEA.HI.X.SX32 R33, R36, R2, 0x1, P6 ;  /* 0x0000000224217211 */ /* 0x000fc400030f0eff */
[----:B------:R-:W-:Y:S01]  /*1c3c0*/  ISETP.LT.AND P2, PT, R28, UR5, !P0 ;  /* 0x000000051c007c0c */ /* 0x000fe2000c741270 */
[C---:B------:R-:W-:Y:S01]  /*1c3d0*/  VIADD R28, R0.reuse, 0x1e ;  /* 0x0000001e001c7836 */ /* 0x040fe20000000000 */
[----:B------:R-:W-:Y:S01]  /*1c3e0*/  ULDC UR5, c[0x0][0x22c] ;  /* 0x00008b0000057ab9 */ /* 0x000fe20000000800 */
[-C--:B0-----:R-:W-:Y:S02]  /*1c3f0*/  IADD3 R22, P6, R21, R3.reuse, RZ ;  /* 0x0000000315167210 */ /* 0x081fe40007fde0ff */
        /* <DEDUP_REMOVED lines=8> */
[----:B------:R-:W-:Y:S01]  /*1c480*/  IADD3 R28, P6, R21, R3, RZ ;  /* 0x00000003151c7210 */ /* 0x000fe20007fde0ff */
[----:B------:R-:W-:Y:S01]  /*1c490*/  ULDC UR5, c[0x0][0x22c] ;  /* 0x00008b0000057ab9 */ /* 0x000fe20000000800 */
[----:B------:R2:W-:Y:S01]  /*1c4a0*/  @P3 STG.E.U8 desc[UR40][R22.64], R35 ;  /* 0x0000002316003986 */ /* 0x0005e2000c101128 */
[----:B------:R-:W-:Y:S01]  /*1c4b0*/  ISETP.LT.AND P3, PT, R29, UR5, !P0 ;  /* 0x000000051d007c0c */ /* 0x000fe2000c761270 */
[----:B------:R-:W-:Y:S01]  /*1c4c0*/  ULDC UR5, c[0x0][0x22c] ;  /* 0x00008b0000057ab9 */ /* 0x000fe20000000800 */
[----:B------:R-:W-:Y:S01]  /*1c4d0*/  LEA.HI.X.SX32 R29, R21, R2, 0x1, P6 ;  /* 0x00000002151d7211 */ /* 0x000fe200030f0eff */
[----:B------:R-:W-:Y:S01]  /*1c4e0*/  VIADD R21, R0, 0x20 ;  /* 0x0000002000157836 */ /* 0x000fe20000000000 */
[----:B------:R-:W-:-:S02]  /*1c4f0*/  PRMT R39, R30, 0x7773, RZ ;  /* 0x000077731e277816 */ /* 0x000fc400000000ff */
[-C--:B0-----:R-:W-:Y:S02]  /*1c500*/  IADD3 R32, P6, R34, R3.reuse, RZ ;  /* 0x0000000322207210 */ /* 0x081fe40007fde0ff */
[----:B------:R-:W-:Y:S01]  /*1c510*/  PRMT R37, R30, 0x7772, RZ ;  /* 0x000077721e257816 */ /* 0x000fe200000000ff */
[----:B------:R-:W-:Y:S01]  /*1c520*/  VIADD R30, R0, 0x22 ;  /* 0x00000022001e7836 */ /* 0x000fe20000000000 */
[CC--:B------:R-:W-:Y:S01]  /*1c530*/  LEA.HI.X.SX32 R33, R34.reuse, R2.reuse, 0x1, P6 ;  /* 0x0000000222217211 */ /* 0x0c0fe200030f0eff */
[----:B------:R-:W-:Y:S01]  /*1c540*/  VIADD R34, R34, UR4 ;  /* 0x0000000422227c36 */ /* 0x000fe20008000000 */
[----:B--2---:R-:W-:Y:S01]  /*1c550*/  PRMT R35, R31, 0x7773, RZ ;  /* 0x000077731f237816 */ /* 0x004fe200000000ff */
[----:B------:R0:W-:Y:S01]  /*1c560*/  @P5 STG.E.U8 desc[UR40][R28.64], R37 ;  /* 0x000000251c005986 */ /* 0x0001e2000c101128 */
[----:B------:R-:W-:Y:S01]  /*1c570*/  VIADD R23, R0, 0x21 ;  /* 0x0000002100177836 */ /* 0x000fe20000000000 */
        /* <DEDUP_REMOVED lines=8> */
[-C--:B0-----:R-:W-:Y:S02]  /*1c600*/  IADD3 R28, P6, R21, R3.reuse, RZ ;  /* 0x00000003151c7210 */ /* 0x081fe40007fde0ff */
[----:B------:R-:W-:Y:S01]  /*1c610*/  PRMT R37, R31, 0x7772, RZ ;  /* 0x000077721f257816 */ /* 0x000fe200000000ff */
[----:B------:R-:W-:Y:S01]  /*1c620*/  VIADD R31, R0, 0x23 ;  /* 0x00000023001f7836 */ /* 0x000fe20000000000 */
[CC--:B------:R-:W-:Y:S01]  /*1c630*/  LEA.HI.X.SX32 R29, R21.reuse, R2.reuse, 0x1, P6 ;  /* 0x00000002151d7211 */ /* 0x0c0fe200030f0eff */
[----:B------:R-:W-:Y:S01]  /*1c640*/  VIADD R21, R21, UR4 ;  /* 0x0000000415157c36 */ /* 0x000fe20008000000 */
[----:B--2---:R-:W-:Y:S01]  /*1c650*/  PRMT R33, R24, 0x7770, RZ ;  /* 0x0000777018217816 */ /* 0x004fe200000000ff */
[----:B------:R0:W-:Y:S01]  /*1c660*/  @P4 STG.E.U8 desc[UR40][R22.64], R37 ;  /* 0x0000002516004986 */ /* 0x0001e2000c101128 */
        /* <DEDUP_REMOVED lines=9> */
[----:B0-----:R-:W-:-:S03]  /*1c700*/  IADD3 R22, P6, R32, R3, RZ ;  /* 0x0000000320167210 */ /* 0x001fc60007fde0ff */
[----:B------:R0:W-:Y:S01]  /*1c710*/  @P5 STG.E.U8 desc[UR40][R30.64], R33 ;  /* 0x000000211e005986 */ /* 0x0001e2000c101128 */
[----:B------:R-:W-:Y:S01]  /*1c720*/  ISETP.LT.AND P5, PT, R21, UR5, !P0 ;  /* 0x0000000515007c0c */ /* 0x000fe2000c7a1270 */
[----:B------:R-:W-:Y:S01]  /*1c730*/  ULDC UR5, c[0x0][0x22c] ;  /* 0x00008b0000057ab9 */ /* 0x000fe20000000800 */
[CC--:B------:R-:W-:Y:S01]  /*1c740*/  LEA.HI.X.SX32 R23, R32.reuse, R2.reuse, 0x1, P6 ;  /* 0x0000000220177211 */ /* 0x0c0fe200030f0eff */
[----:B------:R-:W-:Y:S01]  /*1c750*/  VIADD R32, R32, UR4 ;  /* 0x0000000420207c36 */ /* 0x000fe20008000000 */
[----:B--2---:R-:W-:Y:S01]  /*1c760*/  PRMT R35, R24, 0x7771, RZ ;  /* 0x0000777118237816 */ /* 0x004fe200000000ff */
[----:B------:R-:W-:Y:S02]  /*1c770*/  VIADD R29, R0, 0x25 ;  /* 0x00000025001d7836 */ /* 0x000fe40000000000 */
        /* <DEDUP_REMOVED lines=70> */
[----:B------:R-:W-:Y:S01]  /*1cbe0*/  IADD3 R24, P6, R21, R3, RZ ;  /* 0x0000000315187210 */ /* 0x000fe20007fde0ff */
[C---:B0-----:R-:W-:Y:S01]  /*1cbf0*/  VIADD R28, R0.reuse, 0x2e ;  /* 0x0000002e001c7836 */ /* 0x041fe20000000000 */
[C---:B------:R-:W-:Y:S01]  /*1cc00*/  PRMT R33, R25.reuse, 0x7772, RZ ;  /* 0x0000777219217816 */ /* 0x040fe200000000ff */
[----:B------:R-:W-:Y:S01]  /*1cc10*/  VIADD R29, R0, 0x2f ;  /* 0x0000002f001d7836 */ /* 0x000fe20000000000 */
[----:B--2---:R-:W-:-:S03]  /*1cc20*/  PRMT R31, R25, 0x7773, RZ ;  /* 0x00007773191f7816 */ /* 0x004fc600000000ff */
[----:B------:R0:W-:Y:S01]  /*1cc30*/  @P4 STG.E.U8 desc[UR40][R22.64], R33 ;  /* 0x0000002116004986 */ /* 0x0001e2000c101128 */
[CC--:B------:R-:W-:Y:S01]  /*1cc40*/  LEA.HI.X.SX32 R25, R21.reuse, R2.reuse, 0x1, P6 ;  /* 0x0000000215197211 */ /* 0x0c0fe200030f0eff */
[----:B------:R-:W-:Y:S01]  /*1cc50*/  VIADD R21, R21, UR4 ;  /* 0x0000000415157c36 */ /* 0x000fe20008000000 */
[----:B------:R-:W-:Y:S01]  /*1cc60*/  ISETP.LT.AND P4, PT, R28, UR5, !P0 ;  /* 0x000000051c007c0c */ /* 0x000fe2000c781270 */
[----:B------:R-:W-:Y:S01]  /*1cc70*/  ULDC UR5, c[0x0][0x22c] ;  /* 0x00008b0000057ab9 */ /* 0x000fe20000000800 */
[----:B------:R-:W-:Y:S01]  /*1cc80*/  PRMT R35, R26, 0x7772, RZ ;  /* 0x000077721a237816 */ /* 0x000fe200000000ff */
[C---:B------:R-:W-:Y:S01]  /*1cc90*/  VIADD R30, R21.reuse, UR4 ;  /* 0x00000004151e7c36 */ /* 0x040fe20008000000 */
[-C--:B------:R-:W-:Y:S01]  /*1cca0*/  IADD3 R28, P6, R21, R3.reuse, RZ ;  /* 0x00000003151c7210 */ /* 0x080fe20007fde0ff */
[----:B------:R2:W-:Y:S01]  /*1ccb0*/  @P3 STG.E.U8 desc[UR40][R24.64], R31 ;  /* 0x0000001f18003986 */ /* 0x0005e2000c101128 */
[----:B------:R-:W-:Y:S01]  /*1ccc0*/  ISETP.LT.AND P3, PT, R29, UR5, !P0 ;  /* 0x000000051d007c0c */ /* 0x000fe2000c761270 */
[----:B------:R-:W-:Y:S01]  /*1ccd0*/  ULDC UR5, c[0x0][0x22c] ;  /* 0x00008b0000057ab9 */ /* 0x000fe20000000800 */
[----:B------:R-:W-:Y:S01]  /*1cce0*/  LEA.HI.X.SX32 R29, R21, R2, 0x1, P6 ;  /* 0x00000002151d7211 */ /* 0x000fe200030f0eff */
[----:B------:R-:W-:Y:S01]  /*1ccf0*/  VIADD R21, R0, 0x30 ;  /* 0x0000003000157836 */ /* 0x000fe20000000000 */
[----:B0-----:R-:W-:-:S02]  /*1cd00*/  IADD3 R22, P6, R30, R3, RZ ;  /* 0x000000031e167210 */ /* 0x001fc40007fde0ff */
[----:B------:R-:W-:Y:S01]  /*1cd10*/  PRMT R33, R26, 0x7773, RZ ;  /* 0x000077731a217816 */ /* 0x000fe200000000ff */
[----:B------:R0:W-:Y:S01]  /*1cd20*/  @P5 STG.E.U8 desc[UR40][R28.64], R35 ;  /* 0x000000231c005986 */ /* 0x0001e2000c101128 */
[CC--:B------:R-:W-:Y:S01]  /*1cd30*/  LEA.HI.X.SX32 R23, R30.reuse, R2.reuse, 0x1, P6 ;  /* 0x000000021e177211 */ /* 0x0c0fe200030f0eff */
[----:B------:R-:W-:Y:S01]  /*1cd40*/  VIADD R30, R30, UR4 ;  /* 0x000000041e1e7c36 */ /* 0x000fe20008000000 */
[----:B------:R-:W-:Y:S01]  /*1cd50*/  ISETP.LT.AND P5, PT, R21, UR5, !P0 ;  /* 0x0000000515007c0c */ /* 0x000fe2000c7a1270 */
[----:B--2---:R-:W-:Y:S01]  /*1cd60*/  VIADD R25, R0, 0x31 ;  /* 0x0000003100197836 */ /* 0x004fe20000000000 */
[----:B------:R-:W-:Y:S01]  /*1cd70*/  ULDC UR5, c[0x0][0x22c] ;  /* 0x00008b0000057ab9 */ /* 0x000fe20000000800 */
[C---:B------:R-:W-:Y:S01]  /*1cd80*/  VIADD R21, R30.reuse, UR4 ;  /* 0x000000041e157c36 */ /* 0x040fe20008000000 */
[C---:B------:R-:W-:Y:S01]  /*1cd90*/  IADD3 R24, P6, R30.reuse, R3, RZ ;  /* 0x000000031e187210 */ /* 0x040fe20007fde0ff */
[----:B------:R2:W-:Y:S01]  /*1cda0*/  @P2 STG.E.U8 desc[UR40][R22.64], R33 ;  /* 0x0000002116002986 */ /* 0x0005e2000c101128 */
[----:B------:R-:W-:Y:S01]  /*1cdb0*/  ISETP.LT.AND P2, PT, R25, UR5, !P0 ;  /* 0x0000000519007c0c */ /* 0x000fe2000c741270 */
[----:B------:R-:W-:Y:S01]  /*1cdc0*/  ULDC UR5, c[0x0][0x22c] ;  /* 0x00008b0000057ab9 */ /* 0x000fe20000000800 */
[----:B------:R-:W-:-:S02]  /*1cdd0*/  LEA.HI.X.SX32 R25, R30, R2, 0x1, P6 ;  /* 0x000000021e197211 */ /* 0x000fc400030f0eff */
[-C--:B------:R-:W-:Y:S02]  /*1cde0*/  IADD3 R26, P6, R21, R3.reuse, RZ ;  /* 0x00000003151a7210 */ /* 0x080fe40007fde0ff */
[C---:B------:R-:W-:Y:S02]  /*1cdf0*/  PRMT R31, R27.reuse, 0x7773, RZ ;  /* 0x000077731b1f7816 */ /* 0x040fe400000000ff */
[----:B0-----:R-:W-:Y:S02]  /*1ce00*/  PRMT R29, R27, 0x7772, RZ ;  /* 0x000077721b1d7816 */ /* 0x001fe400000000ff */
[CC--:B------:R-:W-:Y:S01]  /*1ce10*/  LEA.HI.X.SX32 R27, R21.reuse, R2.reuse, 0x1, P6 ;  /* 0x00000002151b7211 */ /* 0x0c0fe200030f0eff */
[C---:B--2---:R-:W-:Y:S02]  /*1ce20*/  VIADD R22, R0.reuse, 0x32 ;  /* 0x0000003200167836 */ /* 0x044fe40000000000 */
[----:B------:R-:W-:Y:S01]  /*1ce30*/  VIADD R21, R21, UR4 ;  /* 0x0000000415157c36 */ /* 0x000fe20008000000 */
        /* <DEDUP_REMOVED lines=12> */
[----:B---3--:R-:W-:Y:S02]  /*1cf00*/  PRMT R29, R12, 0x7770, RZ ;  /* 0x000077700c1d7816 */ /* 0x008fe400000000ff */
        /* <DEDUP_REMOVED lines=69> */
[----:B------:R-:W-:Y:S01]  /*1d360*/  VIADD R12, R0, 0x3d ;  /* 0x0000003d000c7836 */ /* 0x000fe20000000000 */
[C---:B------:R-:W-:Y:S01]  /*1d370*/  IADD3 R24, P6, R28.reuse, R3, RZ ;  /* 0x000000031c187210 */ /* 0x040fe20007fde0ff */
[----:B------:R-:W-:Y:S01]  /*1d380*/  VIADD R21, R28, UR4 ;  /* 0x000000041c157c36 */ /* 0x000fe20008000000 */
[----:B------:R-:W-:Y:S01]  /*1d390*/  ULDC UR5, c[0x0][0x22c] ;  /* 0x00008b0000057ab9 */ /* 0x000fe20000000800 */
[----:B------:R2:W-:Y:S01]  /*1d3a0*/  @P2 STG.E.U8 desc[UR40][R22.64], R31 ;  /* 0x0000001f16002986 */ /* 0x0005e2000c101128 */
[----:B------:R-:W-:Y:S01]  /*1d3b0*/  ISETP.LT.AND P2, PT, R12, UR5, !P0 ;  /* 0x000000050c007c0c */ /* 0x000fe2000c741270 */
[----:B------:R-:W-:Y:S01]  /*1d3c0*/  ULDC UR5, c[0x0][0x22c] ;  /* 0x00008b0000057ab9 */ /* 0x000fe20000000800 */
[----:B------:R-:W-:-:S02]  /*1d3d0*/  LEA.HI.X.SX32 R25, R28, R2, 0x1, P6 ;  /* 0x000000021c197211 */ /* 0x000fc400030f0eff */
[-C--:B------:R-:W-:Y:S01]  /*1d3e0*/  IADD3 R12, P6, R21, R3.reuse, RZ ;  /* 0x00000003150c7210 */ /* 0x080fe20007fde0ff */
[C---:B0-----:R-:W-:Y:S01]  /*1d3f0*/  VIADD R26, R0.reuse, 0x3e ;  /* 0x0000003e001a7836 */ /* 0x041fe20000000000 */
[C---:B------:R-:W-:Y:S02]  /*1d400*/  PRMT R29, R13.reuse, 0x7772, RZ ;  /* 0x000077720d1d7816 */ /* 0x040fe400000000ff */
[----:B------:R-:W-:Y:S02]  /*1d410*/  PRMT R27, R13, 0x7773, RZ ;  /* 0x000077730d1b7816 */ /* 0x000fe400000000ff */
[CC--:B------:R-:W-:Y:S01]  /*1d420*/  LEA.HI.X.SX32 R13, R21.reuse, R2.reuse, 0x1, P6 ;  /* 0x00000002150d7211 */ /* 0x0c0fe200030f0eff */
[----:B------:R-:W-:Y:S01]  /*1d430*/  VIADD R21, R21, UR4 ;  /* 0x0000000415157c36 */ /* 0x000fe20008000000 */
[----:B------:R0:W-:Y:S01]  /*1d440*/  @P4 STG.E.U8 desc[UR40][R24.64], R29 ;  /* 0x0000001d18004986 */ /* 0x0001e2000c101128 */
[----:B--2---:R-:W-:Y:S01]  /*1d450*/  VIADD R23, R0, 0x3f ;  /* 0x0000003f00177836 */ /* 0x004fe20000000000 */
        /* <DEDUP_REMOVED lines=25> */
[-C--:B------:R-:W-:Y:S01]  /*1d5f0*/  IADD3 R14, P6, R21, R3.reuse, RZ ;  /* 0x00000003150e7210 */ /* 0x080fe20007fde0ff */
[C---:B0-----:R-:W-:Y:S01]  /*1d600*/  VIADD R22, R0.reuse, 0x42 ;  /* 0x0000004200167836 */ /* 0x041fe20000000000 */
[----:B------:R-:W-:Y:S01]  /*1d610*/  PRMT R29, R15, 0x7772, RZ ;  /* 0x000077720f1d7816 */ /* 0x000fe200000000ff */
[----:B------:R-:W-:Y:S01]  /*1d620*/  VIADD R23, R0, 0x43 ;  /* 0x0000004300177836 */ /* 0x000fe20000000000 */
[CC--:B------:R-:W-:Y:S01]  /*1d630*/  LEA.HI.X.SX32 R15, R21.reuse, R2.reuse, 0x1, P6 ;  /* 0x00000002150f7211 */ /* 0x0c0fe200030f0eff */
[----:B------:R-:W-:Y:S02]  /*1d640*/  VIADD R21, R21, UR4 ;  /* 0x0000000415157c36 */ /* 0x000fe40008000000 */
[----:B------:R0:W-:Y:S01]  /*1d650*/  @P4 STG.E.U8 desc[UR40][R12.64], R29 ;  /* 0x0000001d0c004986 */ /* 0x0001e2000c101128 */
[----:B------:R-:W-:Y:S01]  /*1d660*/  ISETP.LT.AND P4, PT, R22, UR5, !P0 ;  /* 0x0000000516007c0c */ /* 0x000fe2000c781270 */
[C---:B--2---:R-:W-:Y:S01]  /*1d670*/  VIADD R24, R21.reuse, UR4 ;  /* 0x0000000415187c36 */ /* 0x044fe20008000000 */
[----:B------:R-:W-:Y:S01]  /*1d680*/  IADD3 R22, P6, R21, R3, RZ ;  /* 0x0000000315167210 */ /* 0x000fe20007fde0ff */
[----:B------:R-:W-:Y:S01]  /*1d690*/  ULDC UR5, c[0x0][0x22c] ;  /* 0x00008b0000057ab9 */ /* 0x000fe20000000800 */
[----:B------:R2:W-:Y:S01]  /*1d6a0*/  @P3 STG.E.U8 desc[UR40][R14.64], R27 ;  /* 0x0000001b0e003986 */ /* 0x0005e2000c101128 */
[----:B------:R-:W-:Y:S01]  /*1d6b0*/  ISETP.LT.AND P3, PT, R23, UR5, !P0 ;  /* 0x0000000517007c0c */ /* 0x000fe2000c761270 */
[----:B------:R-:W-:Y:S01]  /*1d6c0*/  ULDC UR5, c[0x0][0x22c] ;  /* 0x00008b0000057ab9 */ /* 0x000fe20000000800 */
[----:B------:R-:W-:Y:S01]  /*1d6d0*/  LEA.HI.X.SX32 R23, R21, R2, 0x1, P6 ;  /* 0x0000000215177211 */ /* 0x000fe200030f0eff */
[----:B------:R-:W-:Y:S01]  /*1d6e0*/  VIADD R21, R0, 0x44 ;  /* 0x0000004400157836 */ /* 0x000fe20000000000 */
[----:B----4-:R-:W-:-:S02]  /*1d6f0*/  PRMT R25, R8, 0x7770, RZ ;  /* 0x0000777008197816 */ /* 0x010fc400000000ff */
[----:B0-----:R-:W-:-:S03]  /*1d700*/  IADD3 R12, P6, R24, R3, RZ ;  /* 0x00000003180c7210 */ /* 0x001fc60007fde0ff */
[----:B------:R0:W-:Y:S01]  /*1d710*/  @P5 STG.E.U8 desc[UR40][R22.64], R25 ;  /* 0x0000001916005986 */ /* 0x0001e2000c101128 */
[CC--:B------:R-:W-:Y:S01]  /*1d720*/  LEA.HI.X.SX32 R13, R24.reuse, R2.reuse, 0x1, P6 ;  /* 0x00000002180d7211 */ /* 0x0c0fe200030f0eff */
[----:B------:R-:W-:Y:S01]  /*1d730*/  VIADD R24, R24, UR4 ;  /* 0x0000000418187c36 */ /* 0x000fe20008000000 */
[----:B--2---:R-:W-:Y:S01]  /*1d740*/  PRMT R27, R8, 0x7771, RZ ;  /* 0x00007771081b7816 */ /* 0x004fe200000000ff */
        /* <DEDUP_REMOVED lines=120> */
[----:B------:R-:W-:-:S02]  /*1ded0*/  LEA.HI.X.SX32 R13, R21, R2, 0x1, P6 ;  /* 0x00000002150d7211 */ /* 0x000fc400030f0eff */
[----:B-1----:R-:W-:Y:S01]  /*1dee0*/  PRMT R21, R16, 0x7770, RZ ;  /* 0x0000777010157816 */ /* 0x002fe200000000ff */
[----:B0-----:R-:W-:Y:S01]  /*1def0*/  VIADD R15, R0, 0x54 ;  /* 0x00000054000f7836 */ /* 0x001fe20000000000 */
[----:B------:R-:W-:-:S03]  /*1df00*/  IADD3 R8, P6, R14, R3, RZ ;  /* 0x000000030e087210 */ /* 0x000fc60007fde0ff */
        /* <DEDUP_REMOVED lines=18> */
[----:B-1----:R-:W-:Y:S01]  /*1e030*/  PRMT R23, R17, 0x7771, RZ ;  /* 0x0000777111177816 */ /* 0x002fe200000000ff */
        /* <DEDUP_REMOVED lines=63> */
[----:B------:R-:W-:Y:S01]  /*1e430*/  PRMT R17, R17, 0x7773, RZ ;  /* 0x0000777311117816 */ /* 0x000fe200000000ff */
[----:B------:R0:W-:Y:S01]  /*1e440*/  @P4 STG.E.U8 desc[UR40][R8.64], R21 ;  /* 0x0000001508004986 */ /* 0x0001e2000c101128 */
[----:B-1----:R-:W-:Y:S01]  /*1e450*/  VIADD R13, R0, 0x5f ;  /* 0x0000005f000d7836 */ /* 0x002fe20000000000 */
        /* <DEDUP_REMOVED lines=12> */
[----:B------:R0:W-:Y:S01]  /*1e520*/  @P5 STG.E.U8 desc[UR40][R12.64], R23 ;  /* 0x000000170c005986 */ /* 0x0001e2000c101128 */
[CC--:B------:R-:W-:Y:S01]  /*1e530*/  LEA.HI.X.SX32 R9, R14.reuse, R2.reuse, 0x1, P6 ;  /* 0x000000020e097211 */ /* 0x0c0fe200030f0eff */
[----:B------:R-:W-:Y:S01]  /*1e540*/  VIADD R14, R14, UR4 ;  /* 0x000000040e0e7c36 */ /* 0x000fe20008000000 */
[----:B------:R-:W-:Y:S01]  /*1e550*/  ISETP.LT.AND P5, PT, R15, UR5, !P0 ;  /* 0x000000050f007c0c */ /* 0x000fe2000c7a1270 */
[----:B-1----:R-:W-:Y:S01]  /*1e560*/  VIADD R11, R0, 0x61 ;  /* 0x00000061000b7836 */ /* 0x002fe20000000000 */
        /* <DEDUP_REMOVED lines=10> */
[----:B------:R-:W-:Y:S02]  /*1e610*/  PRMT R19, R19, 0x7772, RZ ;  /* 0x0000777213137816 */ /* 0x000fe400000000ff */
[CC--:B------:R-:W-:Y:S01]  /*1e620*/  LEA.HI.X.SX32 R13, R15.reuse, R2.reuse, 0x1, P6 ;  /* 0x000000020f0d7211 */ /* 0x0c0fe200030f0eff */
[----:B-1----:R-:W-:Y:S01]  /*1e630*/  VIADD R8, R0, 0x62 ;  /* 0x0000006200087836 */ /* 0x002fe20000000000 */
[----:B------:R-:W-:Y:S01]  /*1e640*/  PRMT R21, R4, 0x7770, RZ ;  /* 0x0000777004157816 */ /* 0x000fe200000000ff */
        /* <DEDUP_REMOVED lines=27> */
[----:B0-----:R-:W-:Y:S01]  /*1e800*/  IADD3 R8, P6, R15, R3, RZ ;  /* 0x000000030f087210 */ /* 0x001fe20007fde0ff */
[----:B------:R-:W0:Y:S01]  /*1e810*/  LDS.128 R20, [R20] ;  /* 0x0000000014147984 */ /* 0x000e220000000c00 */
[----:B------:R-:W-:-:S02]  /*1e820*/  PRMT R17, R5, 0x7770, RZ ;  /* 0x0000777005117816 */ /* 0x000fc400000000ff */
        /* <DEDUP_REMOVED lines=14> */
[----:B-1----:R-:W-:-:S02]  /*1e910*/  IADD3 R12, P6, R14, R3, RZ ;  /* 0x000000030e0c7210 */ /* 0x002fc40007fde0ff */
        /* <DEDUP_REMOVED lines=31> */
[----:B0-----:R-:W-:-:S02]  /*1eb10*/  PRMT R25, R21, 0x7773, RZ ;  /* 0x0000777315197816 */ /* 0x001fc400000000ff */
[-C--:B-1----:R-:W-:Y:S02]  /*1eb20*/  IADD3 R8, P6, R14, R3.reuse, RZ ;  /* 0x000000030e087210 */ /* 0x082fe40007fde0ff */
[----:B------:R-:W-:Y:S02]  /*1eb30*/  PRMT R17, R4, 0x7772, RZ ;  /* 0x0000777204117816 */ /* 0x000fe400000000ff */
[CC--:B------:R-:W-:Y:S01]  /*1eb40*/  LEA.HI.X.SX32 R9, R14.reuse, R2.reuse, 0x1, P6 ;  /* 0x000000020e097211 */ /* 0x0c0fe200030f0eff */
[----:B------:R-:W-:Y:S01]  /*1eb50*/  VIADD R14, R14, UR4 ;  /* 0x000000040e0e7c36 */ /* 0x000fe20008000000 */
[----:B--2---:R-:W-:Y:S01]  /*1eb60*/  PRMT R19, R4, 0x7773, RZ ;  /* 0x0000777304137816 */ /* 0x004fe200000000ff */
[----:B------:R0:W-:Y:S01]  /*1eb70*/  @P5 STG.E.U8 desc[UR40][R12.64], R17 ;  /* 0x000000110c005986 */ /* 0x0001e2000c101128 */
[----:B------:R-:W-:Y:S01]  /*1eb80*/  ISETP.LT.AND P6, PT, R15, UR5, !P0 ;  /* 0x000000050f007c0c */ /* 0x000fe2000c7c1270 */
[----:B------:R-:W-:Y:S01]  /*1eb90*/  VIADD R4, R0, 0x6d ;  /* 0x0000006d00047836 */ /* 0x000fe20000000000 */
[CC--:B------:R-:W-:Y:S01]  /*1eba0*/  IADD3 R10, P5, R14.reuse, R3.reuse, RZ ;  /* 0x000000030e0a7210 */ /* 0x0c0fe20007fbe0ff */
[----:B------:R-:W-:Y:S01]  /*1ebb0*/  VIADD R15, R14, UR4 ;  /* 0x000000040e0f7c36 */ /* 0x000fe20008000000 */
[----:B------:R-:W-:Y:S01]  /*1ebc0*/  ULDC UR5, c[0x0][0x22c] ;  /* 0x00008b0000057ab9 */ /* 0x000fe20000000800 */
[----:B------:R1:W-:Y:S01]  /*1ebd0*/  @P2 STG.E.U8 desc[UR40][R8.64], R19 ;  /* 0x0000001308002986 */ /* 0x0003e2000c101128 */
[----:B------:R-:W-:Y:S01]  /*1ebe0*/  ISETP.LT.AND P2, PT, R4, UR5, !P0 ;  /* 0x0000000504007c0c */ /* 0x000fe2000c741270 */
[----:B------:R-:W-:Y:S01]  /*1ebf0*/  ULDC UR5, c[0x0][0x22c] ;  /* 0x00008b0000057ab9 */ /* 0x000fe20000000800 */
[----:B------:R-:W-:Y:S01]  /*1ec00*/  LEA.HI.X.SX32 R11, R14, R2, 0x1, P5 ;  /* 0x000000020e0b7211 */ /* 0x000fe200028f0eff */
[C---:B------:R-:W-:Y:S01]  /*1ec10*/  VIADD R14, R0.reuse, 0x7c ;  /* 0x0000007c000e7836 */ /* 0x040fe20000000000 */
[----:B------:R-:W-:Y:S01]  /*1ec20*/  IADD3 R4, P5, R15, R3, RZ ;  /* 0x000000030f047210 */ /* 0x000fe20007fbe0ff */
[----:B0-----:R-:W-:Y:S01]  /*1ec30*/  VIADD R12, R0, 0x6e ;  /* 0x0000006e000c7836 */ /* 0x001fe20000000000 */
[----:B------:R-:W-:-:S02]  /*1ec40*/  PRMT R17, R5, 0x7772, RZ ;  /* 0x0000777205117816 */ /* 0x000fc400000000ff */
[----:B------:R-:W-:Y:S02]  /*1ec50*/  PRMT R13, R5, 0x7773, RZ ;  /* 0x00007773050d7816 */ /* 0x000fe400000000ff */
[CC--:B------:R-:W-:Y:S01]  /*1ec60*/  LEA.HI.X.SX32 R5, R15.reuse, R2.reuse, 0x1, P5 ;  /* 0x000000020f057211 */ /* 0x0c0fe200028f0eff */
[----:B------:R-:W-:Y:S01]  /*1ec70*/  VIADD R15, R15, UR4 ;  /* 0x000000040f0f7c36 */ /* 0x000fe20008000000 */
        /* <DEDUP_REMOVED lines=10> */
[----:B------:R-:W-:Y:S01]  /*1ed20*/  PRMT R15, R6, 0x7772, RZ ;  /* 0x00007772060f7816 */ /* 0x000fe200000000ff */
[----:B0-----:R-:W-:Y:S01]  /*1ed30*/  VIADD R10, R0, 0x70 ;  /* 0x00000070000a7836 */ /* 0x001fe20000000000 */
[----:B------:R-:W-:Y:S01]  /*1ed40*/  PRMT R19, R20, 0x7772, RZ ;  /* 0x0000777214137816 */ /* 0x000fe200000000ff */
[----:B------:R-:W-:Y:S01]  /*1ed50*/  VIADD R11, R12, UR4 ;  /* 0x000000040c0b7c36 */ /* 0x000fe20008000000 */
[----:B------:R-:W-:Y:S01]  /*1ed60*/  PRMT R17, R20, 0x7773, RZ ;  /* 0x0000777314117816 */ /* 0x000fe200000000ff */
[----:B------:R0:W-:Y:S01]  /*1ed70*/  @P6 STG.E.U8 desc[UR40][R8.64], R15 ;  /* 0x0000000f08006986 */ /* 0x0001e2000c101128 */
[----:B------:R-:W-:Y:S01]  /*1ed80*/  ISETP.LT.AND P6, PT, R10, UR5, !P0 ;  /* 0x000000050a007c0c */ /* 0x000fe2000c7c1270 */
[----:B------:R-:W-:Y:S01]  /*1ed90*/  ULDC UR5, c[0x0][0x22c] ;  /* 0x00008b0000057ab9 */ /* 0x000fe20000000800 */
[----:B-1----:R-:W-:Y:S02]  /*1eda0*/  IADD3 R4, P4, R12, R3, RZ ;  /* 0x000000030c047210 */ /* 0x002fe40007f9e0ff */
[----:B------:R-:W-:Y:S01]  /*1edb0*/  PRMT R13, R6, 0x7773, RZ ;  /* 0x00007773060d7816 */ /* 0x000fe200000000ff */
[----:B------:R-:W-:Y:S01]  /*1edc0*/  VIADD R6, R0, 0x71 ;  /* 0x0000007100067836 */ /* 0x000fe20000000000 */
[----:B------:R-:W-:-:S02]  /*1edd0*/  LEA.HI.X.SX32 R5, R12, R2, 0x1, P4 ;  /* 0x000000020c057211 */ /* 0x000fc400020f0eff */
[----:B------:R-:W-:-:S03]  /*1ede0*/  IADD3 R10, P4, R11, R3, RZ ;  /* 0x000000030b0a7210 */ /* 0x000fc60007f9e0ff */
[----:B------:R1:W-:Y:S01]  /*1edf0*/  @P2 STG.E.U8 desc[UR40][R4.64], R13 ;  /* 0x0000000d04002986 */ /* 0x0003e2000c101128 */
[----:B------:R-:W-:Y:S01]  /*1ee00*/  ISETP.LT.AND P2, PT, R6, UR5, !P0 ;  /* 0x0000000506007c0c */ /* 0x000fe2000c741270 */
[C---:B------:R-:W-:Y:S01]  /*1ee10*/  VIADD R6, R11.reuse, UR4 ;  /* 0x000000040b067c36 */ /* 0x040fe20008000000 */
[-C--:B------:R-:W-:Y:S01]  /*1ee20*/  LEA.HI.X.SX32 R11, R11, R2.reuse, 0x1, P4 ;  /* 0x000000020b0b7211 */ /* 0x080fe200020f0eff */
[----:B0-----:R-:W-:Y:S01]  /*1ee30*/  VIADD R9, R0, 0x72 ;  /* 0x0000007200097836 */ /* 0x001fe20000000000 */
[----:B------:R-:W-:Y:S01]  /*1ee40*/  PRMT R15, R7, 0x7772, RZ ;  /* 0x00007772070f7816 */ /* 0x000fe200000000ff */
[----:B------:R-:W-:Y:S01]  /*1ee50*/  ULDC UR5, c[0x0][0x22c] ;  /* 0x00008b0000057ab9 */ /* 0x000fe20000000800 */
[CC--:B------:R-:W-:Y:S01]  /*1ee60*/  IADD3 R8, P4, R6.reuse, R3.reuse, RZ ;  /* 0x0000000306087210 */ /* 0x0c0fe20007f9e0ff */
[----:B------:R-:W-:Y:S02]  /*1ee70*/  VIADD R12, R6, UR4 ;  /* 0x00000004060c7c36 */ /* 0x000fe40008000000 */
[----:B------:R0:W-:Y:S01]  /*1ee80*/  @P5 STG.E.U8 desc[UR40][R10.64], R15 ;  /* 0x0000000f0a005986 */ /* 0x0001e2000c101128 */
[----:B------:R-:W-:Y:S01]  /*1ee90*/  ISETP.LT.AND P5, PT, R9, UR5, !P0 ;  /* 0x0000000509007c0c */ /* 0x000fe2000c7a1270 */
[----:B-1----:R-:W-:Y:S01]  /*1eea0*/  VIADD R5, R0, 0x73 ;  /* 0x0000007300057836 */ /* 0x002fe20000000000 */
[----:B------:R-:W-:Y:S01]  /*1eeb0*/  LEA.HI.X.SX32 R9, R6, R2, 0x1, P4 ;  /* 0x0000000206097211 */ /* 0x000fe200020f0eff */
[----:B------:R-:W-:Y:S01]  /*1eec0*/  ULDC UR5, c[0x0][0x22c] ;  /* 0x00008b0000057ab9 */ /* 0x000fe20000000800 */
[----:B------:R-:W-:Y:S01]  /*1eed0*/  PRMT R13, R7, 0x7773, RZ ;  /* 0x00007773070d7816 */ /* 0x000fe200000000ff */
[C---:B------:R-:W-:Y:S01]  /*1eee0*/  VIADD R7, R12.reuse, UR4 ;  /* 0x000000040c077c36 */ /* 0x040fe20008000000 */
[----:B------:R-:W-:-:S03]  /*1eef0*/  IADD3 R4, P4, R12, R3, RZ ;  /* 0x000000030c047210 */ /* 0x000fc60007f9e0ff */
[----:B------:R1:W-:Y:S01]  /*1ef00*/  @P3 STG.E.U8 desc[UR40][R8.64], R13 ;  /* 0x0000000d08003986 */ /* 0x0003e2000c101128 */
[----:B------:R-:W-:Y:S01]  /*1ef10*/  ISETP.LT.AND P3, PT, R5, UR5, !P0 ;  /* 0x0000000505007c0c */ /* 0x000fe2000c761270 */
[----:B0-----:R-:W-:Y:S01]  /*1ef20*/  VIADD R10, R0, 0x74 ;  /* 0x00000074000a7836 */ /* 0x001fe20000000000 */
[----:B------:R-:W-:Y:S01]  /*1ef30*/  LEA.HI.X.SX32 R5, R12, R2, 0x1, P4 ;  /* 0x000000020c057211 */ /* 0x000fe200020f0eff */
[----:B------:R-:W-:Y:S01]  /*1ef40*/  ULDC UR5, c[0x0][0x22c] ;  /* 0x00008b0000057ab9 */ /* 0x000fe20000000800 */
[----:B------:R-:W-:Y:S02]  /*1ef50*/  PRMT R15, R20, 0x7770, RZ ;  /* 0x00007770140f7816 */ /* 0x000fe400000000ff */
[----:B------:R-:W-:-:S03]  /*1ef60*/  IADD3 R6, P4, R7, R3, RZ ;  /* 0x0000000307067210 */ /* 0x000fc60007f9e0ff */
[----:B------:R0:W-:Y:S01]  /*1ef70*/  @P6 STG.E.U8 desc[UR40][R4.64], R15 ;  /* 0x0000000f04006986 */ /* 0x0001e2000c101128 */
[----:B------:R-:W-:Y:S01]  /*1ef80*/  ISETP.LT.AND P6, PT, R10, UR5, !P0 ;  /* 0x000000050a007c0c */ /* 0x000fe2000c7c1270 */
[C---:B------:R-:W-:Y:S01]  /*1ef90*/  VIADD R10, R7.reuse, UR4 ;  /* 0x00000004070a7c36 */ /* 0x040fe20008000000 */
[-C--:B------:R-:W-:Y:S01]  /*1efa0*/  LEA.HI.X.SX32 R7, R7, R2.reuse, 0x1, P4 ;  /* 0x0000000207077211 */ /* 0x080fe200020f0eff */
[----:B-1----:R-:W-:Y:S01]  /*1efb0*/  VIADD R9, R0, 0x75 ;  /* 0x0000007500097836 */ /* 0x002fe20000000000 */
[----:B------:R-:W-:Y:S01]  /*1efc0*/  PRMT R13, R20, 0x7771, RZ ;  /* 0x00007771140d7816 */ /* 0x000fe200000000ff */
[----:B------:R-:W-:Y:S01]  /*1efd0*/  ULDC UR5, c[0x0][0x22c] ;  /* 0x00008b0000057ab9 */ /* 0x000fe20000000800 */
[CC--:B------:R-:W-:Y:S01]  /*1efe0*/  IADD3 R8, P4, R10.reuse, R3.reuse, RZ ;  /* 0x000000030a087210 */ /* 0x0c0fe20007f9e0ff */
[----:B------:R-:W-:Y:S02]  /*1eff0*/  VIADD R11, R10, UR4 ;  /* 0x000000040a0b7c36 */ /* 0x000fe40008000000 */
[----:B------:R1:W-:Y:S01]  /*1f000*/  @P2 STG.E.U8 desc[UR40][R6.64], R13 ;  /* 0x0000000d06002986 */ /* 0x0003e2000c101128 */
[----:B------:R-:W-:Y:S01]  /*1f010*/  ISETP.LT.AND P2, PT, R9, UR5, !P0 ;  /* 0x0000000509007c0c */ /* 0x000fe2000c741270 */
[----:B0-----:R-:W-:Y:S01]  /*1f020*/  VIADD R5, R0, 0x76 ;  /* 0x0000007600057836 */ /* 0x001fe20000000000 */
[----:B------:R-:W-:Y:S01]  /*1f030*/  LEA.HI.X.SX32 R9, R10, R2, 0x1, P4 ;  /* 0x000000020a097211 */ /* 0x000fe200020f0eff */
[----:B------:R-:W-:Y:S01]  /*1f040*/  ULDC UR5, c[0x0][0x22c] ;  /* 0x00008b0000057ab9 */ /* 0x000fe20000000800 */
[----:B------:R-:W-:Y:S01]  /*1f050*/  PRMT R15, R21, 0x7770, RZ ;  /* 0x00007770150f7816 */ /* 0x000fe200000000ff */
[C---:B------:R-:W-:Y:S01]  /*1f060*/  VIADD R10, R11.reuse, UR4 ;  /* 0x000000040b0a7c36 */ /* 0x040fe20008000000 */
[----:B------:R-:W-:Y:S01]  /*1f070*/  IADD3 R4, P4, R11, R3, RZ ;  /* 0x000000030b047210 */ /* 0x000fe20007f9e0ff */
[----:B------:R-:W-:-:S02]  /*1f080*/  VIADD R20, R0, 0x7e ;  /* 0x0000007e00147836 */ /* 0x000fc40000000000 */
[----:B------:R0:W-:Y:S01]  /*1f090*/  @P5 STG.E.U8 desc[UR40][R8.64], R15 ;  /* 0x0000000f08005986 */ /* 0x0001e2000c101128 */
[----:B------:R-:W-:Y:S01]  /*1f0a0*/  ISETP.LT.AND P5, PT, R5, UR5, !P0 ;  /* 0x0000000505007c0c */ /* 0x000fe2000c7a1270 */
[----:B-1----:R-:W-:Y:S01]  /*1f0b0*/  VIADD R7, R0, 0x77 ;  /* 0x0000007700077836 */ /* 0x002fe20000000000 */
[-C--:B------:R-:W-:Y:S01]  /*1f0c0*/  LEA.HI.X.SX32 R5, R11, R2.reuse, 0x1, P4 ;  /* 0x000000020b057211 */ /* 0x080fe200020f0eff */
[----:B------:R-:W-:Y:S01]  /*1f0d0*/  ULDC UR5, c[0x0][0x22c] ;  /* 0x00008b0000057ab9 */ /* 0x000fe20000000800 */
[C---:B------:R-:W-:Y:S01]  /*1f0e0*/  PRMT R13, R21.reuse, 0x7771, RZ ;  /* 0x00007771150d7816 */ /* 0x040fe200000000ff */
[C---:B------:R-:W-:Y:S01]  /*1f0f0*/  VIADD R11, R10.reuse, UR4 ;  /* 0x000000040a0b7c36 */ /* 0x040fe20008000000 */
[-C--:B------:R-:W-:Y:S02]  /*1f100*/  IADD3 R6, P4, R10, R3.reuse, RZ ;  /* 0x000000030a067210 */ /* 0x080fe40007f9e0ff */
[----:B------:R-:W-:Y:S01]  /*1f110*/  PRMT R21, R21, 0x7772, RZ ;  /* 0x0000777215157816 */ /* 0x000fe200000000ff */
[----:B------:R1:W-:Y:S01]  /*1f120*/  @P3 STG.E.U8 desc[UR40][R4.64], R13 ;  /* 0x0000000d04003986 */ /* 0x0003e2000c101128 */
[----:B------:R-:W-:Y:S01]  /*1f130*/  ISETP.LT.AND P3, PT, R7, UR5, !P0 ;  /* 0x0000000507007c0c */ /* 0x000fe2000c761270 */
[----:B0-----:R-:W-:Y:S01]  /*1f140*/  VIADD R9, R0, 0x78 ;  /* 0x0000007800097836 */ /* 0x001fe20000000000 */
[----:B------:R-:W-:Y:S01]  /*1f150*/  LEA.HI.X.SX32 R7, R10, R2, 0x1, P4 ;  /* 0x000000020a077211 */ /* 0x000fe200020f0eff */
[----:B------:R-:W-:Y:S01]  /*1f160*/  ULDC UR5, c[0x0][0x22c] ;  /* 0x00008b0000057ab9 */ /* 0x000fe20000000800 */
[----:B------:R-:W-:Y:S01]  /*1f170*/  PRMT R15, R22, 0x7770, RZ ;  /* 0x00007770160f7816 */ /* 0x000fe200000000ff */
[C---:B------:R-:W-:Y:S01]  /*1f180*/  VIADD R10, R11.reuse, UR4 ;  /* 0x000000040b0a7c36 */ /* 0x040fe20008000000 */
[----:B------:R-:W-:-:S03]  /*1f190*/  IADD3 R8, P4, R11, R3, RZ ;  /* 0x000000030b087210 */ /* 0x000fc60007f9e0ff */
        /* <DEDUP_REMOVED lines=13> */
[----:B------:R-:W-:Y:S01]  /*1f270*/  PRMT R15, R23, 0x7770, RZ ;  /* 0x00007770170f7816 */ /* 0x000fe200000000ff */
[----:B------:R-:W-:Y:S01]  /*1f280*/  VIADD R10, R0, 0x7b ;  /* 0x0000007b000a7836 */ /* 0x000fe20000000000 */
[----:B------:R-:W-:-:S03]  /*1f290*/  IADD3 R6, P4, R11, R3, RZ ;  /* 0x000000030b067210 */ /* 0x000fc60007f9e0ff */
[----:B------:R0:W-:Y:S01]  /*1f2a0*/  @P5 STG.E.U8 desc[UR40][R4.64], R15 ;  /* 0x0000000f04005986 */ /* 0x0001e2000c101128 */
[----:B------:R-:W-:Y:S01]  /*1f2b0*/  ISETP.LT.AND P5, PT, R7, UR5, !P0 ;  /* 0x0000000507007c0c */ /* 0x000fe2000c7a1270 */
[----:B------:R-:W-:Y:S01]  /*1f2c0*/  ULDC UR5, c[0x0][0x22c] ;  /* 0x00008b0000057ab9 */ /* 0x000fe20000000800 */
[C---:B------:R-:W-:Y:S01]  /*1f2d0*/  LEA.HI.X.SX32 R7, R11.reuse, R2, 0x1, P4 ;  /* 0x000000020b077211 */ /* 0x040fe200020f0eff */
[----:B------:R-:W-:Y:S01]  /*1f2e0*/  VIADD R11, R11, UR4 ;  /* 0x000000040b0b7c36 */ /* 0x000fe20008000000 */
[----:B-1----:R-:W-:Y:S02]  /*1f2f0*/  PRMT R13, R23, 0x7771, RZ ;  /* 0x00007771170d7816 */ /* 0x002fe400000000ff */
[----:B------:R-:W-:Y:S01]  /*1f300*/  ISETP.LT.AND P4, PT, R10, UR5, !P0 ;  /* 0x000000050a007c0c */ /* 0x000fe2000c781270 */
[C---:B------:R-:W-:Y:S01]  /*1f310*/  VIADD R10, R11.reuse, UR4 ;  /* 0x000000040b0a7c36 */ /* 0x040fe20008000000 */
[----:B------:R-:W-:Y:S01]  /*1f320*/  ULDC UR5, c[0x0][0x22c] ;  /* 0x00008b0000057ab9 */ /* 0x000fe20000000800 */
[----:B------:R1:W-:Y:S01]  /*1f330*/  @P3 STG.E.U8 desc[UR40][R6.64], R13 ;  /* 0x0000000d06003986 */ /* 0x0003e2000c101128 */
[----:B------:R-:W-:-:S04]  /*1f340*/  IADD3 R8, P3, R11, R3, RZ ;  /* 0x000000030b087210 */ /* 0x000fc80007f7e0ff */
[----:B------:R-:W-:Y:S01]  /*1f350*/  LEA.HI.X.SX32 R9, R11, R2, 0x1, P3 ;  /* 0x000000020b097211 */ /* 0x000fe200018f0eff */
[C---:B------:R-:W-:Y:S01]  /*1f360*/  VIADD R11, R10.reuse, UR4 ;  /* 0x000000040a0b7c36 */ /* 0x040fe20008000000 */
[----:B0-----:R-:W-:-:S03]  /*1f370*/  IADD3 R4, P3, R10, R3, RZ ;  /* 0x000000030a047210 */ /* 0x001fc60007f7e0ff */
[C---:B------:R-:W-:Y:S01]  /*1f380*/  VIADD R12, R11.reuse, UR4 ;  /* 0x000000040b0c7c36 */ /* 0x040fe20008000000 */
[-C--:B------:R-:W-:Y:S01]  /*1f390*/  LEA.HI.X.SX32 R5, R10, R2.reuse, 0x1, P3 ;  /* 0x000000020a057211 */ /* 0x080fe200018f0eff */
[----:B------:R0:W-:Y:S01]  /*1f3a0*/  @P6 STG.E.U8 desc[UR40][R8.64], R19 ;  /* 0x0000001308006986 */ /* 0x0001e2000c101128 */
[----:B------:R-:W-:Y:S01]  /*1f3b0*/  ISETP.LT.AND P3, PT, R14, UR5, !P0 ;  /* 0x000000050e007c0c */ /* 0x000fe2000c761270 */
[C---:B-1----:R-:W-:Y:S01]  /*1f3c0*/  VIADD R13, R12.reuse, UR4 ;  /* 0x000000040c0d7c36 */ /* 0x042fe20008000000 */
[CC--:B------:R-:W-:Y:S01]  /*1f3d0*/  IADD3 R10, P6, R12.reuse, R3.reuse, RZ ;  /* 0x000000030c0a7210 */ /* 0x0c0fe20007fde0ff */
[----:B------:R1:W-:Y:S01]  /*1f3e0*/  @P2 STG.E.U8 desc[UR40][R4.64], R17 ;  /* 0x0000001104002986 */ /* 0x0003e2000c101128 */
[----:B------:R-:W-:Y:S01]  /*1f3f0*/  IADD3 R6, P2, R11, R3, RZ ;  /* 0x000000030b067210 */ /* 0x000fe20007f5e0ff */
[----:B------:R-:W-:Y:S01]  /*1f400*/  VIADD R15, R13, UR4 ;  /* 0x000000040d0f7c36 */ /* 0x000fe20008000000 */
[----:B------:R-:W-:Y:S02]  /*1f410*/  ULDC UR5, c[0x0][0x22c] ;  /* 0x00008b0000057ab9 */ /* 0x000fe40000000800 */
[-C--:B------:R-:W-:Y:S01]  /*1f420*/  LEA.HI.X.SX32 R7, R11, R2.reuse, 0x1, P2 ;  /* 0x000000020b077211 */ /* 0x080fe200010f0eff */
[----:B------:R-:W-:Y:S01]  /*1f430*/  VIADD R0, R15, UR4 ;  /* 0x000000040f007c36 */ /* 0x000fe20008000000 */
[----:B------:R-:W-:-:S02]  /*1f440*/  LEA.HI.X.SX32 R11, R12, R2, 0x1, P6 ;  /* 0x000000020c0b7211 */ /* 0x000fc400030f0eff */
[-C--:B0-----:R-:W-:Y:S01]  /*1f450*/  IADD3 R8, P2, R13, R3.reuse, RZ ;  /* 0x000000030d087210 */ /* 0x081fe20007f5e0ff */
[----:B------:R-:W-:Y:S01]  /*1f460*/  VIADD R16, R0, UR4 ;  /* 0x0000000400107c36 */ /* 0x000fe20008000000 */
[----:B------:R-:W-:Y:S01]  /*1f470*/  ULDC UR4, c[0x0][0x22c] ;  /* 0x00008b0000047ab9 */ /* 0x000fe20000000800 */
[-C--:B-1----:R-:W-:Y:S01]  /*1f480*/  IADD3 R4, P6, R15, R3.reuse, RZ ;  /* 0x000000030f047210 */ /* 0x082fe20007fde0ff */
[----:B------:R0:W-:Y:S01]  /*1f490*/  @P5 STG.E.U8 desc[UR40][R6.64], R21 ;  /* 0x0000001506005986 */ /* 0x0001e2000c101128 */
[-C--:B------:R-:W-:Y:S02]  /*1f4a0*/  LEA.HI.X.SX32 R9, R13, R2.reuse, 0x1, P2 ;  /* 0x000000020d097211 */ /* 0x080fe400010f0eff */
[C---:B------:R-:W-:Y:S01]  /*1f4b0*/  IADD3 R14, P2, R16.reuse, R3, RZ ;  /* 0x00000003100e7210 */ /* 0x040fe20007f5e0ff */
[----:B------:R0:W-:Y:S01]  /*1f4c0*/  @P4 STG.E.U8 desc[UR40][R10.64], R25 ;  /* 0x000000190a004986 */ /* 0x0001e2000c101128 */
[-C--:B------:R-:W-:Y:S02]  /*1f4d0*/  LEA.HI.X.SX32 R5, R15, R2.reuse, 0x1, P6 ;  /* 0x000000020f057211 */ /* 0x080fe400030f0eff */
[----:B------:R-:W-:-:S02]  /*1f4e0*/  LEA.HI.X.SX32 R15, R16, R2, 0x1, P2 ;  /* 0x00000002100f7211 */ /* 0x000fc400010f0eff */
[----:B------:R-:W-:Y:S02]  /*1f4f0*/  ISETP.LT.AND P2, PT, R18, UR5, !P0 ;  /* 0x0000000512007c0c */ /* 0x000fe4000c741270 */
[----:B------:R-:W-:Y:S02]  /*1f500*/  ISETP.LT.AND P0, PT, R20, UR4, !P0 ;  /* 0x0000000414007c0c */ /* 0x000fe4000c701270 */
[----:B------:R-:W-:Y:S02]  /*1f510*/  IADD3 R12, P6, R0, R3, RZ ;  /* 0x00000003000c7210 */ /* 0x000fe40007fde0ff */
[C---:B------:R-:W-:Y:S02]  /*1f520*/  PRMT R19, R22.reuse, 0x7772, RZ ;  /* 0x0000777216137816 */ /* 0x040fe400000000ff */
[----:B------:R-:W-:Y:S02]  /*1f530*/  PRMT R17, R22, 0x7773, RZ ;  /* 0x0000777316117816 */ /* 0x000fe400000000ff */
[----:B------:R-:W-:Y:S01]  /*1f540*/  PRMT R3, R23, 0x7773, RZ ;  /* 0x0000777317037816 */ /* 0x000fe200000000ff */
[----:B------:R0:W-:Y:S01]  /*1f550*/  @P3 STG.E.U8 desc[UR40][R8.64], R19 ;  /* 0x0000001308003986 */ /* 0x0001e2000c101128 */
[----:B------:R-:W-:-:S02]  /*1f560*/  LEA.HI.X.SX32 R13, R0, R2, 0x1, P6 ;  /* 0x00000002000d7211 */ /* 0x000fc400030f0eff */
[----:B------:R-:W-:Y:S01]  /*1f570*/  PRMT R23, R23, 0x7772, RZ ;  /* 0x0000777217177816 */ /* 0x000fe200000000ff */
[----:B------:R0:W-:Y:S04]  /*1f580*/  @P2 STG.E.U8 desc[UR40][R4.64], R17 ;  /* 0x0000001104002986 */ /* 0x0001e8000c101128 */
[----:B------:R0:W-:Y:S01]  /*1f590*/  @P0 STG.E.U8 desc[UR40][R12.64], R23 ;  /* 0x000000170c000986 */ /* 0x0001e2000c101128 */
[----:B------:R-:W-:Y:S05]  /*1f5a0*/  @!P1 EXIT ;  /* 0x000000000000994d */ /* 0x000fea0003800000 */
[----:B------:R-:W-:Y:S01]  /*1f5b0*/  STG.E.U8 desc[UR40][R14.64], R3 ;  /* 0x000000030e007986 */ /* 0x000fe2000c101128 */
[----:B------:R-:W-:Y:S05]  /*1f5c0*/  EXIT ;  /* 0x000000000000794d */ /* 0x000fea0003800000 */
.L_x_3:
[----:B------:R-:W-:-:S00]  /*1f5d0*/  BRA `(.L_x_3) ;  /* 0xfffffffc00fc7947 */ /* 0x000fc0000383ffff */
[----:B------:R-:W-:-:S00]  /*1f5e0*/  NOP ;  /* 0x0000000000007918 */ /* 0x000fc00000000000 */
        /* <DEDUP_REMOVED lines=9> */
.L_x_4:


//--------------------- .nv.shared.matmul_kernel  --------------------------
	.section	.nv.shared.matmul_kernel,"aw",@nobits
	.sectionflags	@""
	.align	16
	.zero		1024


//--------------------- .nv.shared.reserved.0     --------------------------
	.section	.nv.shared.reserved.0,"aw",@nobits
	.weak		__nv_reservedSMEM_offset_0_alias
	.size		__nv_reservedSMEM_offset_0_alias, 0, 0
	.other		__nv_reservedSMEM_offset_0_alias,@"STO_CUDA_RESERVED_SHARED STV_DEFAULT"
__nv_reservedSMEM_offset_0_alias:
	.zero		0


//--------------------- .nv.constant0.matmul_kernel --------------------------
	.section	.nv.constant0.matmul_kernel,"a",@progbits
	.sectionflags	@""
	.align	4
.nv.constant0.matmul_kernel:
	.zero		608


//--------------------- SYMBOLS --------------------------

	.type		.nv.reservedSmem.offset0,@object
	.size		.nv.reservedSmem.offset0,0x4
